//
// Generated by NVIDIA NVVM Compiler
//
// Compiler Build ID: CL-36424714
// Cuda compilation tools, release 13.0, V13.0.88
// Based on NVVM 20.0.0
//

.version 9.0
.target sm_100
.address_size 64

	// .globl	_Z17persistent_kernelPViPf
.global .align 4 .b8 __cudart_i2opi_f[24] = {65, 144, 67, 60, 153, 149, 98, 219, 192, 221, 52, 245, 209, 87, 39, 252, 41, 21, 68, 78, 110, 131, 249, 162};

.visible .entry _Z17persistent_kernelPViPf(
	.param .u64 .ptr .align 1 _Z17persistent_kernelPViPf_param_0,
	.param .u64 .ptr .align 1 _Z17persistent_kernelPViPf_param_1
)
{
	.local .align 4 .b8 	__local_depot0[28];
	.reg .b64 	%SP;
	.reg .b64 	%SPL;
	.reg .pred 	%p<1604>;
	.reg .b32 	%r<7808>;
	.reg .b32 	%f<4706>;
	.reg .b64 	%rd<3012>;
	.reg .b64 	%fd<401>;

	mov.u64 	%SPL, __local_depot0;
	ld.param.u64 	%rd610, [_Z17persistent_kernelPViPf_param_0];
	ld.param.u64 	%rd609, [_Z17persistent_kernelPViPf_param_1];
	cvta.to.global.u64 	%rd1, %rd610;
	add.u64 	%rd2, %SPL, 0;
	add.u64 	%rd3, %SPL, 0;
	ld.volatile.global.u32 	%r2703, [%rd1];
	setp.ne.s32 	%p1, %r2703, 0;
	@%p1 bra 	$L__BB0_1605;
	mov.u32 	%r2704, %tid.x;
	cvt.rn.f32.u32 	%f4505, %r2704;
	cvta.to.global.u64 	%rd4, %rd609;
	mov.u64 	%rd2801, __cudart_i2opi_f;
$L__BB0_2:
	mov.b32 	%r7007, 0;
$L__BB0_3:
	.pragma "nounroll";
	mul.f32 	%f1004, %f4505, 0f3F22F983;
	cvt.rni.s32.f32 	%r7015, %f1004;
	cvt.rn.f32.s32 	%f1005, %r7015;
	fma.rn.f32 	%f1006, %f1005, 0fBFC90FDA, %f4505;
	fma.rn.f32 	%f1007, %f1005, 0fB3A22168, %f1006;
	fma.rn.f32 	%f4507, %f1005, 0fA7C234C5, %f1007;
	abs.f32 	%f5, %f4505;
	setp.ltu.f32 	%p2, %f5, 0f47CE4780;
	mov.u32 	%r7011, %r7015;
	mov.f32 	%f4506, %f4507;
	@%p2 bra 	$L__BB0_11;
	setp.neu.f32 	%p3, %f5, 0f7F800000;
	@%p3 bra 	$L__BB0_6;
	mov.f32 	%f1010, 0f00000000;
	mul.rn.f32 	%f4506, %f4505, %f1010;
	mov.b32 	%r7011, 0;
	bra.uni 	$L__BB0_11;
$L__BB0_6:
	mov.b32 	%r3, %f4505;
	shl.b32 	%r2707, %r3, 8;
	or.b32  	%r4, %r2707, -2147483648;
	mov.b64 	%rd2812, 0;
	mov.b32 	%r7008, 0;
	mov.u64 	%rd2810, %rd2801;
	mov.u64 	%rd2811, %rd3;
$L__BB0_7:
	.pragma "nounroll";
	ld.global.nc.u32 	%r2708, [%rd2810];
	mad.wide.u32 	%rd615, %r2708, %r4, %rd2812;
	shr.u64 	%rd2812, %rd615, 32;
	st.local.u32 	[%rd2811], %rd615;
	add.s32 	%r7008, %r7008, 1;
	add.s64 	%rd2811, %rd2811, 4;
	add.s64 	%rd2810, %rd2810, 4;
	setp.ne.s32 	%p4, %r7008, 6;
	@%p4 bra 	$L__BB0_7;
	shr.u32 	%r2709, %r3, 23;
	st.local.u32 	[%rd3+24], %rd2812;
	and.b32  	%r7, %r2709, 31;
	and.b32  	%r2710, %r2709, 224;
	add.s32 	%r2711, %r2710, -128;
	shr.u32 	%r2712, %r2711, 5;
	mul.wide.u32 	%rd616, %r2712, 4;
	sub.s64 	%rd11, %rd3, %rd616;
	ld.local.u32 	%r7009, [%rd11+24];
	ld.local.u32 	%r7010, [%rd11+20];
	setp.eq.s32 	%p5, %r7, 0;
	@%p5 bra 	$L__BB0_10;
	shf.l.wrap.b32 	%r7009, %r7010, %r7009, %r7;
	ld.local.u32 	%r2713, [%rd11+16];
	shf.l.wrap.b32 	%r7010, %r2713, %r7010, %r7;
$L__BB0_10:
	shr.u32 	%r2714, %r7009, 30;
	shf.l.wrap.b32 	%r2715, %r7010, %r7009, 2;
	shl.b32 	%r2716, %r7010, 2;
	shr.u32 	%r2717, %r2715, 31;
	add.s32 	%r2718, %r2717, %r2714;
	neg.s32 	%r2719, %r2718;
	setp.lt.s32 	%p6, %r3, 0;
	selp.b32 	%r7011, %r2719, %r2718, %p6;
	xor.b32  	%r2720, %r2715, %r3;
	shr.s32 	%r2721, %r2715, 31;
	xor.b32  	%r2722, %r2721, %r2715;
	xor.b32  	%r2723, %r2721, %r2716;
	cvt.u64.u32 	%rd617, %r2722;
	shl.b64 	%rd618, %rd617, 32;
	cvt.u64.u32 	%rd619, %r2723;
	or.b64  	%rd620, %rd618, %rd619;
	cvt.rn.f64.s64 	%fd1, %rd620;
	mul.f64 	%fd2, %fd1, 0d3BF921FB54442D19;
	cvt.rn.f32.f64 	%f1008, %fd2;
	neg.f32 	%f1009, %f1008;
	setp.lt.s32 	%p7, %r2720, 0;
	selp.f32 	%f4506, %f1009, %f1008, %p7;
$L__BB0_11:
	setp.ltu.f32 	%p8, %f5, 0f47CE4780;
	mul.rn.f32 	%f1011, %f4506, %f4506;
	and.b32  	%r2725, %r7011, 1;
	setp.eq.b32 	%p9, %r2725, 1;
	selp.f32 	%f1012, 0f3F800000, %f4506, %p9;
	fma.rn.f32 	%f1013, %f1011, %f1012, 0f00000000;
	fma.rn.f32 	%f1014, %f1011, 0f37CBAC00, 0fBAB607ED;
	selp.f32 	%f1015, %f1014, 0fB94D4153, %p9;
	selp.f32 	%f1016, 0f3D2AAABB, 0f3C0885E4, %p9;
	fma.rn.f32 	%f1017, %f1015, %f1011, %f1016;
	selp.f32 	%f1018, 0fBEFFFFFF, 0fBE2AAAA8, %p9;
	fma.rn.f32 	%f1019, %f1017, %f1011, %f1018;
	fma.rn.f32 	%f1020, %f1019, %f1013, %f1012;
	and.b32  	%r2726, %r7011, 2;
	setp.eq.s32 	%p10, %r2726, 0;
	mov.f32 	%f1021, 0f00000000;
	sub.f32 	%f1022, %f1021, %f1020;
	selp.f32 	%f9, %f1020, %f1022, %p10;
	@%p8 bra 	$L__BB0_19;
	setp.neu.f32 	%p11, %f5, 0f7F800000;
	@%p11 bra 	$L__BB0_14;
	mov.f32 	%f1025, 0f00000000;
	mul.rn.f32 	%f4507, %f4505, %f1025;
	mov.b32 	%r7015, 0;
	bra.uni 	$L__BB0_19;
$L__BB0_14:
	mov.b32 	%r16, %f4505;
	shl.b32 	%r2728, %r16, 8;
	or.b32  	%r17, %r2728, -2147483648;
	mov.b64 	%rd2813, 0;
	mov.b32 	%r7012, 0;
$L__BB0_15:
	.pragma "nounroll";
	mul.wide.u32 	%rd622, %r7012, 4;
	mov.u64 	%rd623, __cudart_i2opi_f;
	add.s64 	%rd624, %rd623, %rd622;
	ld.global.nc.u32 	%r2729, [%rd624];
	mad.wide.u32 	%rd625, %r2729, %r17, %rd2813;
	shr.u64 	%rd2813, %rd625, 32;
	add.s64 	%rd626, %rd2, %rd622;
	st.local.u32 	[%rd626], %rd625;
	add.s32 	%r7012, %r7012, 1;
	setp.ne.s32 	%p12, %r7012, 6;
	@%p12 bra 	$L__BB0_15;
	shr.u32 	%r2730, %r16, 23;
	st.local.u32 	[%rd2+24], %rd2813;
	and.b32  	%r20, %r2730, 31;
	and.b32  	%r2731, %r2730, 224;
	add.s32 	%r2732, %r2731, -128;
	shr.u32 	%r2733, %r2732, 5;
	mul.wide.u32 	%rd627, %r2733, 4;
	sub.s64 	%rd14, %rd2, %rd627;
	ld.local.u32 	%r7013, [%rd14+24];
	ld.local.u32 	%r7014, [%rd14+20];
	setp.eq.s32 	%p13, %r20, 0;
	@%p13 bra 	$L__BB0_18;
	shf.l.wrap.b32 	%r7013, %r7014, %r7013, %r20;
	ld.local.u32 	%r2734, [%rd14+16];
	shf.l.wrap.b32 	%r7014, %r2734, %r7014, %r20;
$L__BB0_18:
	shr.u32 	%r2735, %r7013, 30;
	shf.l.wrap.b32 	%r2736, %r7014, %r7013, 2;
	shl.b32 	%r2737, %r7014, 2;
	shr.u32 	%r2738, %r2736, 31;
	add.s32 	%r2739, %r2738, %r2735;
	neg.s32 	%r2740, %r2739;
	setp.lt.s32 	%p14, %r16, 0;
	selp.b32 	%r7015, %r2740, %r2739, %p14;
	xor.b32  	%r2741, %r2736, %r16;
	shr.s32 	%r2742, %r2736, 31;
	xor.b32  	%r2743, %r2742, %r2736;
	xor.b32  	%r2744, %r2742, %r2737;
	cvt.u64.u32 	%rd628, %r2743;
	shl.b64 	%rd629, %rd628, 32;
	cvt.u64.u32 	%rd630, %r2744;
	or.b64  	%rd631, %rd629, %rd630;
	cvt.rn.f64.s64 	%fd3, %rd631;
	mul.f64 	%fd4, %fd3, 0d3BF921FB54442D19;
	cvt.rn.f32.f64 	%f1023, %fd4;
	neg.f32 	%f1024, %f1023;
	setp.lt.s32 	%p15, %r2741, 0;
	selp.f32 	%f4507, %f1024, %f1023, %p15;
$L__BB0_19:
	add.s32 	%r2746, %r7015, 1;
	mul.rn.f32 	%f1026, %f4507, %f4507;
	and.b32  	%r2747, %r7015, 1;
	setp.eq.b32 	%p16, %r2747, 1;
	selp.f32 	%f1027, %f4507, 0f3F800000, %p16;
	fma.rn.f32 	%f1028, %f1026, %f1027, 0f00000000;
	fma.rn.f32 	%f1029, %f1026, 0f37CBAC00, 0fBAB607ED;
	selp.f32 	%f1030, 0fB94D4153, %f1029, %p16;
	selp.f32 	%f1031, 0f3C0885E4, 0f3D2AAABB, %p16;
	fma.rn.f32 	%f1032, %f1030, %f1026, %f1031;
	selp.f32 	%f1033, 0fBE2AAAA8, 0fBEFFFFFF, %p16;
	fma.rn.f32 	%f1034, %f1032, %f1026, %f1033;
	fma.rn.f32 	%f1035, %f1034, %f1028, %f1027;
	and.b32  	%r2748, %r2746, 2;
	setp.eq.s32 	%p17, %r2748, 0;
	mov.f32 	%f1036, 0f00000000;
	sub.f32 	%f1037, %f1036, %f1035;
	selp.f32 	%f1038, %f1035, %f1037, %p17;
	fma.rn.f32 	%f13, %f9, %f1038, %f4505;
	mul.f32 	%f1039, %f13, 0f3F22F983;
	cvt.rni.s32.f32 	%r7023, %f1039;
	cvt.rn.f32.s32 	%f1040, %r7023;
	fma.rn.f32 	%f1041, %f1040, 0fBFC90FDA, %f13;
	fma.rn.f32 	%f1042, %f1040, 0fB3A22168, %f1041;
	fma.rn.f32 	%f4509, %f1040, 0fA7C234C5, %f1042;
	abs.f32 	%f15, %f13;
	setp.ltu.f32 	%p18, %f15, 0f47CE4780;
	mov.u32 	%r7019, %r7023;
	mov.f32 	%f4508, %f4509;
	@%p18 bra 	$L__BB0_27;
	setp.eq.f32 	%p19, %f15, 0f7F800000;
	@%p19 bra 	$L__BB0_26;
	mov.b32 	%r30, %f13;
	shl.b32 	%r2750, %r30, 8;
	or.b32  	%r31, %r2750, -2147483648;
	mov.b64 	%rd2814, 0;
	mov.b32 	%r7016, 0;
$L__BB0_22:
	.pragma "nounroll";
	mul.wide.u32 	%rd633, %r7016, 4;
	mov.u64 	%rd634, __cudart_i2opi_f;
	add.s64 	%rd635, %rd634, %rd633;
	ld.global.nc.u32 	%r2751, [%rd635];
	mad.wide.u32 	%rd636, %r2751, %r31, %rd2814;
	shr.u64 	%rd2814, %rd636, 32;
	add.s64 	%rd637, %rd3, %rd633;
	st.local.u32 	[%rd637], %rd636;
	add.s32 	%r7016, %r7016, 1;
	setp.ne.s32 	%p20, %r7016, 6;
	@%p20 bra 	$L__BB0_22;
	shr.u32 	%r2752, %r30, 23;
	st.local.u32 	[%rd3+24], %rd2814;
	and.b32  	%r34, %r2752, 31;
	and.b32  	%r2753, %r2752, 224;
	add.s32 	%r2754, %r2753, -128;
	shr.u32 	%r2755, %r2754, 5;
	mul.wide.u32 	%rd638, %r2755, 4;
	sub.s64 	%rd17, %rd3, %rd638;
	ld.local.u32 	%r7017, [%rd17+24];
	ld.local.u32 	%r7018, [%rd17+20];
	setp.eq.s32 	%p21, %r34, 0;
	@%p21 bra 	$L__BB0_25;
	shf.l.wrap.b32 	%r7017, %r7018, %r7017, %r34;
	ld.local.u32 	%r2756, [%rd17+16];
	shf.l.wrap.b32 	%r7018, %r2756, %r7018, %r34;
$L__BB0_25:
	shr.u32 	%r2757, %r7017, 30;
	shf.l.wrap.b32 	%r2758, %r7018, %r7017, 2;
	shl.b32 	%r2759, %r7018, 2;
	shr.u32 	%r2760, %r2758, 31;
	add.s32 	%r2761, %r2760, %r2757;
	neg.s32 	%r2762, %r2761;
	setp.lt.s32 	%p22, %r30, 0;
	selp.b32 	%r7019, %r2762, %r2761, %p22;
	xor.b32  	%r2763, %r2758, %r30;
	shr.s32 	%r2764, %r2758, 31;
	xor.b32  	%r2765, %r2764, %r2758;
	xor.b32  	%r2766, %r2764, %r2759;
	cvt.u64.u32 	%rd639, %r2765;
	shl.b64 	%rd640, %rd639, 32;
	cvt.u64.u32 	%rd641, %r2766;
	or.b64  	%rd642, %rd640, %rd641;
	cvt.rn.f64.s64 	%fd5, %rd642;
	mul.f64 	%fd6, %fd5, 0d3BF921FB54442D19;
	cvt.rn.f32.f64 	%f1043, %fd6;
	neg.f32 	%f1044, %f1043;
	setp.lt.s32 	%p23, %r2763, 0;
	selp.f32 	%f4508, %f1044, %f1043, %p23;
	bra.uni 	$L__BB0_27;
$L__BB0_26:
	mov.f32 	%f1045, 0f00000000;
	mul.rn.f32 	%f4508, %f13, %f1045;
	mov.b32 	%r7019, 0;
$L__BB0_27:
	setp.ltu.f32 	%p24, %f15, 0f47CE4780;
	mul.rn.f32 	%f1046, %f4508, %f4508;
	and.b32  	%r2768, %r7019, 1;
	setp.eq.b32 	%p25, %r2768, 1;
	selp.f32 	%f1047, 0f3F800000, %f4508, %p25;
	fma.rn.f32 	%f1048, %f1046, %f1047, 0f00000000;
	fma.rn.f32 	%f1049, %f1046, 0f37CBAC00, 0fBAB607ED;
	selp.f32 	%f1050, %f1049, 0fB94D4153, %p25;
	selp.f32 	%f1051, 0f3D2AAABB, 0f3C0885E4, %p25;
	fma.rn.f32 	%f1052, %f1050, %f1046, %f1051;
	selp.f32 	%f1053, 0fBEFFFFFF, 0fBE2AAAA8, %p25;
	fma.rn.f32 	%f1054, %f1052, %f1046, %f1053;
	fma.rn.f32 	%f1055, %f1054, %f1048, %f1047;
	and.b32  	%r2769, %r7019, 2;
	setp.eq.s32 	%p26, %r2769, 0;
	mov.f32 	%f1056, 0f00000000;
	sub.f32 	%f1057, %f1056, %f1055;
	selp.f32 	%f19, %f1055, %f1057, %p26;
	@%p24 bra 	$L__BB0_35;
	setp.eq.f32 	%p27, %f15, 0f7F800000;
	@%p27 bra 	$L__BB0_34;
	mov.b32 	%r43, %f13;
	shl.b32 	%r2771, %r43, 8;
	or.b32  	%r44, %r2771, -2147483648;
	mov.b64 	%rd2815, 0;
	mov.b32 	%r7020, 0;
$L__BB0_30:
	.pragma "nounroll";
	mul.wide.u32 	%rd644, %r7020, 4;
	mov.u64 	%rd645, __cudart_i2opi_f;
	add.s64 	%rd646, %rd645, %rd644;
	ld.global.nc.u32 	%r2772, [%rd646];
	mad.wide.u32 	%rd647, %r2772, %r44, %rd2815;
	shr.u64 	%rd2815, %rd647, 32;
	add.s64 	%rd648, %rd2, %rd644;
	st.local.u32 	[%rd648], %rd647;
	add.s32 	%r7020, %r7020, 1;
	setp.ne.s32 	%p28, %r7020, 6;
	@%p28 bra 	$L__BB0_30;
	shr.u32 	%r2773, %r43, 23;
	st.local.u32 	[%rd2+24], %rd2815;
	and.b32  	%r47, %r2773, 31;
	and.b32  	%r2774, %r2773, 224;
	add.s32 	%r2775, %r2774, -128;
	shr.u32 	%r2776, %r2775, 5;
	mul.wide.u32 	%rd649, %r2776, 4;
	sub.s64 	%rd20, %rd2, %rd649;
	ld.local.u32 	%r7021, [%rd20+24];
	ld.local.u32 	%r7022, [%rd20+20];
	setp.eq.s32 	%p29, %r47, 0;
	@%p29 bra 	$L__BB0_33;
	shf.l.wrap.b32 	%r7021, %r7022, %r7021, %r47;
	ld.local.u32 	%r2777, [%rd20+16];
	shf.l.wrap.b32 	%r7022, %r2777, %r7022, %r47;
$L__BB0_33:
	shr.u32 	%r2778, %r7021, 30;
	shf.l.wrap.b32 	%r2779, %r7022, %r7021, 2;
	shl.b32 	%r2780, %r7022, 2;
	shr.u32 	%r2781, %r2779, 31;
	add.s32 	%r2782, %r2781, %r2778;
	neg.s32 	%r2783, %r2782;
	setp.lt.s32 	%p30, %r43, 0;
	selp.b32 	%r7023, %r2783, %r2782, %p30;
	xor.b32  	%r2784, %r2779, %r43;
	shr.s32 	%r2785, %r2779, 31;
	xor.b32  	%r2786, %r2785, %r2779;
	xor.b32  	%r2787, %r2785, %r2780;
	cvt.u64.u32 	%rd650, %r2786;
	shl.b64 	%rd651, %rd650, 32;
	cvt.u64.u32 	%rd652, %r2787;
	or.b64  	%rd653, %rd651, %rd652;
	cvt.rn.f64.s64 	%fd7, %rd653;
	mul.f64 	%fd8, %fd7, 0d3BF921FB54442D19;
	cvt.rn.f32.f64 	%f1058, %fd8;
	neg.f32 	%f1059, %f1058;
	setp.lt.s32 	%p31, %r2784, 0;
	selp.f32 	%f4509, %f1059, %f1058, %p31;
	bra.uni 	$L__BB0_35;
$L__BB0_34:
	mov.f32 	%f1060, 0f00000000;
	mul.rn.f32 	%f4509, %f13, %f1060;
	mov.b32 	%r7023, 0;
$L__BB0_35:
	add.s32 	%r2789, %r7023, 1;
	mul.rn.f32 	%f1061, %f4509, %f4509;
	and.b32  	%r2790, %r7023, 1;
	setp.eq.b32 	%p32, %r2790, 1;
	selp.f32 	%f1062, %f4509, 0f3F800000, %p32;
	fma.rn.f32 	%f1063, %f1061, %f1062, 0f00000000;
	fma.rn.f32 	%f1064, %f1061, 0f37CBAC00, 0fBAB607ED;
	selp.f32 	%f1065, 0fB94D4153, %f1064, %p32;
	selp.f32 	%f1066, 0f3C0885E4, 0f3D2AAABB, %p32;
	fma.rn.f32 	%f1067, %f1065, %f1061, %f1066;
	selp.f32 	%f1068, 0fBE2AAAA8, 0fBEFFFFFF, %p32;
	fma.rn.f32 	%f1069, %f1067, %f1061, %f1068;
	fma.rn.f32 	%f1070, %f1069, %f1063, %f1062;
	and.b32  	%r2791, %r2789, 2;
	setp.eq.s32 	%p33, %r2791, 0;
	mov.f32 	%f1071, 0f00000000;
	sub.f32 	%f1072, %f1071, %f1070;
	selp.f32 	%f1073, %f1070, %f1072, %p33;
	fma.rn.f32 	%f23, %f19, %f1073, %f13;
	mul.f32 	%f1074, %f23, 0f3F22F983;
	cvt.rni.s32.f32 	%r7031, %f1074;
	cvt.rn.f32.s32 	%f1075, %r7031;
	fma.rn.f32 	%f1076, %f1075, 0fBFC90FDA, %f23;
	fma.rn.f32 	%f1077, %f1075, 0fB3A22168, %f1076;
	fma.rn.f32 	%f4511, %f1075, 0fA7C234C5, %f1077;
	abs.f32 	%f25, %f23;
	setp.ltu.f32 	%p34, %f25, 0f47CE4780;
	mov.u32 	%r7027, %r7031;
	mov.f32 	%f4510, %f4511;
	@%p34 bra 	$L__BB0_43;
	setp.eq.f32 	%p35, %f25, 0f7F800000;
	@%p35 bra 	$L__BB0_42;
	mov.b32 	%r57, %f23;
	shl.b32 	%r2793, %r57, 8;
	or.b32  	%r58, %r2793, -2147483648;
	mov.b64 	%rd2816, 0;
	mov.b32 	%r7024, 0;
$L__BB0_38:
	.pragma "nounroll";
	mul.wide.u32 	%rd655, %r7024, 4;
	mov.u64 	%rd656, __cudart_i2opi_f;
	add.s64 	%rd657, %rd656, %rd655;
	ld.global.nc.u32 	%r2794, [%rd657];
	mad.wide.u32 	%rd658, %r2794, %r58, %rd2816;
	shr.u64 	%rd2816, %rd658, 32;
	add.s64 	%rd659, %rd3, %rd655;
	st.local.u32 	[%rd659], %rd658;
	add.s32 	%r7024, %r7024, 1;
	setp.ne.s32 	%p36, %r7024, 6;
	@%p36 bra 	$L__BB0_38;
	shr.u32 	%r2795, %r57, 23;
	st.local.u32 	[%rd3+24], %rd2816;
	and.b32  	%r61, %r2795, 31;
	and.b32  	%r2796, %r2795, 224;
	add.s32 	%r2797, %r2796, -128;
	shr.u32 	%r2798, %r2797, 5;
	mul.wide.u32 	%rd660, %r2798, 4;
	sub.s64 	%rd23, %rd3, %rd660;
	ld.local.u32 	%r7025, [%rd23+24];
	ld.local.u32 	%r7026, [%rd23+20];
	setp.eq.s32 	%p37, %r61, 0;
	@%p37 bra 	$L__BB0_41;
	shf.l.wrap.b32 	%r7025, %r7026, %r7025, %r61;
	ld.local.u32 	%r2799, [%rd23+16];
	shf.l.wrap.b32 	%r7026, %r2799, %r7026, %r61;
$L__BB0_41:
	shr.u32 	%r2800, %r7025, 30;
	shf.l.wrap.b32 	%r2801, %r7026, %r7025, 2;
	shl.b32 	%r2802, %r7026, 2;
	shr.u32 	%r2803, %r2801, 31;
	add.s32 	%r2804, %r2803, %r2800;
	neg.s32 	%r2805, %r2804;
	setp.lt.s32 	%p38, %r57, 0;
	selp.b32 	%r7027, %r2805, %r2804, %p38;
	xor.b32  	%r2806, %r2801, %r57;
	shr.s32 	%r2807, %r2801, 31;
	xor.b32  	%r2808, %r2807, %r2801;
	xor.b32  	%r2809, %r2807, %r2802;
	cvt.u64.u32 	%rd661, %r2808;
	shl.b64 	%rd662, %rd661, 32;
	cvt.u64.u32 	%rd663, %r2809;
	or.b64  	%rd664, %rd662, %rd663;
	cvt.rn.f64.s64 	%fd9, %rd664;
	mul.f64 	%fd10, %fd9, 0d3BF921FB54442D19;
	cvt.rn.f32.f64 	%f1078, %fd10;
	neg.f32 	%f1079, %f1078;
	setp.lt.s32 	%p39, %r2806, 0;
	selp.f32 	%f4510, %f1079, %f1078, %p39;
	bra.uni 	$L__BB0_43;
$L__BB0_42:
	mov.f32 	%f1080, 0f00000000;
	mul.rn.f32 	%f4510, %f23, %f1080;
	mov.b32 	%r7027, 0;
$L__BB0_43:
	setp.ltu.f32 	%p40, %f25, 0f47CE4780;
	mul.rn.f32 	%f1081, %f4510, %f4510;
	and.b32  	%r2811, %r7027, 1;
	setp.eq.b32 	%p41, %r2811, 1;
	selp.f32 	%f1082, 0f3F800000, %f4510, %p41;
	fma.rn.f32 	%f1083, %f1081, %f1082, 0f00000000;
	fma.rn.f32 	%f1084, %f1081, 0f37CBAC00, 0fBAB607ED;
	selp.f32 	%f1085, %f1084, 0fB94D4153, %p41;
	selp.f32 	%f1086, 0f3D2AAABB, 0f3C0885E4, %p41;
	fma.rn.f32 	%f1087, %f1085, %f1081, %f1086;
	selp.f32 	%f1088, 0fBEFFFFFF, 0fBE2AAAA8, %p41;
	fma.rn.f32 	%f1089, %f1087, %f1081, %f1088;
	fma.rn.f32 	%f1090, %f1089, %f1083, %f1082;
	and.b32  	%r2812, %r7027, 2;
	setp.eq.s32 	%p42, %r2812, 0;
	mov.f32 	%f1091, 0f00000000;
	sub.f32 	%f1092, %f1091, %f1090;
	selp.f32 	%f29, %f1090, %f1092, %p42;
	@%p40 bra 	$L__BB0_51;
	setp.eq.f32 	%p43, %f25, 0f7F800000;
	@%p43 bra 	$L__BB0_50;
	mov.b32 	%r70, %f23;
	shl.b32 	%r2814, %r70, 8;
	or.b32  	%r71, %r2814, -2147483648;
	mov.b64 	%rd2817, 0;
	mov.b32 	%r7028, 0;
$L__BB0_46:
	.pragma "nounroll";
	mul.wide.u32 	%rd666, %r7028, 4;
	mov.u64 	%rd667, __cudart_i2opi_f;
	add.s64 	%rd668, %rd667, %rd666;
	ld.global.nc.u32 	%r2815, [%rd668];
	mad.wide.u32 	%rd669, %r2815, %r71, %rd2817;
	shr.u64 	%rd2817, %rd669, 32;
	add.s64 	%rd670, %rd2, %rd666;
	st.local.u32 	[%rd670], %rd669;
	add.s32 	%r7028, %r7028, 1;
	setp.ne.s32 	%p44, %r7028, 6;
	@%p44 bra 	$L__BB0_46;
	shr.u32 	%r2816, %r70, 23;
	st.local.u32 	[%rd2+24], %rd2817;
	and.b32  	%r74, %r2816, 31;
	and.b32  	%r2817, %r2816, 224;
	add.s32 	%r2818, %r2817, -128;
	shr.u32 	%r2819, %r2818, 5;
	mul.wide.u32 	%rd671, %r2819, 4;
	sub.s64 	%rd26, %rd2, %rd671;
	ld.local.u32 	%r7029, [%rd26+24];
	ld.local.u32 	%r7030, [%rd26+20];
	setp.eq.s32 	%p45, %r74, 0;
	@%p45 bra 	$L__BB0_49;
	shf.l.wrap.b32 	%r7029, %r7030, %r7029, %r74;
	ld.local.u32 	%r2820, [%rd26+16];
	shf.l.wrap.b32 	%r7030, %r2820, %r7030, %r74;
$L__BB0_49:
	shr.u32 	%r2821, %r7029, 30;
	shf.l.wrap.b32 	%r2822, %r7030, %r7029, 2;
	shl.b32 	%r2823, %r7030, 2;
	shr.u32 	%r2824, %r2822, 31;
	add.s32 	%r2825, %r2824, %r2821;
	neg.s32 	%r2826, %r2825;
	setp.lt.s32 	%p46, %r70, 0;
	selp.b32 	%r7031, %r2826, %r2825, %p46;
	xor.b32  	%r2827, %r2822, %r70;
	shr.s32 	%r2828, %r2822, 31;
	xor.b32  	%r2829, %r2828, %r2822;
	xor.b32  	%r2830, %r2828, %r2823;
	cvt.u64.u32 	%rd672, %r2829;
	shl.b64 	%rd673, %rd672, 32;
	cvt.u64.u32 	%rd674, %r2830;
	or.b64  	%rd675, %rd673, %rd674;
	cvt.rn.f64.s64 	%fd11, %rd675;
	mul.f64 	%fd12, %fd11, 0d3BF921FB54442D19;
	cvt.rn.f32.f64 	%f1093, %fd12;
	neg.f32 	%f1094, %f1093;
	setp.lt.s32 	%p47, %r2827, 0;
	selp.f32 	%f4511, %f1094, %f1093, %p47;
	bra.uni 	$L__BB0_51;
$L__BB0_50:
	mov.f32 	%f1095, 0f00000000;
	mul.rn.f32 	%f4511, %f23, %f1095;
	mov.b32 	%r7031, 0;
$L__BB0_51:
	add.s32 	%r2832, %r7031, 1;
	mul.rn.f32 	%f1096, %f4511, %f4511;
	and.b32  	%r2833, %r7031, 1;
	setp.eq.b32 	%p48, %r2833, 1;
	selp.f32 	%f1097, %f4511, 0f3F800000, %p48;
	fma.rn.f32 	%f1098, %f1096, %f1097, 0f00000000;
	fma.rn.f32 	%f1099, %f1096, 0f37CBAC00, 0fBAB607ED;
	selp.f32 	%f1100, 0fB94D4153, %f1099, %p48;
	selp.f32 	%f1101, 0f3C0885E4, 0f3D2AAABB, %p48;
	fma.rn.f32 	%f1102, %f1100, %f1096, %f1101;
	selp.f32 	%f1103, 0fBE2AAAA8, 0fBEFFFFFF, %p48;
	fma.rn.f32 	%f1104, %f1102, %f1096, %f1103;
	fma.rn.f32 	%f1105, %f1104, %f1098, %f1097;
	and.b32  	%r2834, %r2832, 2;
	setp.eq.s32 	%p49, %r2834, 0;
	mov.f32 	%f1106, 0f00000000;
	sub.f32 	%f1107, %f1106, %f1105;
	selp.f32 	%f1108, %f1105, %f1107, %p49;
	fma.rn.f32 	%f33, %f29, %f1108, %f23;
	mul.f32 	%f1109, %f33, 0f3F22F983;
	cvt.rni.s32.f32 	%r7039, %f1109;
	cvt.rn.f32.s32 	%f1110, %r7039;
	fma.rn.f32 	%f1111, %f1110, 0fBFC90FDA, %f33;
	fma.rn.f32 	%f1112, %f1110, 0fB3A22168, %f1111;
	fma.rn.f32 	%f4513, %f1110, 0fA7C234C5, %f1112;
	abs.f32 	%f35, %f33;
	setp.ltu.f32 	%p50, %f35, 0f47CE4780;
	mov.u32 	%r7035, %r7039;
	mov.f32 	%f4512, %f4513;
	@%p50 bra 	$L__BB0_59;
	setp.eq.f32 	%p51, %f35, 0f7F800000;
	@%p51 bra 	$L__BB0_58;
	mov.b32 	%r84, %f33;
	shl.b32 	%r2836, %r84, 8;
	or.b32  	%r85, %r2836, -2147483648;
	mov.b64 	%rd2818, 0;
	mov.b32 	%r7032, 0;
$L__BB0_54:
	.pragma "nounroll";
	mul.wide.u32 	%rd677, %r7032, 4;
	mov.u64 	%rd678, __cudart_i2opi_f;
	add.s64 	%rd679, %rd678, %rd677;
	ld.global.nc.u32 	%r2837, [%rd679];
	mad.wide.u32 	%rd680, %r2837, %r85, %rd2818;
	shr.u64 	%rd2818, %rd680, 32;
	add.s64 	%rd681, %rd3, %rd677;
	st.local.u32 	[%rd681], %rd680;
	add.s32 	%r7032, %r7032, 1;
	setp.ne.s32 	%p52, %r7032, 6;
	@%p52 bra 	$L__BB0_54;
	shr.u32 	%r2838, %r84, 23;
	st.local.u32 	[%rd3+24], %rd2818;
	and.b32  	%r88, %r2838, 31;
	and.b32  	%r2839, %r2838, 224;
	add.s32 	%r2840, %r2839, -128;
	shr.u32 	%r2841, %r2840, 5;
	mul.wide.u32 	%rd682, %r2841, 4;
	sub.s64 	%rd29, %rd3, %rd682;
	ld.local.u32 	%r7033, [%rd29+24];
	ld.local.u32 	%r7034, [%rd29+20];
	setp.eq.s32 	%p53, %r88, 0;
	@%p53 bra 	$L__BB0_57;
	shf.l.wrap.b32 	%r7033, %r7034, %r7033, %r88;
	ld.local.u32 	%r2842, [%rd29+16];
	shf.l.wrap.b32 	%r7034, %r2842, %r7034, %r88;
$L__BB0_57:
	shr.u32 	%r2843, %r7033, 30;
	shf.l.wrap.b32 	%r2844, %r7034, %r7033, 2;
	shl.b32 	%r2845, %r7034, 2;
	shr.u32 	%r2846, %r2844, 31;
	add.s32 	%r2847, %r2846, %r2843;
	neg.s32 	%r2848, %r2847;
	setp.lt.s32 	%p54, %r84, 0;
	selp.b32 	%r7035, %r2848, %r2847, %p54;
	xor.b32  	%r2849, %r2844, %r84;
	shr.s32 	%r2850, %r2844, 31;
	xor.b32  	%r2851, %r2850, %r2844;
	xor.b32  	%r2852, %r2850, %r2845;
	cvt.u64.u32 	%rd683, %r2851;
	shl.b64 	%rd684, %rd683, 32;
	cvt.u64.u32 	%rd685, %r2852;
	or.b64  	%rd686, %rd684, %rd685;
	cvt.rn.f64.s64 	%fd13, %rd686;
	mul.f64 	%fd14, %fd13, 0d3BF921FB54442D19;
	cvt.rn.f32.f64 	%f1113, %fd14;
	neg.f32 	%f1114, %f1113;
	setp.lt.s32 	%p55, %r2849, 0;
	selp.f32 	%f4512, %f1114, %f1113, %p55;
	bra.uni 	$L__BB0_59;
$L__BB0_58:
	mov.f32 	%f1115, 0f00000000;
	mul.rn.f32 	%f4512, %f33, %f1115;
	mov.b32 	%r7035, 0;
$L__BB0_59:
	setp.ltu.f32 	%p56, %f35, 0f47CE4780;
	mul.rn.f32 	%f1116, %f4512, %f4512;
	and.b32  	%r2854, %r7035, 1;
	setp.eq.b32 	%p57, %r2854, 1;
	selp.f32 	%f1117, 0f3F800000, %f4512, %p57;
	fma.rn.f32 	%f1118, %f1116, %f1117, 0f00000000;
	fma.rn.f32 	%f1119, %f1116, 0f37CBAC00, 0fBAB607ED;
	selp.f32 	%f1120, %f1119, 0fB94D4153, %p57;
	selp.f32 	%f1121, 0f3D2AAABB, 0f3C0885E4, %p57;
	fma.rn.f32 	%f1122, %f1120, %f1116, %f1121;
	selp.f32 	%f1123, 0fBEFFFFFF, 0fBE2AAAA8, %p57;
	fma.rn.f32 	%f1124, %f1122, %f1116, %f1123;
	fma.rn.f32 	%f1125, %f1124, %f1118, %f1117;
	and.b32  	%r2855, %r7035, 2;
	setp.eq.s32 	%p58, %r2855, 0;
	mov.f32 	%f1126, 0f00000000;
	sub.f32 	%f1127, %f1126, %f1125;
	selp.f32 	%f39, %f1125, %f1127, %p58;
	@%p56 bra 	$L__BB0_67;
	setp.eq.f32 	%p59, %f35, 0f7F800000;
	@%p59 bra 	$L__BB0_66;
	mov.b32 	%r97, %f33;
	shl.b32 	%r2857, %r97, 8;
	or.b32  	%r98, %r2857, -2147483648;
	mov.b64 	%rd2819, 0;
	mov.b32 	%r7036, 0;
$L__BB0_62:
	.pragma "nounroll";
	mul.wide.u32 	%rd688, %r7036, 4;
	mov.u64 	%rd689, __cudart_i2opi_f;
	add.s64 	%rd690, %rd689, %rd688;
	ld.global.nc.u32 	%r2858, [%rd690];
	mad.wide.u32 	%rd691, %r2858, %r98, %rd2819;
	shr.u64 	%rd2819, %rd691, 32;
	add.s64 	%rd692, %rd2, %rd688;
	st.local.u32 	[%rd692], %rd691;
	add.s32 	%r7036, %r7036, 1;
	setp.ne.s32 	%p60, %r7036, 6;
	@%p60 bra 	$L__BB0_62;
	shr.u32 	%r2859, %r97, 23;
	st.local.u32 	[%rd2+24], %rd2819;
	and.b32  	%r101, %r2859, 31;
	and.b32  	%r2860, %r2859, 224;
	add.s32 	%r2861, %r2860, -128;
	shr.u32 	%r2862, %r2861, 5;
	mul.wide.u32 	%rd693, %r2862, 4;
	sub.s64 	%rd32, %rd2, %rd693;
	ld.local.u32 	%r7037, [%rd32+24];
	ld.local.u32 	%r7038, [%rd32+20];
	setp.eq.s32 	%p61, %r101, 0;
	@%p61 bra 	$L__BB0_65;
	shf.l.wrap.b32 	%r7037, %r7038, %r7037, %r101;
	ld.local.u32 	%r2863, [%rd32+16];
	shf.l.wrap.b32 	%r7038, %r2863, %r7038, %r101;
$L__BB0_65:
	shr.u32 	%r2864, %r7037, 30;
	shf.l.wrap.b32 	%r2865, %r7038, %r7037, 2;
	shl.b32 	%r2866, %r7038, 2;
	shr.u32 	%r2867, %r2865, 31;
	add.s32 	%r2868, %r2867, %r2864;
	neg.s32 	%r2869, %r2868;
	setp.lt.s32 	%p62, %r97, 0;
	selp.b32 	%r7039, %r2869, %r2868, %p62;
	xor.b32  	%r2870, %r2865, %r97;
	shr.s32 	%r2871, %r2865, 31;
	xor.b32  	%r2872, %r2871, %r2865;
	xor.b32  	%r2873, %r2871, %r2866;
	cvt.u64.u32 	%rd694, %r2872;
	shl.b64 	%rd695, %rd694, 32;
	cvt.u64.u32 	%rd696, %r2873;
	or.b64  	%rd697, %rd695, %rd696;
	cvt.rn.f64.s64 	%fd15, %rd697;
	mul.f64 	%fd16, %fd15, 0d3BF921FB54442D19;
	cvt.rn.f32.f64 	%f1128, %fd16;
	neg.f32 	%f1129, %f1128;
	setp.lt.s32 	%p63, %r2870, 0;
	selp.f32 	%f4513, %f1129, %f1128, %p63;
	bra.uni 	$L__BB0_67;
$L__BB0_66:
	mov.f32 	%f1130, 0f00000000;
	mul.rn.f32 	%f4513, %f33, %f1130;
	mov.b32 	%r7039, 0;
$L__BB0_67:
	add.s32 	%r2875, %r7039, 1;
	mul.rn.f32 	%f1131, %f4513, %f4513;
	and.b32  	%r2876, %r7039, 1;
	setp.eq.b32 	%p64, %r2876, 1;
	selp.f32 	%f1132, %f4513, 0f3F800000, %p64;
	fma.rn.f32 	%f1133, %f1131, %f1132, 0f00000000;
	fma.rn.f32 	%f1134, %f1131, 0f37CBAC00, 0fBAB607ED;
	selp.f32 	%f1135, 0fB94D4153, %f1134, %p64;
	selp.f32 	%f1136, 0f3C0885E4, 0f3D2AAABB, %p64;
	fma.rn.f32 	%f1137, %f1135, %f1131, %f1136;
	selp.f32 	%f1138, 0fBE2AAAA8, 0fBEFFFFFF, %p64;
	fma.rn.f32 	%f1139, %f1137, %f1131, %f1138;
	fma.rn.f32 	%f1140, %f1139, %f1133, %f1132;
	and.b32  	%r2877, %r2875, 2;
	setp.eq.s32 	%p65, %r2877, 0;
	mov.f32 	%f1141, 0f00000000;
	sub.f32 	%f1142, %f1141, %f1140;
	selp.f32 	%f1143, %f1140, %f1142, %p65;
	fma.rn.f32 	%f43, %f39, %f1143, %f33;
	mul.f32 	%f1144, %f43, 0f3F22F983;
	cvt.rni.s32.f32 	%r7047, %f1144;
	cvt.rn.f32.s32 	%f1145, %r7047;
	fma.rn.f32 	%f1146, %f1145, 0fBFC90FDA, %f43;
	fma.rn.f32 	%f1147, %f1145, 0fB3A22168, %f1146;
	fma.rn.f32 	%f4515, %f1145, 0fA7C234C5, %f1147;
	abs.f32 	%f45, %f43;
	setp.ltu.f32 	%p66, %f45, 0f47CE4780;
	mov.u32 	%r7043, %r7047;
	mov.f32 	%f4514, %f4515;
	@%p66 bra 	$L__BB0_75;
	setp.eq.f32 	%p67, %f45, 0f7F800000;
	@%p67 bra 	$L__BB0_74;
	mov.b32 	%r111, %f43;
	shl.b32 	%r2879, %r111, 8;
	or.b32  	%r112, %r2879, -2147483648;
	mov.b64 	%rd2820, 0;
	mov.b32 	%r7040, 0;
$L__BB0_70:
	.pragma "nounroll";
	mul.wide.u32 	%rd699, %r7040, 4;
	mov.u64 	%rd700, __cudart_i2opi_f;
	add.s64 	%rd701, %rd700, %rd699;
	ld.global.nc.u32 	%r2880, [%rd701];
	mad.wide.u32 	%rd702, %r2880, %r112, %rd2820;
	shr.u64 	%rd2820, %rd702, 32;
	add.s64 	%rd703, %rd3, %rd699;
	st.local.u32 	[%rd703], %rd702;
	add.s32 	%r7040, %r7040, 1;
	setp.ne.s32 	%p68, %r7040, 6;
	@%p68 bra 	$L__BB0_70;
	shr.u32 	%r2881, %r111, 23;
	st.local.u32 	[%rd3+24], %rd2820;
	and.b32  	%r115, %r2881, 31;
	and.b32  	%r2882, %r2881, 224;
	add.s32 	%r2883, %r2882, -128;
	shr.u32 	%r2884, %r2883, 5;
	mul.wide.u32 	%rd704, %r2884, 4;
	sub.s64 	%rd35, %rd3, %rd704;
	ld.local.u32 	%r7041, [%rd35+24];
	ld.local.u32 	%r7042, [%rd35+20];
	setp.eq.s32 	%p69, %r115, 0;
	@%p69 bra 	$L__BB0_73;
	shf.l.wrap.b32 	%r7041, %r7042, %r7041, %r115;
	ld.local.u32 	%r2885, [%rd35+16];
	shf.l.wrap.b32 	%r7042, %r2885, %r7042, %r115;
$L__BB0_73:
	shr.u32 	%r2886, %r7041, 30;
	shf.l.wrap.b32 	%r2887, %r7042, %r7041, 2;
	shl.b32 	%r2888, %r7042, 2;
	shr.u32 	%r2889, %r2887, 31;
	add.s32 	%r2890, %r2889, %r2886;
	neg.s32 	%r2891, %r2890;
	setp.lt.s32 	%p70, %r111, 0;
	selp.b32 	%r7043, %r2891, %r2890, %p70;
	xor.b32  	%r2892, %r2887, %r111;
	shr.s32 	%r2893, %r2887, 31;
	xor.b32  	%r2894, %r2893, %r2887;
	xor.b32  	%r2895, %r2893, %r2888;
	cvt.u64.u32 	%rd705, %r2894;
	shl.b64 	%rd706, %rd705, 32;
	cvt.u64.u32 	%rd707, %r2895;
	or.b64  	%rd708, %rd706, %rd707;
	cvt.rn.f64.s64 	%fd17, %rd708;
	mul.f64 	%fd18, %fd17, 0d3BF921FB54442D19;
	cvt.rn.f32.f64 	%f1148, %fd18;
	neg.f32 	%f1149, %f1148;
	setp.lt.s32 	%p71, %r2892, 0;
	selp.f32 	%f4514, %f1149, %f1148, %p71;
	bra.uni 	$L__BB0_75;
$L__BB0_74:
	mov.f32 	%f1150, 0f00000000;
	mul.rn.f32 	%f4514, %f43, %f1150;
	mov.b32 	%r7043, 0;
$L__BB0_75:
	setp.ltu.f32 	%p72, %f45, 0f47CE4780;
	mul.rn.f32 	%f1151, %f4514, %f4514;
	and.b32  	%r2897, %r7043, 1;
	setp.eq.b32 	%p73, %r2897, 1;
	selp.f32 	%f1152, 0f3F800000, %f4514, %p73;
	fma.rn.f32 	%f1153, %f1151, %f1152, 0f00000000;
	fma.rn.f32 	%f1154, %f1151, 0f37CBAC00, 0fBAB607ED;
	selp.f32 	%f1155, %f1154, 0fB94D4153, %p73;
	selp.f32 	%f1156, 0f3D2AAABB, 0f3C0885E4, %p73;
	fma.rn.f32 	%f1157, %f1155, %f1151, %f1156;
	selp.f32 	%f1158, 0fBEFFFFFF, 0fBE2AAAA8, %p73;
	fma.rn.f32 	%f1159, %f1157, %f1151, %f1158;
	fma.rn.f32 	%f1160, %f1159, %f1153, %f1152;
	and.b32  	%r2898, %r7043, 2;
	setp.eq.s32 	%p74, %r2898, 0;
	mov.f32 	%f1161, 0f00000000;
	sub.f32 	%f1162, %f1161, %f1160;
	selp.f32 	%f49, %f1160, %f1162, %p74;
	@%p72 bra 	$L__BB0_83;
	setp.eq.f32 	%p75, %f45, 0f7F800000;
	@%p75 bra 	$L__BB0_82;
	mov.b32 	%r124, %f43;
	shl.b32 	%r2900, %r124, 8;
	or.b32  	%r125, %r2900, -2147483648;
	mov.b64 	%rd2821, 0;
	mov.b32 	%r7044, 0;
$L__BB0_78:
	.pragma "nounroll";
	mul.wide.u32 	%rd710, %r7044, 4;
	mov.u64 	%rd711, __cudart_i2opi_f;
	add.s64 	%rd712, %rd711, %rd710;
	ld.global.nc.u32 	%r2901, [%rd712];
	mad.wide.u32 	%rd713, %r2901, %r125, %rd2821;
	shr.u64 	%rd2821, %rd713, 32;
	add.s64 	%rd714, %rd2, %rd710;
	st.local.u32 	[%rd714], %rd713;
	add.s32 	%r7044, %r7044, 1;
	setp.ne.s32 	%p76, %r7044, 6;
	@%p76 bra 	$L__BB0_78;
	shr.u32 	%r2902, %r124, 23;
	st.local.u32 	[%rd2+24], %rd2821;
	and.b32  	%r128, %r2902, 31;
	and.b32  	%r2903, %r2902, 224;
	add.s32 	%r2904, %r2903, -128;
	shr.u32 	%r2905, %r2904, 5;
	mul.wide.u32 	%rd715, %r2905, 4;
	sub.s64 	%rd38, %rd2, %rd715;
	ld.local.u32 	%r7045, [%rd38+24];
	ld.local.u32 	%r7046, [%rd38+20];
	setp.eq.s32 	%p77, %r128, 0;
	@%p77 bra 	$L__BB0_81;
	shf.l.wrap.b32 	%r7045, %r7046, %r7045, %r128;
	ld.local.u32 	%r2906, [%rd38+16];
	shf.l.wrap.b32 	%r7046, %r2906, %r7046, %r128;
$L__BB0_81:
	shr.u32 	%r2907, %r7045, 30;
	shf.l.wrap.b32 	%r2908, %r7046, %r7045, 2;
	shl.b32 	%r2909, %r7046, 2;
	shr.u32 	%r2910, %r2908, 31;
	add.s32 	%r2911, %r2910, %r2907;
	neg.s32 	%r2912, %r2911;
	setp.lt.s32 	%p78, %r124, 0;
	selp.b32 	%r7047, %r2912, %r2911, %p78;
	xor.b32  	%r2913, %r2908, %r124;
	shr.s32 	%r2914, %r2908, 31;
	xor.b32  	%r2915, %r2914, %r2908;
	xor.b32  	%r2916, %r2914, %r2909;
	cvt.u64.u32 	%rd716, %r2915;
	shl.b64 	%rd717, %rd716, 32;
	cvt.u64.u32 	%rd718, %r2916;
	or.b64  	%rd719, %rd717, %rd718;
	cvt.rn.f64.s64 	%fd19, %rd719;
	mul.f64 	%fd20, %fd19, 0d3BF921FB54442D19;
	cvt.rn.f32.f64 	%f1163, %fd20;
	neg.f32 	%f1164, %f1163;
	setp.lt.s32 	%p79, %r2913, 0;
	selp.f32 	%f4515, %f1164, %f1163, %p79;
	bra.uni 	$L__BB0_83;
$L__BB0_82:
	mov.f32 	%f1165, 0f00000000;
	mul.rn.f32 	%f4515, %f43, %f1165;
	mov.b32 	%r7047, 0;
$L__BB0_83:
	add.s32 	%r2918, %r7047, 1;
	mul.rn.f32 	%f1166, %f4515, %f4515;
	and.b32  	%r2919, %r7047, 1;
	setp.eq.b32 	%p80, %r2919, 1;
	selp.f32 	%f1167, %f4515, 0f3F800000, %p80;
	fma.rn.f32 	%f1168, %f1166, %f1167, 0f00000000;
	fma.rn.f32 	%f1169, %f1166, 0f37CBAC00, 0fBAB607ED;
	selp.f32 	%f1170, 0fB94D4153, %f1169, %p80;
	selp.f32 	%f1171, 0f3C0885E4, 0f3D2AAABB, %p80;
	fma.rn.f32 	%f1172, %f1170, %f1166, %f1171;
	selp.f32 	%f1173, 0fBE2AAAA8, 0fBEFFFFFF, %p80;
	fma.rn.f32 	%f1174, %f1172, %f1166, %f1173;
	fma.rn.f32 	%f1175, %f1174, %f1168, %f1167;
	and.b32  	%r2920, %r2918, 2;
	setp.eq.s32 	%p81, %r2920, 0;
	mov.f32 	%f1176, 0f00000000;
	sub.f32 	%f1177, %f1176, %f1175;
	selp.f32 	%f1178, %f1175, %f1177, %p81;
	fma.rn.f32 	%f53, %f49, %f1178, %f43;
	mul.f32 	%f1179, %f53, 0f3F22F983;
	cvt.rni.s32.f32 	%r7055, %f1179;
	cvt.rn.f32.s32 	%f1180, %r7055;
	fma.rn.f32 	%f1181, %f1180, 0fBFC90FDA, %f53;
	fma.rn.f32 	%f1182, %f1180, 0fB3A22168, %f1181;
	fma.rn.f32 	%f4517, %f1180, 0fA7C234C5, %f1182;
	abs.f32 	%f55, %f53;
	setp.ltu.f32 	%p82, %f55, 0f47CE4780;
	mov.u32 	%r7051, %r7055;
	mov.f32 	%f4516, %f4517;
	@%p82 bra 	$L__BB0_91;
	setp.eq.f32 	%p83, %f55, 0f7F800000;
	@%p83 bra 	$L__BB0_90;
	mov.b32 	%r138, %f53;
	shl.b32 	%r2922, %r138, 8;
	or.b32  	%r139, %r2922, -2147483648;
	mov.b64 	%rd2822, 0;
	mov.b32 	%r7048, 0;
$L__BB0_86:
	.pragma "nounroll";
	mul.wide.u32 	%rd721, %r7048, 4;
	mov.u64 	%rd722, __cudart_i2opi_f;
	add.s64 	%rd723, %rd722, %rd721;
	ld.global.nc.u32 	%r2923, [%rd723];
	mad.wide.u32 	%rd724, %r2923, %r139, %rd2822;
	shr.u64 	%rd2822, %rd724, 32;
	add.s64 	%rd725, %rd3, %rd721;
	st.local.u32 	[%rd725], %rd724;
	add.s32 	%r7048, %r7048, 1;
	setp.ne.s32 	%p84, %r7048, 6;
	@%p84 bra 	$L__BB0_86;
	shr.u32 	%r2924, %r138, 23;
	st.local.u32 	[%rd3+24], %rd2822;
	and.b32  	%r142, %r2924, 31;
	and.b32  	%r2925, %r2924, 224;
	add.s32 	%r2926, %r2925, -128;
	shr.u32 	%r2927, %r2926, 5;
	mul.wide.u32 	%rd726, %r2927, 4;
	sub.s64 	%rd41, %rd3, %rd726;
	ld.local.u32 	%r7049, [%rd41+24];
	ld.local.u32 	%r7050, [%rd41+20];
	setp.eq.s32 	%p85, %r142, 0;
	@%p85 bra 	$L__BB0_89;
	shf.l.wrap.b32 	%r7049, %r7050, %r7049, %r142;
	ld.local.u32 	%r2928, [%rd41+16];
	shf.l.wrap.b32 	%r7050, %r2928, %r7050, %r142;
$L__BB0_89:
	shr.u32 	%r2929, %r7049, 30;
	shf.l.wrap.b32 	%r2930, %r7050, %r7049, 2;
	shl.b32 	%r2931, %r7050, 2;
	shr.u32 	%r2932, %r2930, 31;
	add.s32 	%r2933, %r2932, %r2929;
	neg.s32 	%r2934, %r2933;
	setp.lt.s32 	%p86, %r138, 0;
	selp.b32 	%r7051, %r2934, %r2933, %p86;
	xor.b32  	%r2935, %r2930, %r138;
	shr.s32 	%r2936, %r2930, 31;
	xor.b32  	%r2937, %r2936, %r2930;
	xor.b32  	%r2938, %r2936, %r2931;
	cvt.u64.u32 	%rd727, %r2937;
	shl.b64 	%rd728, %rd727, 32;
	cvt.u64.u32 	%rd729, %r2938;
	or.b64  	%rd730, %rd728, %rd729;
	cvt.rn.f64.s64 	%fd21, %rd730;
	mul.f64 	%fd22, %fd21, 0d3BF921FB54442D19;
	cvt.rn.f32.f64 	%f1183, %fd22;
	neg.f32 	%f1184, %f1183;
	setp.lt.s32 	%p87, %r2935, 0;
	selp.f32 	%f4516, %f1184, %f1183, %p87;
	bra.uni 	$L__BB0_91;
$L__BB0_90:
	mov.f32 	%f1185, 0f00000000;
	mul.rn.f32 	%f4516, %f53, %f1185;
	mov.b32 	%r7051, 0;
$L__BB0_91:
	setp.ltu.f32 	%p88, %f55, 0f47CE4780;
	mul.rn.f32 	%f1186, %f4516, %f4516;
	and.b32  	%r2940, %r7051, 1;
	setp.eq.b32 	%p89, %r2940, 1;
	selp.f32 	%f1187, 0f3F800000, %f4516, %p89;
	fma.rn.f32 	%f1188, %f1186, %f1187, 0f00000000;
	fma.rn.f32 	%f1189, %f1186, 0f37CBAC00, 0fBAB607ED;
	selp.f32 	%f1190, %f1189, 0fB94D4153, %p89;
	selp.f32 	%f1191, 0f3D2AAABB, 0f3C0885E4, %p89;
	fma.rn.f32 	%f1192, %f1190, %f1186, %f1191;
	selp.f32 	%f1193, 0fBEFFFFFF, 0fBE2AAAA8, %p89;
	fma.rn.f32 	%f1194, %f1192, %f1186, %f1193;
	fma.rn.f32 	%f1195, %f1194, %f1188, %f1187;
	and.b32  	%r2941, %r7051, 2;
	setp.eq.s32 	%p90, %r2941, 0;
	mov.f32 	%f1196, 0f00000000;
	sub.f32 	%f1197, %f1196, %f1195;
	selp.f32 	%f59, %f1195, %f1197, %p90;
	@%p88 bra 	$L__BB0_99;
	setp.eq.f32 	%p91, %f55, 0f7F800000;
	@%p91 bra 	$L__BB0_98;
	mov.b32 	%r151, %f53;
	shl.b32 	%r2943, %r151, 8;
	or.b32  	%r152, %r2943, -2147483648;
	mov.b64 	%rd2823, 0;
	mov.b32 	%r7052, 0;
$L__BB0_94:
	.pragma "nounroll";
	mul.wide.u32 	%rd732, %r7052, 4;
	mov.u64 	%rd733, __cudart_i2opi_f;
	add.s64 	%rd734, %rd733, %rd732;
	ld.global.nc.u32 	%r2944, [%rd734];
	mad.wide.u32 	%rd735, %r2944, %r152, %rd2823;
	shr.u64 	%rd2823, %rd735, 32;
	add.s64 	%rd736, %rd2, %rd732;
	st.local.u32 	[%rd736], %rd735;
	add.s32 	%r7052, %r7052, 1;
	setp.ne.s32 	%p92, %r7052, 6;
	@%p92 bra 	$L__BB0_94;
	shr.u32 	%r2945, %r151, 23;
	st.local.u32 	[%rd2+24], %rd2823;
	and.b32  	%r155, %r2945, 31;
	and.b32  	%r2946, %r2945, 224;
	add.s32 	%r2947, %r2946, -128;
	shr.u32 	%r2948, %r2947, 5;
	mul.wide.u32 	%rd737, %r2948, 4;
	sub.s64 	%rd44, %rd2, %rd737;
	ld.local.u32 	%r7053, [%rd44+24];
	ld.local.u32 	%r7054, [%rd44+20];
	setp.eq.s32 	%p93, %r155, 0;
	@%p93 bra 	$L__BB0_97;
	shf.l.wrap.b32 	%r7053, %r7054, %r7053, %r155;
	ld.local.u32 	%r2949, [%rd44+16];
	shf.l.wrap.b32 	%r7054, %r2949, %r7054, %r155;
$L__BB0_97:
	shr.u32 	%r2950, %r7053, 30;
	shf.l.wrap.b32 	%r2951, %r7054, %r7053, 2;
	shl.b32 	%r2952, %r7054, 2;
	shr.u32 	%r2953, %r2951, 31;
	add.s32 	%r2954, %r2953, %r2950;
	neg.s32 	%r2955, %r2954;
	setp.lt.s32 	%p94, %r151, 0;
	selp.b32 	%r7055, %r2955, %r2954, %p94;
	xor.b32  	%r2956, %r2951, %r151;
	shr.s32 	%r2957, %r2951, 31;
	xor.b32  	%r2958, %r2957, %r2951;
	xor.b32  	%r2959, %r2957, %r2952;
	cvt.u64.u32 	%rd738, %r2958;
	shl.b64 	%rd739, %rd738, 32;
	cvt.u64.u32 	%rd740, %r2959;
	or.b64  	%rd741, %rd739, %rd740;
	cvt.rn.f64.s64 	%fd23, %rd741;
	mul.f64 	%fd24, %fd23, 0d3BF921FB54442D19;
	cvt.rn.f32.f64 	%f1198, %fd24;
	neg.f32 	%f1199, %f1198;
	setp.lt.s32 	%p95, %r2956, 0;
	selp.f32 	%f4517, %f1199, %f1198, %p95;
	bra.uni 	$L__BB0_99;
$L__BB0_98:
	mov.f32 	%f1200, 0f00000000;
	mul.rn.f32 	%f4517, %f53, %f1200;
	mov.b32 	%r7055, 0;
$L__BB0_99:
	add.s32 	%r2961, %r7055, 1;
	mul.rn.f32 	%f1201, %f4517, %f4517;
	and.b32  	%r2962, %r7055, 1;
	setp.eq.b32 	%p96, %r2962, 1;
	selp.f32 	%f1202, %f4517, 0f3F800000, %p96;
	fma.rn.f32 	%f1203, %f1201, %f1202, 0f00000000;
	fma.rn.f32 	%f1204, %f1201, 0f37CBAC00, 0fBAB607ED;
	selp.f32 	%f1205, 0fB94D4153, %f1204, %p96;
	selp.f32 	%f1206, 0f3C0885E4, 0f3D2AAABB, %p96;
	fma.rn.f32 	%f1207, %f1205, %f1201, %f1206;
	selp.f32 	%f1208, 0fBE2AAAA8, 0fBEFFFFFF, %p96;
	fma.rn.f32 	%f1209, %f1207, %f1201, %f1208;
	fma.rn.f32 	%f1210, %f1209, %f1203, %f1202;
	and.b32  	%r2963, %r2961, 2;
	setp.eq.s32 	%p97, %r2963, 0;
	mov.f32 	%f1211, 0f00000000;
	sub.f32 	%f1212, %f1211, %f1210;
	selp.f32 	%f1213, %f1210, %f1212, %p97;
	fma.rn.f32 	%f63, %f59, %f1213, %f53;
	mul.f32 	%f1214, %f63, 0f3F22F983;
	cvt.rni.s32.f32 	%r7063, %f1214;
	cvt.rn.f32.s32 	%f1215, %r7063;
	fma.rn.f32 	%f1216, %f1215, 0fBFC90FDA, %f63;
	fma.rn.f32 	%f1217, %f1215, 0fB3A22168, %f1216;
	fma.rn.f32 	%f4519, %f1215, 0fA7C234C5, %f1217;
	abs.f32 	%f65, %f63;
	setp.ltu.f32 	%p98, %f65, 0f47CE4780;
	mov.u32 	%r7059, %r7063;
	mov.f32 	%f4518, %f4519;
	@%p98 bra 	$L__BB0_107;
	setp.eq.f32 	%p99, %f65, 0f7F800000;
	@%p99 bra 	$L__BB0_106;
	mov.b32 	%r165, %f63;
	shl.b32 	%r2965, %r165, 8;
	or.b32  	%r166, %r2965, -2147483648;
	mov.b64 	%rd2824, 0;
	mov.b32 	%r7056, 0;
$L__BB0_102:
	.pragma "nounroll";
	mul.wide.u32 	%rd743, %r7056, 4;
	mov.u64 	%rd744, __cudart_i2opi_f;
	add.s64 	%rd745, %rd744, %rd743;
	ld.global.nc.u32 	%r2966, [%rd745];
	mad.wide.u32 	%rd746, %r2966, %r166, %rd2824;
	shr.u64 	%rd2824, %rd746, 32;
	add.s64 	%rd747, %rd3, %rd743;
	st.local.u32 	[%rd747], %rd746;
	add.s32 	%r7056, %r7056, 1;
	setp.ne.s32 	%p100, %r7056, 6;
	@%p100 bra 	$L__BB0_102;
	shr.u32 	%r2967, %r165, 23;
	st.local.u32 	[%rd3+24], %rd2824;
	and.b32  	%r169, %r2967, 31;
	and.b32  	%r2968, %r2967, 224;
	add.s32 	%r2969, %r2968, -128;
	shr.u32 	%r2970, %r2969, 5;
	mul.wide.u32 	%rd748, %r2970, 4;
	sub.s64 	%rd47, %rd3, %rd748;
	ld.local.u32 	%r7057, [%rd47+24];
	ld.local.u32 	%r7058, [%rd47+20];
	setp.eq.s32 	%p101, %r169, 0;
	@%p101 bra 	$L__BB0_105;
	shf.l.wrap.b32 	%r7057, %r7058, %r7057, %r169;
	ld.local.u32 	%r2971, [%rd47+16];
	shf.l.wrap.b32 	%r7058, %r2971, %r7058, %r169;
$L__BB0_105:
	shr.u32 	%r2972, %r7057, 30;
	shf.l.wrap.b32 	%r2973, %r7058, %r7057, 2;
	shl.b32 	%r2974, %r7058, 2;
	shr.u32 	%r2975, %r2973, 31;
	add.s32 	%r2976, %r2975, %r2972;
	neg.s32 	%r2977, %r2976;
	setp.lt.s32 	%p102, %r165, 0;
	selp.b32 	%r7059, %r2977, %r2976, %p102;
	xor.b32  	%r2978, %r2973, %r165;
	shr.s32 	%r2979, %r2973, 31;
	xor.b32  	%r2980, %r2979, %r2973;
	xor.b32  	%r2981, %r2979, %r2974;
	cvt.u64.u32 	%rd749, %r2980;
	shl.b64 	%rd750, %rd749, 32;
	cvt.u64.u32 	%rd751, %r2981;
	or.b64  	%rd752, %rd750, %rd751;
	cvt.rn.f64.s64 	%fd25, %rd752;
	mul.f64 	%fd26, %fd25, 0d3BF921FB54442D19;
	cvt.rn.f32.f64 	%f1218, %fd26;
	neg.f32 	%f1219, %f1218;
	setp.lt.s32 	%p103, %r2978, 0;
	selp.f32 	%f4518, %f1219, %f1218, %p103;
	bra.uni 	$L__BB0_107;
$L__BB0_106:
	mov.f32 	%f1220, 0f00000000;
	mul.rn.f32 	%f4518, %f63, %f1220;
	mov.b32 	%r7059, 0;
$L__BB0_107:
	setp.ltu.f32 	%p104, %f65, 0f47CE4780;
	mul.rn.f32 	%f1221, %f4518, %f4518;
	and.b32  	%r2983, %r7059, 1;
	setp.eq.b32 	%p105, %r2983, 1;
	selp.f32 	%f1222, 0f3F800000, %f4518, %p105;
	fma.rn.f32 	%f1223, %f1221, %f1222, 0f00000000;
	fma.rn.f32 	%f1224, %f1221, 0f37CBAC00, 0fBAB607ED;
	selp.f32 	%f1225, %f1224, 0fB94D4153, %p105;
	selp.f32 	%f1226, 0f3D2AAABB, 0f3C0885E4, %p105;
	fma.rn.f32 	%f1227, %f1225, %f1221, %f1226;
	selp.f32 	%f1228, 0fBEFFFFFF, 0fBE2AAAA8, %p105;
	fma.rn.f32 	%f1229, %f1227, %f1221, %f1228;
	fma.rn.f32 	%f1230, %f1229, %f1223, %f1222;
	and.b32  	%r2984, %r7059, 2;
	setp.eq.s32 	%p106, %r2984, 0;
	mov.f32 	%f1231, 0f00000000;
	sub.f32 	%f1232, %f1231, %f1230;
	selp.f32 	%f69, %f1230, %f1232, %p106;
	@%p104 bra 	$L__BB0_115;
	setp.eq.f32 	%p107, %f65, 0f7F800000;
	@%p107 bra 	$L__BB0_114;
	mov.b32 	%r178, %f63;
	shl.b32 	%r2986, %r178, 8;
	or.b32  	%r179, %r2986, -2147483648;
	mov.b64 	%rd2825, 0;
	mov.b32 	%r7060, 0;
$L__BB0_110:
	.pragma "nounroll";
	mul.wide.u32 	%rd754, %r7060, 4;
	mov.u64 	%rd755, __cudart_i2opi_f;
	add.s64 	%rd756, %rd755, %rd754;
	ld.global.nc.u32 	%r2987, [%rd756];
	mad.wide.u32 	%rd757, %r2987, %r179, %rd2825;
	shr.u64 	%rd2825, %rd757, 32;
	add.s64 	%rd758, %rd2, %rd754;
	st.local.u32 	[%rd758], %rd757;
	add.s32 	%r7060, %r7060, 1;
	setp.ne.s32 	%p108, %r7060, 6;
	@%p108 bra 	$L__BB0_110;
	shr.u32 	%r2988, %r178, 23;
	st.local.u32 	[%rd2+24], %rd2825;
	and.b32  	%r182, %r2988, 31;
	and.b32  	%r2989, %r2988, 224;
	add.s32 	%r2990, %r2989, -128;
	shr.u32 	%r2991, %r2990, 5;
	mul.wide.u32 	%rd759, %r2991, 4;
	sub.s64 	%rd50, %rd2, %rd759;
	ld.local.u32 	%r7061, [%rd50+24];
	ld.local.u32 	%r7062, [%rd50+20];
	setp.eq.s32 	%p109, %r182, 0;
	@%p109 bra 	$L__BB0_113;
	shf.l.wrap.b32 	%r7061, %r7062, %r7061, %r182;
	ld.local.u32 	%r2992, [%rd50+16];
	shf.l.wrap.b32 	%r7062, %r2992, %r7062, %r182;
$L__BB0_113:
	shr.u32 	%r2993, %r7061, 30;
	shf.l.wrap.b32 	%r2994, %r7062, %r7061, 2;
	shl.b32 	%r2995, %r7062, 2;
	shr.u32 	%r2996, %r2994, 31;
	add.s32 	%r2997, %r2996, %r2993;
	neg.s32 	%r2998, %r2997;
	setp.lt.s32 	%p110, %r178, 0;
	selp.b32 	%r7063, %r2998, %r2997, %p110;
	xor.b32  	%r2999, %r2994, %r178;
	shr.s32 	%r3000, %r2994, 31;
	xor.b32  	%r3001, %r3000, %r2994;
	xor.b32  	%r3002, %r3000, %r2995;
	cvt.u64.u32 	%rd760, %r3001;
	shl.b64 	%rd761, %rd760, 32;
	cvt.u64.u32 	%rd762, %r3002;
	or.b64  	%rd763, %rd761, %rd762;
	cvt.rn.f64.s64 	%fd27, %rd763;
	mul.f64 	%fd28, %fd27, 0d3BF921FB54442D19;
	cvt.rn.f32.f64 	%f1233, %fd28;
	neg.f32 	%f1234, %f1233;
	setp.lt.s32 	%p111, %r2999, 0;
	selp.f32 	%f4519, %f1234, %f1233, %p111;
	bra.uni 	$L__BB0_115;
$L__BB0_114:
	mov.f32 	%f1235, 0f00000000;
	mul.rn.f32 	%f4519, %f63, %f1235;
	mov.b32 	%r7063, 0;
$L__BB0_115:
	add.s32 	%r3004, %r7063, 1;
	mul.rn.f32 	%f1236, %f4519, %f4519;
	and.b32  	%r3005, %r7063, 1;
	setp.eq.b32 	%p112, %r3005, 1;
	selp.f32 	%f1237, %f4519, 0f3F800000, %p112;
	fma.rn.f32 	%f1238, %f1236, %f1237, 0f00000000;
	fma.rn.f32 	%f1239, %f1236, 0f37CBAC00, 0fBAB607ED;
	selp.f32 	%f1240, 0fB94D4153, %f1239, %p112;
	selp.f32 	%f1241, 0f3C0885E4, 0f3D2AAABB, %p112;
	fma.rn.f32 	%f1242, %f1240, %f1236, %f1241;
	selp.f32 	%f1243, 0fBE2AAAA8, 0fBEFFFFFF, %p112;
	fma.rn.f32 	%f1244, %f1242, %f1236, %f1243;
	fma.rn.f32 	%f1245, %f1244, %f1238, %f1237;
	and.b32  	%r3006, %r3004, 2;
	setp.eq.s32 	%p113, %r3006, 0;
	mov.f32 	%f1246, 0f00000000;
	sub.f32 	%f1247, %f1246, %f1245;
	selp.f32 	%f1248, %f1245, %f1247, %p113;
	fma.rn.f32 	%f73, %f69, %f1248, %f63;
	mul.f32 	%f1249, %f73, 0f3F22F983;
	cvt.rni.s32.f32 	%r7071, %f1249;
	cvt.rn.f32.s32 	%f1250, %r7071;
	fma.rn.f32 	%f1251, %f1250, 0fBFC90FDA, %f73;
	fma.rn.f32 	%f1252, %f1250, 0fB3A22168, %f1251;
	fma.rn.f32 	%f4521, %f1250, 0fA7C234C5, %f1252;
	abs.f32 	%f75, %f73;
	setp.ltu.f32 	%p114, %f75, 0f47CE4780;
	mov.u32 	%r7067, %r7071;
	mov.f32 	%f4520, %f4521;
	@%p114 bra 	$L__BB0_123;
	setp.eq.f32 	%p115, %f75, 0f7F800000;
	@%p115 bra 	$L__BB0_122;
	mov.b32 	%r192, %f73;
	shl.b32 	%r3008, %r192, 8;
	or.b32  	%r193, %r3008, -2147483648;
	mov.b64 	%rd2826, 0;
	mov.b32 	%r7064, 0;
$L__BB0_118:
	.pragma "nounroll";
	mul.wide.u32 	%rd765, %r7064, 4;
	mov.u64 	%rd766, __cudart_i2opi_f;
	add.s64 	%rd767, %rd766, %rd765;
	ld.global.nc.u32 	%r3009, [%rd767];
	mad.wide.u32 	%rd768, %r3009, %r193, %rd2826;
	shr.u64 	%rd2826, %rd768, 32;
	add.s64 	%rd769, %rd3, %rd765;
	st.local.u32 	[%rd769], %rd768;
	add.s32 	%r7064, %r7064, 1;
	setp.ne.s32 	%p116, %r7064, 6;
	@%p116 bra 	$L__BB0_118;
	shr.u32 	%r3010, %r192, 23;
	st.local.u32 	[%rd3+24], %rd2826;
	and.b32  	%r196, %r3010, 31;
	and.b32  	%r3011, %r3010, 224;
	add.s32 	%r3012, %r3011, -128;
	shr.u32 	%r3013, %r3012, 5;
	mul.wide.u32 	%rd770, %r3013, 4;
	sub.s64 	%rd53, %rd3, %rd770;
	ld.local.u32 	%r7065, [%rd53+24];
	ld.local.u32 	%r7066, [%rd53+20];
	setp.eq.s32 	%p117, %r196, 0;
	@%p117 bra 	$L__BB0_121;
	shf.l.wrap.b32 	%r7065, %r7066, %r7065, %r196;
	ld.local.u32 	%r3014, [%rd53+16];
	shf.l.wrap.b32 	%r7066, %r3014, %r7066, %r196;
$L__BB0_121:
	shr.u32 	%r3015, %r7065, 30;
	shf.l.wrap.b32 	%r3016, %r7066, %r7065, 2;
	shl.b32 	%r3017, %r7066, 2;
	shr.u32 	%r3018, %r3016, 31;
	add.s32 	%r3019, %r3018, %r3015;
	neg.s32 	%r3020, %r3019;
	setp.lt.s32 	%p118, %r192, 0;
	selp.b32 	%r7067, %r3020, %r3019, %p118;
	xor.b32  	%r3021, %r3016, %r192;
	shr.s32 	%r3022, %r3016, 31;
	xor.b32  	%r3023, %r3022, %r3016;
	xor.b32  	%r3024, %r3022, %r3017;
	cvt.u64.u32 	%rd771, %r3023;
	shl.b64 	%rd772, %rd771, 32;
	cvt.u64.u32 	%rd773, %r3024;
	or.b64  	%rd774, %rd772, %rd773;
	cvt.rn.f64.s64 	%fd29, %rd774;
	mul.f64 	%fd30, %fd29, 0d3BF921FB54442D19;
	cvt.rn.f32.f64 	%f1253, %fd30;
	neg.f32 	%f1254, %f1253;
	setp.lt.s32 	%p119, %r3021, 0;
	selp.f32 	%f4520, %f1254, %f1253, %p119;
	bra.uni 	$L__BB0_123;
$L__BB0_122:
	mov.f32 	%f1255, 0f00000000;
	mul.rn.f32 	%f4520, %f73, %f1255;
	mov.b32 	%r7067, 0;
$L__BB0_123:
	setp.ltu.f32 	%p120, %f75, 0f47CE4780;
	mul.rn.f32 	%f1256, %f4520, %f4520;
	and.b32  	%r3026, %r7067, 1;
	setp.eq.b32 	%p121, %r3026, 1;
	selp.f32 	%f1257, 0f3F800000, %f4520, %p121;
	fma.rn.f32 	%f1258, %f1256, %f1257, 0f00000000;
	fma.rn.f32 	%f1259, %f1256, 0f37CBAC00, 0fBAB607ED;
	selp.f32 	%f1260, %f1259, 0fB94D4153, %p121;
	selp.f32 	%f1261, 0f3D2AAABB, 0f3C0885E4, %p121;
	fma.rn.f32 	%f1262, %f1260, %f1256, %f1261;
	selp.f32 	%f1263, 0fBEFFFFFF, 0fBE2AAAA8, %p121;
	fma.rn.f32 	%f1264, %f1262, %f1256, %f1263;
	fma.rn.f32 	%f1265, %f1264, %f1258, %f1257;
	and.b32  	%r3027, %r7067, 2;
	setp.eq.s32 	%p122, %r3027, 0;
	mov.f32 	%f1266, 0f00000000;
	sub.f32 	%f1267, %f1266, %f1265;
	selp.f32 	%f79, %f1265, %f1267, %p122;
	@%p120 bra 	$L__BB0_131;
	setp.eq.f32 	%p123, %f75, 0f7F800000;
	@%p123 bra 	$L__BB0_130;
	mov.b32 	%r205, %f73;
	shl.b32 	%r3029, %r205, 8;
	or.b32  	%r206, %r3029, -2147483648;
	mov.b64 	%rd2827, 0;
	mov.b32 	%r7068, 0;
$L__BB0_126:
	.pragma "nounroll";
	mul.wide.u32 	%rd776, %r7068, 4;
	mov.u64 	%rd777, __cudart_i2opi_f;
	add.s64 	%rd778, %rd777, %rd776;
	ld.global.nc.u32 	%r3030, [%rd778];
	mad.wide.u32 	%rd779, %r3030, %r206, %rd2827;
	shr.u64 	%rd2827, %rd779, 32;
	add.s64 	%rd780, %rd2, %rd776;
	st.local.u32 	[%rd780], %rd779;
	add.s32 	%r7068, %r7068, 1;
	setp.ne.s32 	%p124, %r7068, 6;
	@%p124 bra 	$L__BB0_126;
	shr.u32 	%r3031, %r205, 23;
	st.local.u32 	[%rd2+24], %rd2827;
	and.b32  	%r209, %r3031, 31;
	and.b32  	%r3032, %r3031, 224;
	add.s32 	%r3033, %r3032, -128;
	shr.u32 	%r3034, %r3033, 5;
	mul.wide.u32 	%rd781, %r3034, 4;
	sub.s64 	%rd56, %rd2, %rd781;
	ld.local.u32 	%r7069, [%rd56+24];
	ld.local.u32 	%r7070, [%rd56+20];
	setp.eq.s32 	%p125, %r209, 0;
	@%p125 bra 	$L__BB0_129;
	shf.l.wrap.b32 	%r7069, %r7070, %r7069, %r209;
	ld.local.u32 	%r3035, [%rd56+16];
	shf.l.wrap.b32 	%r7070, %r3035, %r7070, %r209;
$L__BB0_129:
	shr.u32 	%r3036, %r7069, 30;
	shf.l.wrap.b32 	%r3037, %r7070, %r7069, 2;
	shl.b32 	%r3038, %r7070, 2;
	shr.u32 	%r3039, %r3037, 31;
	add.s32 	%r3040, %r3039, %r3036;
	neg.s32 	%r3041, %r3040;
	setp.lt.s32 	%p126, %r205, 0;
	selp.b32 	%r7071, %r3041, %r3040, %p126;
	xor.b32  	%r3042, %r3037, %r205;
	shr.s32 	%r3043, %r3037, 31;
	xor.b32  	%r3044, %r3043, %r3037;
	xor.b32  	%r3045, %r3043, %r3038;
	cvt.u64.u32 	%rd782, %r3044;
	shl.b64 	%rd783, %rd782, 32;
	cvt.u64.u32 	%rd784, %r3045;
	or.b64  	%rd785, %rd783, %rd784;
	cvt.rn.f64.s64 	%fd31, %rd785;
	mul.f64 	%fd32, %fd31, 0d3BF921FB54442D19;
	cvt.rn.f32.f64 	%f1268, %fd32;
	neg.f32 	%f1269, %f1268;
	setp.lt.s32 	%p127, %r3042, 0;
	selp.f32 	%f4521, %f1269, %f1268, %p127;
	bra.uni 	$L__BB0_131;
$L__BB0_130:
	mov.f32 	%f1270, 0f00000000;
	mul.rn.f32 	%f4521, %f73, %f1270;
	mov.b32 	%r7071, 0;
$L__BB0_131:
	add.s32 	%r3047, %r7071, 1;
	mul.rn.f32 	%f1271, %f4521, %f4521;
	and.b32  	%r3048, %r7071, 1;
	setp.eq.b32 	%p128, %r3048, 1;
	selp.f32 	%f1272, %f4521, 0f3F800000, %p128;
	fma.rn.f32 	%f1273, %f1271, %f1272, 0f00000000;
	fma.rn.f32 	%f1274, %f1271, 0f37CBAC00, 0fBAB607ED;
	selp.f32 	%f1275, 0fB94D4153, %f1274, %p128;
	selp.f32 	%f1276, 0f3C0885E4, 0f3D2AAABB, %p128;
	fma.rn.f32 	%f1277, %f1275, %f1271, %f1276;
	selp.f32 	%f1278, 0fBE2AAAA8, 0fBEFFFFFF, %p128;
	fma.rn.f32 	%f1279, %f1277, %f1271, %f1278;
	fma.rn.f32 	%f1280, %f1279, %f1273, %f1272;
	and.b32  	%r3049, %r3047, 2;
	setp.eq.s32 	%p129, %r3049, 0;
	mov.f32 	%f1281, 0f00000000;
	sub.f32 	%f1282, %f1281, %f1280;
	selp.f32 	%f1283, %f1280, %f1282, %p129;
	fma.rn.f32 	%f83, %f79, %f1283, %f73;
	mul.f32 	%f1284, %f83, 0f3F22F983;
	cvt.rni.s32.f32 	%r7079, %f1284;
	cvt.rn.f32.s32 	%f1285, %r7079;
	fma.rn.f32 	%f1286, %f1285, 0fBFC90FDA, %f83;
	fma.rn.f32 	%f1287, %f1285, 0fB3A22168, %f1286;
	fma.rn.f32 	%f4523, %f1285, 0fA7C234C5, %f1287;
	abs.f32 	%f85, %f83;
	setp.ltu.f32 	%p130, %f85, 0f47CE4780;
	mov.u32 	%r7075, %r7079;
	mov.f32 	%f4522, %f4523;
	@%p130 bra 	$L__BB0_139;
	setp.eq.f32 	%p131, %f85, 0f7F800000;
	@%p131 bra 	$L__BB0_138;
	mov.b32 	%r219, %f83;
	shl.b32 	%r3051, %r219, 8;
	or.b32  	%r220, %r3051, -2147483648;
	mov.b64 	%rd2828, 0;
	mov.b32 	%r7072, 0;
$L__BB0_134:
	.pragma "nounroll";
	mul.wide.u32 	%rd787, %r7072, 4;
	mov.u64 	%rd788, __cudart_i2opi_f;
	add.s64 	%rd789, %rd788, %rd787;
	ld.global.nc.u32 	%r3052, [%rd789];
	mad.wide.u32 	%rd790, %r3052, %r220, %rd2828;
	shr.u64 	%rd2828, %rd790, 32;
	add.s64 	%rd791, %rd3, %rd787;
	st.local.u32 	[%rd791], %rd790;
	add.s32 	%r7072, %r7072, 1;
	setp.ne.s32 	%p132, %r7072, 6;
	@%p132 bra 	$L__BB0_134;
	shr.u32 	%r3053, %r219, 23;
	st.local.u32 	[%rd3+24], %rd2828;
	and.b32  	%r223, %r3053, 31;
	and.b32  	%r3054, %r3053, 224;
	add.s32 	%r3055, %r3054, -128;
	shr.u32 	%r3056, %r3055, 5;
	mul.wide.u32 	%rd792, %r3056, 4;
	sub.s64 	%rd59, %rd3, %rd792;
	ld.local.u32 	%r7073, [%rd59+24];
	ld.local.u32 	%r7074, [%rd59+20];
	setp.eq.s32 	%p133, %r223, 0;
	@%p133 bra 	$L__BB0_137;
	shf.l.wrap.b32 	%r7073, %r7074, %r7073, %r223;
	ld.local.u32 	%r3057, [%rd59+16];
	shf.l.wrap.b32 	%r7074, %r3057, %r7074, %r223;
$L__BB0_137:
	shr.u32 	%r3058, %r7073, 30;
	shf.l.wrap.b32 	%r3059, %r7074, %r7073, 2;
	shl.b32 	%r3060, %r7074, 2;
	shr.u32 	%r3061, %r3059, 31;
	add.s32 	%r3062, %r3061, %r3058;
	neg.s32 	%r3063, %r3062;
	setp.lt.s32 	%p134, %r219, 0;
	selp.b32 	%r7075, %r3063, %r3062, %p134;
	xor.b32  	%r3064, %r3059, %r219;
	shr.s32 	%r3065, %r3059, 31;
	xor.b32  	%r3066, %r3065, %r3059;
	xor.b32  	%r3067, %r3065, %r3060;
	cvt.u64.u32 	%rd793, %r3066;
	shl.b64 	%rd794, %rd793, 32;
	cvt.u64.u32 	%rd795, %r3067;
	or.b64  	%rd796, %rd794, %rd795;
	cvt.rn.f64.s64 	%fd33, %rd796;
	mul.f64 	%fd34, %fd33, 0d3BF921FB54442D19;
	cvt.rn.f32.f64 	%f1288, %fd34;
	neg.f32 	%f1289, %f1288;
	setp.lt.s32 	%p135, %r3064, 0;
	selp.f32 	%f4522, %f1289, %f1288, %p135;
	bra.uni 	$L__BB0_139;
$L__BB0_138:
	mov.f32 	%f1290, 0f00000000;
	mul.rn.f32 	%f4522, %f83, %f1290;
	mov.b32 	%r7075, 0;
$L__BB0_139:
	setp.ltu.f32 	%p136, %f85, 0f47CE4780;
	mul.rn.f32 	%f1291, %f4522, %f4522;
	and.b32  	%r3069, %r7075, 1;
	setp.eq.b32 	%p137, %r3069, 1;
	selp.f32 	%f1292, 0f3F800000, %f4522, %p137;
	fma.rn.f32 	%f1293, %f1291, %f1292, 0f00000000;
	fma.rn.f32 	%f1294, %f1291, 0f37CBAC00, 0fBAB607ED;
	selp.f32 	%f1295, %f1294, 0fB94D4153, %p137;
	selp.f32 	%f1296, 0f3D2AAABB, 0f3C0885E4, %p137;
	fma.rn.f32 	%f1297, %f1295, %f1291, %f1296;
	selp.f32 	%f1298, 0fBEFFFFFF, 0fBE2AAAA8, %p137;
	fma.rn.f32 	%f1299, %f1297, %f1291, %f1298;
	fma.rn.f32 	%f1300, %f1299, %f1293, %f1292;
	and.b32  	%r3070, %r7075, 2;
	setp.eq.s32 	%p138, %r3070, 0;
	mov.f32 	%f1301, 0f00000000;
	sub.f32 	%f1302, %f1301, %f1300;
	selp.f32 	%f89, %f1300, %f1302, %p138;
	@%p136 bra 	$L__BB0_147;
	setp.eq.f32 	%p139, %f85, 0f7F800000;
	@%p139 bra 	$L__BB0_146;
	mov.b32 	%r232, %f83;
	shl.b32 	%r3072, %r232, 8;
	or.b32  	%r233, %r3072, -2147483648;
	mov.b64 	%rd2829, 0;
	mov.b32 	%r7076, 0;
$L__BB0_142:
	.pragma "nounroll";
	mul.wide.u32 	%rd798, %r7076, 4;
	mov.u64 	%rd799, __cudart_i2opi_f;
	add.s64 	%rd800, %rd799, %rd798;
	ld.global.nc.u32 	%r3073, [%rd800];
	mad.wide.u32 	%rd801, %r3073, %r233, %rd2829;
	shr.u64 	%rd2829, %rd801, 32;
	add.s64 	%rd802, %rd2, %rd798;
	st.local.u32 	[%rd802], %rd801;
	add.s32 	%r7076, %r7076, 1;
	setp.ne.s32 	%p140, %r7076, 6;
	@%p140 bra 	$L__BB0_142;
	shr.u32 	%r3074, %r232, 23;
	st.local.u32 	[%rd2+24], %rd2829;
	and.b32  	%r236, %r3074, 31;
	and.b32  	%r3075, %r3074, 224;
	add.s32 	%r3076, %r3075, -128;
	shr.u32 	%r3077, %r3076, 5;
	mul.wide.u32 	%rd803, %r3077, 4;
	sub.s64 	%rd62, %rd2, %rd803;
	ld.local.u32 	%r7077, [%rd62+24];
	ld.local.u32 	%r7078, [%rd62+20];
	setp.eq.s32 	%p141, %r236, 0;
	@%p141 bra 	$L__BB0_145;
	shf.l.wrap.b32 	%r7077, %r7078, %r7077, %r236;
	ld.local.u32 	%r3078, [%rd62+16];
	shf.l.wrap.b32 	%r7078, %r3078, %r7078, %r236;
$L__BB0_145:
	shr.u32 	%r3079, %r7077, 30;
	shf.l.wrap.b32 	%r3080, %r7078, %r7077, 2;
	shl.b32 	%r3081, %r7078, 2;
	shr.u32 	%r3082, %r3080, 31;
	add.s32 	%r3083, %r3082, %r3079;
	neg.s32 	%r3084, %r3083;
	setp.lt.s32 	%p142, %r232, 0;
	selp.b32 	%r7079, %r3084, %r3083, %p142;
	xor.b32  	%r3085, %r3080, %r232;
	shr.s32 	%r3086, %r3080, 31;
	xor.b32  	%r3087, %r3086, %r3080;
	xor.b32  	%r3088, %r3086, %r3081;
	cvt.u64.u32 	%rd804, %r3087;
	shl.b64 	%rd805, %rd804, 32;
	cvt.u64.u32 	%rd806, %r3088;
	or.b64  	%rd807, %rd805, %rd806;
	cvt.rn.f64.s64 	%fd35, %rd807;
	mul.f64 	%fd36, %fd35, 0d3BF921FB54442D19;
	cvt.rn.f32.f64 	%f1303, %fd36;
	neg.f32 	%f1304, %f1303;
	setp.lt.s32 	%p143, %r3085, 0;
	selp.f32 	%f4523, %f1304, %f1303, %p143;
	bra.uni 	$L__BB0_147;
$L__BB0_146:
	mov.f32 	%f1305, 0f00000000;
	mul.rn.f32 	%f4523, %f83, %f1305;
	mov.b32 	%r7079, 0;
$L__BB0_147:
	add.s32 	%r3090, %r7079, 1;
	mul.rn.f32 	%f1306, %f4523, %f4523;
	and.b32  	%r3091, %r7079, 1;
	setp.eq.b32 	%p144, %r3091, 1;
	selp.f32 	%f1307, %f4523, 0f3F800000, %p144;
	fma.rn.f32 	%f1308, %f1306, %f1307, 0f00000000;
	fma.rn.f32 	%f1309, %f1306, 0f37CBAC00, 0fBAB607ED;
	selp.f32 	%f1310, 0fB94D4153, %f1309, %p144;
	selp.f32 	%f1311, 0f3C0885E4, 0f3D2AAABB, %p144;
	fma.rn.f32 	%f1312, %f1310, %f1306, %f1311;
	selp.f32 	%f1313, 0fBE2AAAA8, 0fBEFFFFFF, %p144;
	fma.rn.f32 	%f1314, %f1312, %f1306, %f1313;
	fma.rn.f32 	%f1315, %f1314, %f1308, %f1307;
	and.b32  	%r3092, %r3090, 2;
	setp.eq.s32 	%p145, %r3092, 0;
	mov.f32 	%f1316, 0f00000000;
	sub.f32 	%f1317, %f1316, %f1315;
	selp.f32 	%f1318, %f1315, %f1317, %p145;
	fma.rn.f32 	%f93, %f89, %f1318, %f83;
	mul.f32 	%f1319, %f93, 0f3F22F983;
	cvt.rni.s32.f32 	%r7087, %f1319;
	cvt.rn.f32.s32 	%f1320, %r7087;
	fma.rn.f32 	%f1321, %f1320, 0fBFC90FDA, %f93;
	fma.rn.f32 	%f1322, %f1320, 0fB3A22168, %f1321;
	fma.rn.f32 	%f4525, %f1320, 0fA7C234C5, %f1322;
	abs.f32 	%f95, %f93;
	setp.ltu.f32 	%p146, %f95, 0f47CE4780;
	mov.u32 	%r7083, %r7087;
	mov.f32 	%f4524, %f4525;
	@%p146 bra 	$L__BB0_155;
	setp.eq.f32 	%p147, %f95, 0f7F800000;
	@%p147 bra 	$L__BB0_154;
	mov.b32 	%r246, %f93;
	shl.b32 	%r3094, %r246, 8;
	or.b32  	%r247, %r3094, -2147483648;
	mov.b64 	%rd2830, 0;
	mov.b32 	%r7080, 0;
$L__BB0_150:
	.pragma "nounroll";
	mul.wide.u32 	%rd809, %r7080, 4;
	mov.u64 	%rd810, __cudart_i2opi_f;
	add.s64 	%rd811, %rd810, %rd809;
	ld.global.nc.u32 	%r3095, [%rd811];
	mad.wide.u32 	%rd812, %r3095, %r247, %rd2830;
	shr.u64 	%rd2830, %rd812, 32;
	add.s64 	%rd813, %rd3, %rd809;
	st.local.u32 	[%rd813], %rd812;
	add.s32 	%r7080, %r7080, 1;
	setp.ne.s32 	%p148, %r7080, 6;
	@%p148 bra 	$L__BB0_150;
	shr.u32 	%r3096, %r246, 23;
	st.local.u32 	[%rd3+24], %rd2830;
	and.b32  	%r250, %r3096, 31;
	and.b32  	%r3097, %r3096, 224;
	add.s32 	%r3098, %r3097, -128;
	shr.u32 	%r3099, %r3098, 5;
	mul.wide.u32 	%rd814, %r3099, 4;
	sub.s64 	%rd65, %rd3, %rd814;
	ld.local.u32 	%r7081, [%rd65+24];
	ld.local.u32 	%r7082, [%rd65+20];
	setp.eq.s32 	%p149, %r250, 0;
	@%p149 bra 	$L__BB0_153;
	shf.l.wrap.b32 	%r7081, %r7082, %r7081, %r250;
	ld.local.u32 	%r3100, [%rd65+16];
	shf.l.wrap.b32 	%r7082, %r3100, %r7082, %r250;
$L__BB0_153:
	shr.u32 	%r3101, %r7081, 30;
	shf.l.wrap.b32 	%r3102, %r7082, %r7081, 2;
	shl.b32 	%r3103, %r7082, 2;
	shr.u32 	%r3104, %r3102, 31;
	add.s32 	%r3105, %r3104, %r3101;
	neg.s32 	%r3106, %r3105;
	setp.lt.s32 	%p150, %r246, 0;
	selp.b32 	%r7083, %r3106, %r3105, %p150;
	xor.b32  	%r3107, %r3102, %r246;
	shr.s32 	%r3108, %r3102, 31;
	xor.b32  	%r3109, %r3108, %r3102;
	xor.b32  	%r3110, %r3108, %r3103;
	cvt.u64.u32 	%rd815, %r3109;
	shl.b64 	%rd816, %rd815, 32;
	cvt.u64.u32 	%rd817, %r3110;
	or.b64  	%rd818, %rd816, %rd817;
	cvt.rn.f64.s64 	%fd37, %rd818;
	mul.f64 	%fd38, %fd37, 0d3BF921FB54442D19;
	cvt.rn.f32.f64 	%f1323, %fd38;
	neg.f32 	%f1324, %f1323;
	setp.lt.s32 	%p151, %r3107, 0;
	selp.f32 	%f4524, %f1324, %f1323, %p151;
	bra.uni 	$L__BB0_155;
$L__BB0_154:
	mov.f32 	%f1325, 0f00000000;
	mul.rn.f32 	%f4524, %f93, %f1325;
	mov.b32 	%r7083, 0;
$L__BB0_155:
	setp.ltu.f32 	%p152, %f95, 0f47CE4780;
	mul.rn.f32 	%f1326, %f4524, %f4524;
	and.b32  	%r3112, %r7083, 1;
	setp.eq.b32 	%p153, %r3112, 1;
	selp.f32 	%f1327, 0f3F800000, %f4524, %p153;
	fma.rn.f32 	%f1328, %f1326, %f1327, 0f00000000;
	fma.rn.f32 	%f1329, %f1326, 0f37CBAC00, 0fBAB607ED;
	selp.f32 	%f1330, %f1329, 0fB94D4153, %p153;
	selp.f32 	%f1331, 0f3D2AAABB, 0f3C0885E4, %p153;
	fma.rn.f32 	%f1332, %f1330, %f1326, %f1331;
	selp.f32 	%f1333, 0fBEFFFFFF, 0fBE2AAAA8, %p153;
	fma.rn.f32 	%f1334, %f1332, %f1326, %f1333;
	fma.rn.f32 	%f1335, %f1334, %f1328, %f1327;
	and.b32  	%r3113, %r7083, 2;
	setp.eq.s32 	%p154, %r3113, 0;
	mov.f32 	%f1336, 0f00000000;
	sub.f32 	%f1337, %f1336, %f1335;
	selp.f32 	%f99, %f1335, %f1337, %p154;
	@%p152 bra 	$L__BB0_163;
	setp.eq.f32 	%p155, %f95, 0f7F800000;
	@%p155 bra 	$L__BB0_162;
	mov.b32 	%r259, %f93;
	shl.b32 	%r3115, %r259, 8;
	or.b32  	%r260, %r3115, -2147483648;
	mov.b64 	%rd2831, 0;
	mov.b32 	%r7084, 0;
$L__BB0_158:
	.pragma "nounroll";
	mul.wide.u32 	%rd820, %r7084, 4;
	mov.u64 	%rd821, __cudart_i2opi_f;
	add.s64 	%rd822, %rd821, %rd820;
	ld.global.nc.u32 	%r3116, [%rd822];
	mad.wide.u32 	%rd823, %r3116, %r260, %rd2831;
	shr.u64 	%rd2831, %rd823, 32;
	add.s64 	%rd824, %rd2, %rd820;
	st.local.u32 	[%rd824], %rd823;
	add.s32 	%r7084, %r7084, 1;
	setp.ne.s32 	%p156, %r7084, 6;
	@%p156 bra 	$L__BB0_158;
	shr.u32 	%r3117, %r259, 23;
	st.local.u32 	[%rd2+24], %rd2831;
	and.b32  	%r263, %r3117, 31;
	and.b32  	%r3118, %r3117, 224;
	add.s32 	%r3119, %r3118, -128;
	shr.u32 	%r3120, %r3119, 5;
	mul.wide.u32 	%rd825, %r3120, 4;
	sub.s64 	%rd68, %rd2, %rd825;
	ld.local.u32 	%r7085, [%rd68+24];
	ld.local.u32 	%r7086, [%rd68+20];
	setp.eq.s32 	%p157, %r263, 0;
	@%p157 bra 	$L__BB0_161;
	shf.l.wrap.b32 	%r7085, %r7086, %r7085, %r263;
	ld.local.u32 	%r3121, [%rd68+16];
	shf.l.wrap.b32 	%r7086, %r3121, %r7086, %r263;
$L__BB0_161:
	shr.u32 	%r3122, %r7085, 30;
	shf.l.wrap.b32 	%r3123, %r7086, %r7085, 2;
	shl.b32 	%r3124, %r7086, 2;
	shr.u32 	%r3125, %r3123, 31;
	add.s32 	%r3126, %r3125, %r3122;
	neg.s32 	%r3127, %r3126;
	setp.lt.s32 	%p158, %r259, 0;
	selp.b32 	%r7087, %r3127, %r3126, %p158;
	xor.b32  	%r3128, %r3123, %r259;
	shr.s32 	%r3129, %r3123, 31;
	xor.b32  	%r3130, %r3129, %r3123;
	xor.b32  	%r3131, %r3129, %r3124;
	cvt.u64.u32 	%rd826, %r3130;
	shl.b64 	%rd827, %rd826, 32;
	cvt.u64.u32 	%rd828, %r3131;
	or.b64  	%rd829, %rd827, %rd828;
	cvt.rn.f64.s64 	%fd39, %rd829;
	mul.f64 	%fd40, %fd39, 0d3BF921FB54442D19;
	cvt.rn.f32.f64 	%f1338, %fd40;
	neg.f32 	%f1339, %f1338;
	setp.lt.s32 	%p159, %r3128, 0;
	selp.f32 	%f4525, %f1339, %f1338, %p159;
	bra.uni 	$L__BB0_163;
$L__BB0_162:
	mov.f32 	%f1340, 0f00000000;
	mul.rn.f32 	%f4525, %f93, %f1340;
	mov.b32 	%r7087, 0;
$L__BB0_163:
	add.s32 	%r3133, %r7087, 1;
	mul.rn.f32 	%f1341, %f4525, %f4525;
	and.b32  	%r3134, %r7087, 1;
	setp.eq.b32 	%p160, %r3134, 1;
	selp.f32 	%f1342, %f4525, 0f3F800000, %p160;
	fma.rn.f32 	%f1343, %f1341, %f1342, 0f00000000;
	fma.rn.f32 	%f1344, %f1341, 0f37CBAC00, 0fBAB607ED;
	selp.f32 	%f1345, 0fB94D4153, %f1344, %p160;
	selp.f32 	%f1346, 0f3C0885E4, 0f3D2AAABB, %p160;
	fma.rn.f32 	%f1347, %f1345, %f1341, %f1346;
	selp.f32 	%f1348, 0fBE2AAAA8, 0fBEFFFFFF, %p160;
	fma.rn.f32 	%f1349, %f1347, %f1341, %f1348;
	fma.rn.f32 	%f1350, %f1349, %f1343, %f1342;
	and.b32  	%r3135, %r3133, 2;
	setp.eq.s32 	%p161, %r3135, 0;
	mov.f32 	%f1351, 0f00000000;
	sub.f32 	%f1352, %f1351, %f1350;
	selp.f32 	%f1353, %f1350, %f1352, %p161;
	fma.rn.f32 	%f103, %f99, %f1353, %f93;
	mul.f32 	%f1354, %f103, 0f3F22F983;
	cvt.rni.s32.f32 	%r7095, %f1354;
	cvt.rn.f32.s32 	%f1355, %r7095;
	fma.rn.f32 	%f1356, %f1355, 0fBFC90FDA, %f103;
	fma.rn.f32 	%f1357, %f1355, 0fB3A22168, %f1356;
	fma.rn.f32 	%f4527, %f1355, 0fA7C234C5, %f1357;
	abs.f32 	%f105, %f103;
	setp.ltu.f32 	%p162, %f105, 0f47CE4780;
	mov.u32 	%r7091, %r7095;
	mov.f32 	%f4526, %f4527;
	@%p162 bra 	$L__BB0_171;
	setp.eq.f32 	%p163, %f105, 0f7F800000;
	@%p163 bra 	$L__BB0_170;
	mov.b32 	%r273, %f103;
	shl.b32 	%r3137, %r273, 8;
	or.b32  	%r274, %r3137, -2147483648;
	mov.b64 	%rd2832, 0;
	mov.b32 	%r7088, 0;
$L__BB0_166:
	.pragma "nounroll";
	mul.wide.u32 	%rd831, %r7088, 4;
	mov.u64 	%rd832, __cudart_i2opi_f;
	add.s64 	%rd833, %rd832, %rd831;
	ld.global.nc.u32 	%r3138, [%rd833];
	mad.wide.u32 	%rd834, %r3138, %r274, %rd2832;
	shr.u64 	%rd2832, %rd834, 32;
	add.s64 	%rd835, %rd3, %rd831;
	st.local.u32 	[%rd835], %rd834;
	add.s32 	%r7088, %r7088, 1;
	setp.ne.s32 	%p164, %r7088, 6;
	@%p164 bra 	$L__BB0_166;
	shr.u32 	%r3139, %r273, 23;
	st.local.u32 	[%rd3+24], %rd2832;
	and.b32  	%r277, %r3139, 31;
	and.b32  	%r3140, %r3139, 224;
	add.s32 	%r3141, %r3140, -128;
	shr.u32 	%r3142, %r3141, 5;
	mul.wide.u32 	%rd836, %r3142, 4;
	sub.s64 	%rd71, %rd3, %rd836;
	ld.local.u32 	%r7089, [%rd71+24];
	ld.local.u32 	%r7090, [%rd71+20];
	setp.eq.s32 	%p165, %r277, 0;
	@%p165 bra 	$L__BB0_169;
	shf.l.wrap.b32 	%r7089, %r7090, %r7089, %r277;
	ld.local.u32 	%r3143, [%rd71+16];
	shf.l.wrap.b32 	%r7090, %r3143, %r7090, %r277;
$L__BB0_169:
	shr.u32 	%r3144, %r7089, 30;
	shf.l.wrap.b32 	%r3145, %r7090, %r7089, 2;
	shl.b32 	%r3146, %r7090, 2;
	shr.u32 	%r3147, %r3145, 31;
	add.s32 	%r3148, %r3147, %r3144;
	neg.s32 	%r3149, %r3148;
	setp.lt.s32 	%p166, %r273, 0;
	selp.b32 	%r7091, %r3149, %r3148, %p166;
	xor.b32  	%r3150, %r3145, %r273;
	shr.s32 	%r3151, %r3145, 31;
	xor.b32  	%r3152, %r3151, %r3145;
	xor.b32  	%r3153, %r3151, %r3146;
	cvt.u64.u32 	%rd837, %r3152;
	shl.b64 	%rd838, %rd837, 32;
	cvt.u64.u32 	%rd839, %r3153;
	or.b64  	%rd840, %rd838, %rd839;
	cvt.rn.f64.s64 	%fd41, %rd840;
	mul.f64 	%fd42, %fd41, 0d3BF921FB54442D19;
	cvt.rn.f32.f64 	%f1358, %fd42;
	neg.f32 	%f1359, %f1358;
	setp.lt.s32 	%p167, %r3150, 0;
	selp.f32 	%f4526, %f1359, %f1358, %p167;
	bra.uni 	$L__BB0_171;
$L__BB0_170:
	mov.f32 	%f1360, 0f00000000;
	mul.rn.f32 	%f4526, %f103, %f1360;
	mov.b32 	%r7091, 0;
$L__BB0_171:
	setp.ltu.f32 	%p168, %f105, 0f47CE4780;
	mul.rn.f32 	%f1361, %f4526, %f4526;
	and.b32  	%r3155, %r7091, 1;
	setp.eq.b32 	%p169, %r3155, 1;
	selp.f32 	%f1362, 0f3F800000, %f4526, %p169;
	fma.rn.f32 	%f1363, %f1361, %f1362, 0f00000000;
	fma.rn.f32 	%f1364, %f1361, 0f37CBAC00, 0fBAB607ED;
	selp.f32 	%f1365, %f1364, 0fB94D4153, %p169;
	selp.f32 	%f1366, 0f3D2AAABB, 0f3C0885E4, %p169;
	fma.rn.f32 	%f1367, %f1365, %f1361, %f1366;
	selp.f32 	%f1368, 0fBEFFFFFF, 0fBE2AAAA8, %p169;
	fma.rn.f32 	%f1369, %f1367, %f1361, %f1368;
	fma.rn.f32 	%f1370, %f1369, %f1363, %f1362;
	and.b32  	%r3156, %r7091, 2;
	setp.eq.s32 	%p170, %r3156, 0;
	mov.f32 	%f1371, 0f00000000;
	sub.f32 	%f1372, %f1371, %f1370;
	selp.f32 	%f109, %f1370, %f1372, %p170;
	@%p168 bra 	$L__BB0_179;
	setp.eq.f32 	%p171, %f105, 0f7F800000;
	@%p171 bra 	$L__BB0_178;
	mov.b32 	%r286, %f103;
	shl.b32 	%r3158, %r286, 8;
	or.b32  	%r287, %r3158, -2147483648;
	mov.b64 	%rd2833, 0;
	mov.b32 	%r7092, 0;
$L__BB0_174:
	.pragma "nounroll";
	mul.wide.u32 	%rd842, %r7092, 4;
	mov.u64 	%rd843, __cudart_i2opi_f;
	add.s64 	%rd844, %rd843, %rd842;
	ld.global.nc.u32 	%r3159, [%rd844];
	mad.wide.u32 	%rd845, %r3159, %r287, %rd2833;
	shr.u64 	%rd2833, %rd845, 32;
	add.s64 	%rd846, %rd2, %rd842;
	st.local.u32 	[%rd846], %rd845;
	add.s32 	%r7092, %r7092, 1;
	setp.ne.s32 	%p172, %r7092, 6;
	@%p172 bra 	$L__BB0_174;
	shr.u32 	%r3160, %r286, 23;
	st.local.u32 	[%rd2+24], %rd2833;
	and.b32  	%r290, %r3160, 31;
	and.b32  	%r3161, %r3160, 224;
	add.s32 	%r3162, %r3161, -128;
	shr.u32 	%r3163, %r3162, 5;
	mul.wide.u32 	%rd847, %r3163, 4;
	sub.s64 	%rd74, %rd2, %rd847;
	ld.local.u32 	%r7093, [%rd74+24];
	ld.local.u32 	%r7094, [%rd74+20];
	setp.eq.s32 	%p173, %r290, 0;
	@%p173 bra 	$L__BB0_177;
	shf.l.wrap.b32 	%r7093, %r7094, %r7093, %r290;
	ld.local.u32 	%r3164, [%rd74+16];
	shf.l.wrap.b32 	%r7094, %r3164, %r7094, %r290;
$L__BB0_177:
	shr.u32 	%r3165, %r7093, 30;
	shf.l.wrap.b32 	%r3166, %r7094, %r7093, 2;
	shl.b32 	%r3167, %r7094, 2;
	shr.u32 	%r3168, %r3166, 31;
	add.s32 	%r3169, %r3168, %r3165;
	neg.s32 	%r3170, %r3169;
	setp.lt.s32 	%p174, %r286, 0;
	selp.b32 	%r7095, %r3170, %r3169, %p174;
	xor.b32  	%r3171, %r3166, %r286;
	shr.s32 	%r3172, %r3166, 31;
	xor.b32  	%r3173, %r3172, %r3166;
	xor.b32  	%r3174, %r3172, %r3167;
	cvt.u64.u32 	%rd848, %r3173;
	shl.b64 	%rd849, %rd848, 32;
	cvt.u64.u32 	%rd850, %r3174;
	or.b64  	%rd851, %rd849, %rd850;
	cvt.rn.f64.s64 	%fd43, %rd851;
	mul.f64 	%fd44, %fd43, 0d3BF921FB54442D19;
	cvt.rn.f32.f64 	%f1373, %fd44;
	neg.f32 	%f1374, %f1373;
	setp.lt.s32 	%p175, %r3171, 0;
	selp.f32 	%f4527, %f1374, %f1373, %p175;
	bra.uni 	$L__BB0_179;
$L__BB0_178:
	mov.f32 	%f1375, 0f00000000;
	mul.rn.f32 	%f4527, %f103, %f1375;
	mov.b32 	%r7095, 0;
$L__BB0_179:
	add.s32 	%r3176, %r7095, 1;
	mul.rn.f32 	%f1376, %f4527, %f4527;
	and.b32  	%r3177, %r7095, 1;
	setp.eq.b32 	%p176, %r3177, 1;
	selp.f32 	%f1377, %f4527, 0f3F800000, %p176;
	fma.rn.f32 	%f1378, %f1376, %f1377, 0f00000000;
	fma.rn.f32 	%f1379, %f1376, 0f37CBAC00, 0fBAB607ED;
	selp.f32 	%f1380, 0fB94D4153, %f1379, %p176;
	selp.f32 	%f1381, 0f3C0885E4, 0f3D2AAABB, %p176;
	fma.rn.f32 	%f1382, %f1380, %f1376, %f1381;
	selp.f32 	%f1383, 0fBE2AAAA8, 0fBEFFFFFF, %p176;
	fma.rn.f32 	%f1384, %f1382, %f1376, %f1383;
	fma.rn.f32 	%f1385, %f1384, %f1378, %f1377;
	and.b32  	%r3178, %r3176, 2;
	setp.eq.s32 	%p177, %r3178, 0;
	mov.f32 	%f1386, 0f00000000;
	sub.f32 	%f1387, %f1386, %f1385;
	selp.f32 	%f1388, %f1385, %f1387, %p177;
	fma.rn.f32 	%f113, %f109, %f1388, %f103;
	mul.f32 	%f1389, %f113, 0f3F22F983;
	cvt.rni.s32.f32 	%r7103, %f1389;
	cvt.rn.f32.s32 	%f1390, %r7103;
	fma.rn.f32 	%f1391, %f1390, 0fBFC90FDA, %f113;
	fma.rn.f32 	%f1392, %f1390, 0fB3A22168, %f1391;
	fma.rn.f32 	%f4529, %f1390, 0fA7C234C5, %f1392;
	abs.f32 	%f115, %f113;
	setp.ltu.f32 	%p178, %f115, 0f47CE4780;
	mov.u32 	%r7099, %r7103;
	mov.f32 	%f4528, %f4529;
	@%p178 bra 	$L__BB0_187;
	setp.eq.f32 	%p179, %f115, 0f7F800000;
	@%p179 bra 	$L__BB0_186;
	mov.b32 	%r300, %f113;
	shl.b32 	%r3180, %r300, 8;
	or.b32  	%r301, %r3180, -2147483648;
	mov.b64 	%rd2834, 0;
	mov.b32 	%r7096, 0;
$L__BB0_182:
	.pragma "nounroll";
	mul.wide.u32 	%rd853, %r7096, 4;
	mov.u64 	%rd854, __cudart_i2opi_f;
	add.s64 	%rd855, %rd854, %rd853;
	ld.global.nc.u32 	%r3181, [%rd855];
	mad.wide.u32 	%rd856, %r3181, %r301, %rd2834;
	shr.u64 	%rd2834, %rd856, 32;
	add.s64 	%rd857, %rd3, %rd853;
	st.local.u32 	[%rd857], %rd856;
	add.s32 	%r7096, %r7096, 1;
	setp.ne.s32 	%p180, %r7096, 6;
	@%p180 bra 	$L__BB0_182;
	shr.u32 	%r3182, %r300, 23;
	st.local.u32 	[%rd3+24], %rd2834;
	and.b32  	%r304, %r3182, 31;
	and.b32  	%r3183, %r3182, 224;
	add.s32 	%r3184, %r3183, -128;
	shr.u32 	%r3185, %r3184, 5;
	mul.wide.u32 	%rd858, %r3185, 4;
	sub.s64 	%rd77, %rd3, %rd858;
	ld.local.u32 	%r7097, [%rd77+24];
	ld.local.u32 	%r7098, [%rd77+20];
	setp.eq.s32 	%p181, %r304, 0;
	@%p181 bra 	$L__BB0_185;
	shf.l.wrap.b32 	%r7097, %r7098, %r7097, %r304;
	ld.local.u32 	%r3186, [%rd77+16];
	shf.l.wrap.b32 	%r7098, %r3186, %r7098, %r304;
$L__BB0_185:
	shr.u32 	%r3187, %r7097, 30;
	shf.l.wrap.b32 	%r3188, %r7098, %r7097, 2;
	shl.b32 	%r3189, %r7098, 2;
	shr.u32 	%r3190, %r3188, 31;
	add.s32 	%r3191, %r3190, %r3187;
	neg.s32 	%r3192, %r3191;
	setp.lt.s32 	%p182, %r300, 0;
	selp.b32 	%r7099, %r3192, %r3191, %p182;
	xor.b32  	%r3193, %r3188, %r300;
	shr.s32 	%r3194, %r3188, 31;
	xor.b32  	%r3195, %r3194, %r3188;
	xor.b32  	%r3196, %r3194, %r3189;
	cvt.u64.u32 	%rd859, %r3195;
	shl.b64 	%rd860, %rd859, 32;
	cvt.u64.u32 	%rd861, %r3196;
	or.b64  	%rd862, %rd860, %rd861;
	cvt.rn.f64.s64 	%fd45, %rd862;
	mul.f64 	%fd46, %fd45, 0d3BF921FB54442D19;
	cvt.rn.f32.f64 	%f1393, %fd46;
	neg.f32 	%f1394, %f1393;
	setp.lt.s32 	%p183, %r3193, 0;
	selp.f32 	%f4528, %f1394, %f1393, %p183;
	bra.uni 	$L__BB0_187;
$L__BB0_186:
	mov.f32 	%f1395, 0f00000000;
	mul.rn.f32 	%f4528, %f113, %f1395;
	mov.b32 	%r7099, 0;
$L__BB0_187:
	setp.ltu.f32 	%p184, %f115, 0f47CE4780;
	mul.rn.f32 	%f1396, %f4528, %f4528;
	and.b32  	%r3198, %r7099, 1;
	setp.eq.b32 	%p185, %r3198, 1;
	selp.f32 	%f1397, 0f3F800000, %f4528, %p185;
	fma.rn.f32 	%f1398, %f1396, %f1397, 0f00000000;
	fma.rn.f32 	%f1399, %f1396, 0f37CBAC00, 0fBAB607ED;
	selp.f32 	%f1400, %f1399, 0fB94D4153, %p185;
	selp.f32 	%f1401, 0f3D2AAABB, 0f3C0885E4, %p185;
	fma.rn.f32 	%f1402, %f1400, %f1396, %f1401;
	selp.f32 	%f1403, 0fBEFFFFFF, 0fBE2AAAA8, %p185;
	fma.rn.f32 	%f1404, %f1402, %f1396, %f1403;
	fma.rn.f32 	%f1405, %f1404, %f1398, %f1397;
	and.b32  	%r3199, %r7099, 2;
	setp.eq.s32 	%p186, %r3199, 0;
	mov.f32 	%f1406, 0f00000000;
	sub.f32 	%f1407, %f1406, %f1405;
	selp.f32 	%f119, %f1405, %f1407, %p186;
	@%p184 bra 	$L__BB0_195;
	setp.eq.f32 	%p187, %f115, 0f7F800000;
	@%p187 bra 	$L__BB0_194;
	mov.b32 	%r313, %f113;
	shl.b32 	%r3201, %r313, 8;
	or.b32  	%r314, %r3201, -2147483648;
	mov.b64 	%rd2835, 0;
	mov.b32 	%r7100, 0;
$L__BB0_190:
	.pragma "nounroll";
	mul.wide.u32 	%rd864, %r7100, 4;
	mov.u64 	%rd865, __cudart_i2opi_f;
	add.s64 	%rd866, %rd865, %rd864;
	ld.global.nc.u32 	%r3202, [%rd866];
	mad.wide.u32 	%rd867, %r3202, %r314, %rd2835;
	shr.u64 	%rd2835, %rd867, 32;
	add.s64 	%rd868, %rd2, %rd864;
	st.local.u32 	[%rd868], %rd867;
	add.s32 	%r7100, %r7100, 1;
	setp.ne.s32 	%p188, %r7100, 6;
	@%p188 bra 	$L__BB0_190;
	shr.u32 	%r3203, %r313, 23;
	st.local.u32 	[%rd2+24], %rd2835;
	and.b32  	%r317, %r3203, 31;
	and.b32  	%r3204, %r3203, 224;
	add.s32 	%r3205, %r3204, -128;
	shr.u32 	%r3206, %r3205, 5;
	mul.wide.u32 	%rd869, %r3206, 4;
	sub.s64 	%rd80, %rd2, %rd869;
	ld.local.u32 	%r7101, [%rd80+24];
	ld.local.u32 	%r7102, [%rd80+20];
	setp.eq.s32 	%p189, %r317, 0;
	@%p189 bra 	$L__BB0_193;
	shf.l.wrap.b32 	%r7101, %r7102, %r7101, %r317;
	ld.local.u32 	%r3207, [%rd80+16];
	shf.l.wrap.b32 	%r7102, %r3207, %r7102, %r317;
$L__BB0_193:
	shr.u32 	%r3208, %r7101, 30;
	shf.l.wrap.b32 	%r3209, %r7102, %r7101, 2;
	shl.b32 	%r3210, %r7102, 2;
	shr.u32 	%r3211, %r3209, 31;
	add.s32 	%r3212, %r3211, %r3208;
	neg.s32 	%r3213, %r3212;
	setp.lt.s32 	%p190, %r313, 0;
	selp.b32 	%r7103, %r3213, %r3212, %p190;
	xor.b32  	%r3214, %r3209, %r313;
	shr.s32 	%r3215, %r3209, 31;
	xor.b32  	%r3216, %r3215, %r3209;
	xor.b32  	%r3217, %r3215, %r3210;
	cvt.u64.u32 	%rd870, %r3216;
	shl.b64 	%rd871, %rd870, 32;
	cvt.u64.u32 	%rd872, %r3217;
	or.b64  	%rd873, %rd871, %rd872;
	cvt.rn.f64.s64 	%fd47, %rd873;
	mul.f64 	%fd48, %fd47, 0d3BF921FB54442D19;
	cvt.rn.f32.f64 	%f1408, %fd48;
	neg.f32 	%f1409, %f1408;
	setp.lt.s32 	%p191, %r3214, 0;
	selp.f32 	%f4529, %f1409, %f1408, %p191;
	bra.uni 	$L__BB0_195;
$L__BB0_194:
	mov.f32 	%f1410, 0f00000000;
	mul.rn.f32 	%f4529, %f113, %f1410;
	mov.b32 	%r7103, 0;
$L__BB0_195:
	add.s32 	%r3219, %r7103, 1;
	mul.rn.f32 	%f1411, %f4529, %f4529;
	and.b32  	%r3220, %r7103, 1;
	setp.eq.b32 	%p192, %r3220, 1;
	selp.f32 	%f1412, %f4529, 0f3F800000, %p192;
	fma.rn.f32 	%f1413, %f1411, %f1412, 0f00000000;
	fma.rn.f32 	%f1414, %f1411, 0f37CBAC00, 0fBAB607ED;
	selp.f32 	%f1415, 0fB94D4153, %f1414, %p192;
	selp.f32 	%f1416, 0f3C0885E4, 0f3D2AAABB, %p192;
	fma.rn.f32 	%f1417, %f1415, %f1411, %f1416;
	selp.f32 	%f1418, 0fBE2AAAA8, 0fBEFFFFFF, %p192;
	fma.rn.f32 	%f1419, %f1417, %f1411, %f1418;
	fma.rn.f32 	%f1420, %f1419, %f1413, %f1412;
	and.b32  	%r3221, %r3219, 2;
	setp.eq.s32 	%p193, %r3221, 0;
	mov.f32 	%f1421, 0f00000000;
	sub.f32 	%f1422, %f1421, %f1420;
	selp.f32 	%f1423, %f1420, %f1422, %p193;
	fma.rn.f32 	%f123, %f119, %f1423, %f113;
	mul.f32 	%f1424, %f123, 0f3F22F983;
	cvt.rni.s32.f32 	%r7111, %f1424;
	cvt.rn.f32.s32 	%f1425, %r7111;
	fma.rn.f32 	%f1426, %f1425, 0fBFC90FDA, %f123;
	fma.rn.f32 	%f1427, %f1425, 0fB3A22168, %f1426;
	fma.rn.f32 	%f4531, %f1425, 0fA7C234C5, %f1427;
	abs.f32 	%f125, %f123;
	setp.ltu.f32 	%p194, %f125, 0f47CE4780;
	mov.u32 	%r7107, %r7111;
	mov.f32 	%f4530, %f4531;
	@%p194 bra 	$L__BB0_203;
	setp.eq.f32 	%p195, %f125, 0f7F800000;
	@%p195 bra 	$L__BB0_202;
	mov.b32 	%r327, %f123;
	shl.b32 	%r3223, %r327, 8;
	or.b32  	%r328, %r3223, -2147483648;
	mov.b64 	%rd2836, 0;
	mov.b32 	%r7104, 0;
$L__BB0_198:
	.pragma "nounroll";
	mul.wide.u32 	%rd875, %r7104, 4;
	mov.u64 	%rd876, __cudart_i2opi_f;
	add.s64 	%rd877, %rd876, %rd875;
	ld.global.nc.u32 	%r3224, [%rd877];
	mad.wide.u32 	%rd878, %r3224, %r328, %rd2836;
	shr.u64 	%rd2836, %rd878, 32;
	add.s64 	%rd879, %rd3, %rd875;
	st.local.u32 	[%rd879], %rd878;
	add.s32 	%r7104, %r7104, 1;
	setp.ne.s32 	%p196, %r7104, 6;
	@%p196 bra 	$L__BB0_198;
	shr.u32 	%r3225, %r327, 23;
	st.local.u32 	[%rd3+24], %rd2836;
	and.b32  	%r331, %r3225, 31;
	and.b32  	%r3226, %r3225, 224;
	add.s32 	%r3227, %r3226, -128;
	shr.u32 	%r3228, %r3227, 5;
	mul.wide.u32 	%rd880, %r3228, 4;
	sub.s64 	%rd83, %rd3, %rd880;
	ld.local.u32 	%r7105, [%rd83+24];
	ld.local.u32 	%r7106, [%rd83+20];
	setp.eq.s32 	%p197, %r331, 0;
	@%p197 bra 	$L__BB0_201;
	shf.l.wrap.b32 	%r7105, %r7106, %r7105, %r331;
	ld.local.u32 	%r3229, [%rd83+16];
	shf.l.wrap.b32 	%r7106, %r3229, %r7106, %r331;
$L__BB0_201:
	shr.u32 	%r3230, %r7105, 30;
	shf.l.wrap.b32 	%r3231, %r7106, %r7105, 2;
	shl.b32 	%r3232, %r7106, 2;
	shr.u32 	%r3233, %r3231, 31;
	add.s32 	%r3234, %r3233, %r3230;
	neg.s32 	%r3235, %r3234;
	setp.lt.s32 	%p198, %r327, 0;
	selp.b32 	%r7107, %r3235, %r3234, %p198;
	xor.b32  	%r3236, %r3231, %r327;
	shr.s32 	%r3237, %r3231, 31;
	xor.b32  	%r3238, %r3237, %r3231;
	xor.b32  	%r3239, %r3237, %r3232;
	cvt.u64.u32 	%rd881, %r3238;
	shl.b64 	%rd882, %rd881, 32;
	cvt.u64.u32 	%rd883, %r3239;
	or.b64  	%rd884, %rd882, %rd883;
	cvt.rn.f64.s64 	%fd49, %rd884;
	mul.f64 	%fd50, %fd49, 0d3BF921FB54442D19;
	cvt.rn.f32.f64 	%f1428, %fd50;
	neg.f32 	%f1429, %f1428;
	setp.lt.s32 	%p199, %r3236, 0;
	selp.f32 	%f4530, %f1429, %f1428, %p199;
	bra.uni 	$L__BB0_203;
$L__BB0_202:
	mov.f32 	%f1430, 0f00000000;
	mul.rn.f32 	%f4530, %f123, %f1430;
	mov.b32 	%r7107, 0;
$L__BB0_203:
	setp.ltu.f32 	%p200, %f125, 0f47CE4780;
	mul.rn.f32 	%f1431, %f4530, %f4530;
	and.b32  	%r3241, %r7107, 1;
	setp.eq.b32 	%p201, %r3241, 1;
	selp.f32 	%f1432, 0f3F800000, %f4530, %p201;
	fma.rn.f32 	%f1433, %f1431, %f1432, 0f00000000;
	fma.rn.f32 	%f1434, %f1431, 0f37CBAC00, 0fBAB607ED;
	selp.f32 	%f1435, %f1434, 0fB94D4153, %p201;
	selp.f32 	%f1436, 0f3D2AAABB, 0f3C0885E4, %p201;
	fma.rn.f32 	%f1437, %f1435, %f1431, %f1436;
	selp.f32 	%f1438, 0fBEFFFFFF, 0fBE2AAAA8, %p201;
	fma.rn.f32 	%f1439, %f1437, %f1431, %f1438;
	fma.rn.f32 	%f1440, %f1439, %f1433, %f1432;
	and.b32  	%r3242, %r7107, 2;
	setp.eq.s32 	%p202, %r3242, 0;
	mov.f32 	%f1441, 0f00000000;
	sub.f32 	%f1442, %f1441, %f1440;
	selp.f32 	%f129, %f1440, %f1442, %p202;
	@%p200 bra 	$L__BB0_211;
	setp.eq.f32 	%p203, %f125, 0f7F800000;
	@%p203 bra 	$L__BB0_210;
	mov.b32 	%r340, %f123;
	shl.b32 	%r3244, %r340, 8;
	or.b32  	%r341, %r3244, -2147483648;
	mov.b64 	%rd2837, 0;
	mov.b32 	%r7108, 0;
$L__BB0_206:
	.pragma "nounroll";
	mul.wide.u32 	%rd886, %r7108, 4;
	mov.u64 	%rd887, __cudart_i2opi_f;
	add.s64 	%rd888, %rd887, %rd886;
	ld.global.nc.u32 	%r3245, [%rd888];
	mad.wide.u32 	%rd889, %r3245, %r341, %rd2837;
	shr.u64 	%rd2837, %rd889, 32;
	add.s64 	%rd890, %rd2, %rd886;
	st.local.u32 	[%rd890], %rd889;
	add.s32 	%r7108, %r7108, 1;
	setp.ne.s32 	%p204, %r7108, 6;
	@%p204 bra 	$L__BB0_206;
	shr.u32 	%r3246, %r340, 23;
	st.local.u32 	[%rd2+24], %rd2837;
	and.b32  	%r344, %r3246, 31;
	and.b32  	%r3247, %r3246, 224;
	add.s32 	%r3248, %r3247, -128;
	shr.u32 	%r3249, %r3248, 5;
	mul.wide.u32 	%rd891, %r3249, 4;
	sub.s64 	%rd86, %rd2, %rd891;
	ld.local.u32 	%r7109, [%rd86+24];
	ld.local.u32 	%r7110, [%rd86+20];
	setp.eq.s32 	%p205, %r344, 0;
	@%p205 bra 	$L__BB0_209;
	shf.l.wrap.b32 	%r7109, %r7110, %r7109, %r344;
	ld.local.u32 	%r3250, [%rd86+16];
	shf.l.wrap.b32 	%r7110, %r3250, %r7110, %r344;
$L__BB0_209:
	shr.u32 	%r3251, %r7109, 30;
	shf.l.wrap.b32 	%r3252, %r7110, %r7109, 2;
	shl.b32 	%r3253, %r7110, 2;
	shr.u32 	%r3254, %r3252, 31;
	add.s32 	%r3255, %r3254, %r3251;
	neg.s32 	%r3256, %r3255;
	setp.lt.s32 	%p206, %r340, 0;
	selp.b32 	%r7111, %r3256, %r3255, %p206;
	xor.b32  	%r3257, %r3252, %r340;
	shr.s32 	%r3258, %r3252, 31;
	xor.b32  	%r3259, %r3258, %r3252;
	xor.b32  	%r3260, %r3258, %r3253;
	cvt.u64.u32 	%rd892, %r3259;
	shl.b64 	%rd893, %rd892, 32;
	cvt.u64.u32 	%rd894, %r3260;
	or.b64  	%rd895, %rd893, %rd894;
	cvt.rn.f64.s64 	%fd51, %rd895;
	mul.f64 	%fd52, %fd51, 0d3BF921FB54442D19;
	cvt.rn.f32.f64 	%f1443, %fd52;
	neg.f32 	%f1444, %f1443;
	setp.lt.s32 	%p207, %r3257, 0;
	selp.f32 	%f4531, %f1444, %f1443, %p207;
	bra.uni 	$L__BB0_211;
$L__BB0_210:
	mov.f32 	%f1445, 0f00000000;
	mul.rn.f32 	%f4531, %f123, %f1445;
	mov.b32 	%r7111, 0;
$L__BB0_211:
	add.s32 	%r3262, %r7111, 1;
	mul.rn.f32 	%f1446, %f4531, %f4531;
	and.b32  	%r3263, %r7111, 1;
	setp.eq.b32 	%p208, %r3263, 1;
	selp.f32 	%f1447, %f4531, 0f3F800000, %p208;
	fma.rn.f32 	%f1448, %f1446, %f1447, 0f00000000;
	fma.rn.f32 	%f1449, %f1446, 0f37CBAC00, 0fBAB607ED;
	selp.f32 	%f1450, 0fB94D4153, %f1449, %p208;
	selp.f32 	%f1451, 0f3C0885E4, 0f3D2AAABB, %p208;
	fma.rn.f32 	%f1452, %f1450, %f1446, %f1451;
	selp.f32 	%f1453, 0fBE2AAAA8, 0fBEFFFFFF, %p208;
	fma.rn.f32 	%f1454, %f1452, %f1446, %f1453;
	fma.rn.f32 	%f1455, %f1454, %f1448, %f1447;
	and.b32  	%r3264, %r3262, 2;
	setp.eq.s32 	%p209, %r3264, 0;
	mov.f32 	%f1456, 0f00000000;
	sub.f32 	%f1457, %f1456, %f1455;
	selp.f32 	%f1458, %f1455, %f1457, %p209;
	fma.rn.f32 	%f133, %f129, %f1458, %f123;
	mul.f32 	%f1459, %f133, 0f3F22F983;
	cvt.rni.s32.f32 	%r7119, %f1459;
	cvt.rn.f32.s32 	%f1460, %r7119;
	fma.rn.f32 	%f1461, %f1460, 0fBFC90FDA, %f133;
	fma.rn.f32 	%f1462, %f1460, 0fB3A22168, %f1461;
	fma.rn.f32 	%f4533, %f1460, 0fA7C234C5, %f1462;
	abs.f32 	%f135, %f133;
	setp.ltu.f32 	%p210, %f135, 0f47CE4780;
	mov.u32 	%r7115, %r7119;
	mov.f32 	%f4532, %f4533;
	@%p210 bra 	$L__BB0_219;
	setp.eq.f32 	%p211, %f135, 0f7F800000;
	@%p211 bra 	$L__BB0_218;
	mov.b32 	%r354, %f133;
	shl.b32 	%r3266, %r354, 8;
	or.b32  	%r355, %r3266, -2147483648;
	mov.b64 	%rd2838, 0;
	mov.b32 	%r7112, 0;
$L__BB0_214:
	.pragma "nounroll";
	mul.wide.u32 	%rd897, %r7112, 4;
	mov.u64 	%rd898, __cudart_i2opi_f;
	add.s64 	%rd899, %rd898, %rd897;
	ld.global.nc.u32 	%r3267, [%rd899];
	mad.wide.u32 	%rd900, %r3267, %r355, %rd2838;
	shr.u64 	%rd2838, %rd900, 32;
	add.s64 	%rd901, %rd3, %rd897;
	st.local.u32 	[%rd901], %rd900;
	add.s32 	%r7112, %r7112, 1;
	setp.ne.s32 	%p212, %r7112, 6;
	@%p212 bra 	$L__BB0_214;
	shr.u32 	%r3268, %r354, 23;
	st.local.u32 	[%rd3+24], %rd2838;
	and.b32  	%r358, %r3268, 31;
	and.b32  	%r3269, %r3268, 224;
	add.s32 	%r3270, %r3269, -128;
	shr.u32 	%r3271, %r3270, 5;
	mul.wide.u32 	%rd902, %r3271, 4;
	sub.s64 	%rd89, %rd3, %rd902;
	ld.local.u32 	%r7113, [%rd89+24];
	ld.local.u32 	%r7114, [%rd89+20];
	setp.eq.s32 	%p213, %r358, 0;
	@%p213 bra 	$L__BB0_217;
	shf.l.wrap.b32 	%r7113, %r7114, %r7113, %r358;
	ld.local.u32 	%r3272, [%rd89+16];
	shf.l.wrap.b32 	%r7114, %r3272, %r7114, %r358;
$L__BB0_217:
	shr.u32 	%r3273, %r7113, 30;
	shf.l.wrap.b32 	%r3274, %r7114, %r7113, 2;
	shl.b32 	%r3275, %r7114, 2;
	shr.u32 	%r3276, %r3274, 31;
	add.s32 	%r3277, %r3276, %r3273;
	neg.s32 	%r3278, %r3277;
	setp.lt.s32 	%p214, %r354, 0;
	selp.b32 	%r7115, %r3278, %r3277, %p214;
	xor.b32  	%r3279, %r3274, %r354;
	shr.s32 	%r3280, %r3274, 31;
	xor.b32  	%r3281, %r3280, %r3274;
	xor.b32  	%r3282, %r3280, %r3275;
	cvt.u64.u32 	%rd903, %r3281;
	shl.b64 	%rd904, %rd903, 32;
	cvt.u64.u32 	%rd905, %r3282;
	or.b64  	%rd906, %rd904, %rd905;
	cvt.rn.f64.s64 	%fd53, %rd906;
	mul.f64 	%fd54, %fd53, 0d3BF921FB54442D19;
	cvt.rn.f32.f64 	%f1463, %fd54;
	neg.f32 	%f1464, %f1463;
	setp.lt.s32 	%p215, %r3279, 0;
	selp.f32 	%f4532, %f1464, %f1463, %p215;
	bra.uni 	$L__BB0_219;
$L__BB0_218:
	mov.f32 	%f1465, 0f00000000;
	mul.rn.f32 	%f4532, %f133, %f1465;
	mov.b32 	%r7115, 0;
$L__BB0_219:
	setp.ltu.f32 	%p216, %f135, 0f47CE4780;
	mul.rn.f32 	%f1466, %f4532, %f4532;
	and.b32  	%r3284, %r7115, 1;
	setp.eq.b32 	%p217, %r3284, 1;
	selp.f32 	%f1467, 0f3F800000, %f4532, %p217;
	fma.rn.f32 	%f1468, %f1466, %f1467, 0f00000000;
	fma.rn.f32 	%f1469, %f1466, 0f37CBAC00, 0fBAB607ED;
	selp.f32 	%f1470, %f1469, 0fB94D4153, %p217;
	selp.f32 	%f1471, 0f3D2AAABB, 0f3C0885E4, %p217;
	fma.rn.f32 	%f1472, %f1470, %f1466, %f1471;
	selp.f32 	%f1473, 0fBEFFFFFF, 0fBE2AAAA8, %p217;
	fma.rn.f32 	%f1474, %f1472, %f1466, %f1473;
	fma.rn.f32 	%f1475, %f1474, %f1468, %f1467;
	and.b32  	%r3285, %r7115, 2;
	setp.eq.s32 	%p218, %r3285, 0;
	mov.f32 	%f1476, 0f00000000;
	sub.f32 	%f1477, %f1476, %f1475;
	selp.f32 	%f139, %f1475, %f1477, %p218;
	@%p216 bra 	$L__BB0_227;
	setp.eq.f32 	%p219, %f135, 0f7F800000;
	@%p219 bra 	$L__BB0_226;
	mov.b32 	%r367, %f133;
	shl.b32 	%r3287, %r367, 8;
	or.b32  	%r368, %r3287, -2147483648;
	mov.b64 	%rd2839, 0;
	mov.b32 	%r7116, 0;
$L__BB0_222:
	.pragma "nounroll";
	mul.wide.u32 	%rd908, %r7116, 4;
	mov.u64 	%rd909, __cudart_i2opi_f;
	add.s64 	%rd910, %rd909, %rd908;
	ld.global.nc.u32 	%r3288, [%rd910];
	mad.wide.u32 	%rd911, %r3288, %r368, %rd2839;
	shr.u64 	%rd2839, %rd911, 32;
	add.s64 	%rd912, %rd2, %rd908;
	st.local.u32 	[%rd912], %rd911;
	add.s32 	%r7116, %r7116, 1;
	setp.ne.s32 	%p220, %r7116, 6;
	@%p220 bra 	$L__BB0_222;
	shr.u32 	%r3289, %r367, 23;
	st.local.u32 	[%rd2+24], %rd2839;
	and.b32  	%r371, %r3289, 31;
	and.b32  	%r3290, %r3289, 224;
	add.s32 	%r3291, %r3290, -128;
	shr.u32 	%r3292, %r3291, 5;
	mul.wide.u32 	%rd913, %r3292, 4;
	sub.s64 	%rd92, %rd2, %rd913;
	ld.local.u32 	%r7117, [%rd92+24];
	ld.local.u32 	%r7118, [%rd92+20];
	setp.eq.s32 	%p221, %r371, 0;
	@%p221 bra 	$L__BB0_225;
	shf.l.wrap.b32 	%r7117, %r7118, %r7117, %r371;
	ld.local.u32 	%r3293, [%rd92+16];
	shf.l.wrap.b32 	%r7118, %r3293, %r7118, %r371;
$L__BB0_225:
	shr.u32 	%r3294, %r7117, 30;
	shf.l.wrap.b32 	%r3295, %r7118, %r7117, 2;
	shl.b32 	%r3296, %r7118, 2;
	shr.u32 	%r3297, %r3295, 31;
	add.s32 	%r3298, %r3297, %r3294;
	neg.s32 	%r3299, %r3298;
	setp.lt.s32 	%p222, %r367, 0;
	selp.b32 	%r7119, %r3299, %r3298, %p222;
	xor.b32  	%r3300, %r3295, %r367;
	shr.s32 	%r3301, %r3295, 31;
	xor.b32  	%r3302, %r3301, %r3295;
	xor.b32  	%r3303, %r3301, %r3296;
	cvt.u64.u32 	%rd914, %r3302;
	shl.b64 	%rd915, %rd914, 32;
	cvt.u64.u32 	%rd916, %r3303;
	or.b64  	%rd917, %rd915, %rd916;
	cvt.rn.f64.s64 	%fd55, %rd917;
	mul.f64 	%fd56, %fd55, 0d3BF921FB54442D19;
	cvt.rn.f32.f64 	%f1478, %fd56;
	neg.f32 	%f1479, %f1478;
	setp.lt.s32 	%p223, %r3300, 0;
	selp.f32 	%f4533, %f1479, %f1478, %p223;
	bra.uni 	$L__BB0_227;
$L__BB0_226:
	mov.f32 	%f1480, 0f00000000;
	mul.rn.f32 	%f4533, %f133, %f1480;
	mov.b32 	%r7119, 0;
$L__BB0_227:
	add.s32 	%r3305, %r7119, 1;
	mul.rn.f32 	%f1481, %f4533, %f4533;
	and.b32  	%r3306, %r7119, 1;
	setp.eq.b32 	%p224, %r3306, 1;
	selp.f32 	%f1482, %f4533, 0f3F800000, %p224;
	fma.rn.f32 	%f1483, %f1481, %f1482, 0f00000000;
	fma.rn.f32 	%f1484, %f1481, 0f37CBAC00, 0fBAB607ED;
	selp.f32 	%f1485, 0fB94D4153, %f1484, %p224;
	selp.f32 	%f1486, 0f3C0885E4, 0f3D2AAABB, %p224;
	fma.rn.f32 	%f1487, %f1485, %f1481, %f1486;
	selp.f32 	%f1488, 0fBE2AAAA8, 0fBEFFFFFF, %p224;
	fma.rn.f32 	%f1489, %f1487, %f1481, %f1488;
	fma.rn.f32 	%f1490, %f1489, %f1483, %f1482;
	and.b32  	%r3307, %r3305, 2;
	setp.eq.s32 	%p225, %r3307, 0;
	mov.f32 	%f1491, 0f00000000;
	sub.f32 	%f1492, %f1491, %f1490;
	selp.f32 	%f1493, %f1490, %f1492, %p225;
	fma.rn.f32 	%f143, %f139, %f1493, %f133;
	mul.f32 	%f1494, %f143, 0f3F22F983;
	cvt.rni.s32.f32 	%r7127, %f1494;
	cvt.rn.f32.s32 	%f1495, %r7127;
	fma.rn.f32 	%f1496, %f1495, 0fBFC90FDA, %f143;
	fma.rn.f32 	%f1497, %f1495, 0fB3A22168, %f1496;
	fma.rn.f32 	%f4535, %f1495, 0fA7C234C5, %f1497;
	abs.f32 	%f145, %f143;
	setp.ltu.f32 	%p226, %f145, 0f47CE4780;
	mov.u32 	%r7123, %r7127;
	mov.f32 	%f4534, %f4535;
	@%p226 bra 	$L__BB0_235;
	setp.eq.f32 	%p227, %f145, 0f7F800000;
	@%p227 bra 	$L__BB0_234;
	mov.b32 	%r381, %f143;
	shl.b32 	%r3309, %r381, 8;
	or.b32  	%r382, %r3309, -2147483648;
	mov.b64 	%rd2840, 0;
	mov.b32 	%r7120, 0;
$L__BB0_230:
	.pragma "nounroll";
	mul.wide.u32 	%rd919, %r7120, 4;
	mov.u64 	%rd920, __cudart_i2opi_f;
	add.s64 	%rd921, %rd920, %rd919;
	ld.global.nc.u32 	%r3310, [%rd921];
	mad.wide.u32 	%rd922, %r3310, %r382, %rd2840;
	shr.u64 	%rd2840, %rd922, 32;
	add.s64 	%rd923, %rd3, %rd919;
	st.local.u32 	[%rd923], %rd922;
	add.s32 	%r7120, %r7120, 1;
	setp.ne.s32 	%p228, %r7120, 6;
	@%p228 bra 	$L__BB0_230;
	shr.u32 	%r3311, %r381, 23;
	st.local.u32 	[%rd3+24], %rd2840;
	and.b32  	%r385, %r3311, 31;
	and.b32  	%r3312, %r3311, 224;
	add.s32 	%r3313, %r3312, -128;
	shr.u32 	%r3314, %r3313, 5;
	mul.wide.u32 	%rd924, %r3314, 4;
	sub.s64 	%rd95, %rd3, %rd924;
	ld.local.u32 	%r7121, [%rd95+24];
	ld.local.u32 	%r7122, [%rd95+20];
	setp.eq.s32 	%p229, %r385, 0;
	@%p229 bra 	$L__BB0_233;
	shf.l.wrap.b32 	%r7121, %r7122, %r7121, %r385;
	ld.local.u32 	%r3315, [%rd95+16];
	shf.l.wrap.b32 	%r7122, %r3315, %r7122, %r385;
$L__BB0_233:
	shr.u32 	%r3316, %r7121, 30;
	shf.l.wrap.b32 	%r3317, %r7122, %r7121, 2;
	shl.b32 	%r3318, %r7122, 2;
	shr.u32 	%r3319, %r3317, 31;
	add.s32 	%r3320, %r3319, %r3316;
	neg.s32 	%r3321, %r3320;
	setp.lt.s32 	%p230, %r381, 0;
	selp.b32 	%r7123, %r3321, %r3320, %p230;
	xor.b32  	%r3322, %r3317, %r381;
	shr.s32 	%r3323, %r3317, 31;
	xor.b32  	%r3324, %r3323, %r3317;
	xor.b32  	%r3325, %r3323, %r3318;
	cvt.u64.u32 	%rd925, %r3324;
	shl.b64 	%rd926, %rd925, 32;
	cvt.u64.u32 	%rd927, %r3325;
	or.b64  	%rd928, %rd926, %rd927;
	cvt.rn.f64.s64 	%fd57, %rd928;
	mul.f64 	%fd58, %fd57, 0d3BF921FB54442D19;
	cvt.rn.f32.f64 	%f1498, %fd58;
	neg.f32 	%f1499, %f1498;
	setp.lt.s32 	%p231, %r3322, 0;
	selp.f32 	%f4534, %f1499, %f1498, %p231;
	bra.uni 	$L__BB0_235;
$L__BB0_234:
	mov.f32 	%f1500, 0f00000000;
	mul.rn.f32 	%f4534, %f143, %f1500;
	mov.b32 	%r7123, 0;
$L__BB0_235:
	setp.ltu.f32 	%p232, %f145, 0f47CE4780;
	mul.rn.f32 	%f1501, %f4534, %f4534;
	and.b32  	%r3327, %r7123, 1;
	setp.eq.b32 	%p233, %r3327, 1;
	selp.f32 	%f1502, 0f3F800000, %f4534, %p233;
	fma.rn.f32 	%f1503, %f1501, %f1502, 0f00000000;
	fma.rn.f32 	%f1504, %f1501, 0f37CBAC00, 0fBAB607ED;
	selp.f32 	%f1505, %f1504, 0fB94D4153, %p233;
	selp.f32 	%f1506, 0f3D2AAABB, 0f3C0885E4, %p233;
	fma.rn.f32 	%f1507, %f1505, %f1501, %f1506;
	selp.f32 	%f1508, 0fBEFFFFFF, 0fBE2AAAA8, %p233;
	fma.rn.f32 	%f1509, %f1507, %f1501, %f1508;
	fma.rn.f32 	%f1510, %f1509, %f1503, %f1502;
	and.b32  	%r3328, %r7123, 2;
	setp.eq.s32 	%p234, %r3328, 0;
	mov.f32 	%f1511, 0f00000000;
	sub.f32 	%f1512, %f1511, %f1510;
	selp.f32 	%f149, %f1510, %f1512, %p234;
	@%p232 bra 	$L__BB0_243;
	setp.eq.f32 	%p235, %f145, 0f7F800000;
	@%p235 bra 	$L__BB0_242;
	mov.b32 	%r394, %f143;
	shl.b32 	%r3330, %r394, 8;
	or.b32  	%r395, %r3330, -2147483648;
	mov.b64 	%rd2841, 0;
	mov.b32 	%r7124, 0;
$L__BB0_238:
	.pragma "nounroll";
	mul.wide.u32 	%rd930, %r7124, 4;
	mov.u64 	%rd931, __cudart_i2opi_f;
	add.s64 	%rd932, %rd931, %rd930;
	ld.global.nc.u32 	%r3331, [%rd932];
	mad.wide.u32 	%rd933, %r3331, %r395, %rd2841;
	shr.u64 	%rd2841, %rd933, 32;
	add.s64 	%rd934, %rd2, %rd930;
	st.local.u32 	[%rd934], %rd933;
	add.s32 	%r7124, %r7124, 1;
	setp.ne.s32 	%p236, %r7124, 6;
	@%p236 bra 	$L__BB0_238;
	shr.u32 	%r3332, %r394, 23;
	st.local.u32 	[%rd2+24], %rd2841;
	and.b32  	%r398, %r3332, 31;
	and.b32  	%r3333, %r3332, 224;
	add.s32 	%r3334, %r3333, -128;
	shr.u32 	%r3335, %r3334, 5;
	mul.wide.u32 	%rd935, %r3335, 4;
	sub.s64 	%rd98, %rd2, %rd935;
	ld.local.u32 	%r7125, [%rd98+24];
	ld.local.u32 	%r7126, [%rd98+20];
	setp.eq.s32 	%p237, %r398, 0;
	@%p237 bra 	$L__BB0_241;
	shf.l.wrap.b32 	%r7125, %r7126, %r7125, %r398;
	ld.local.u32 	%r3336, [%rd98+16];
	shf.l.wrap.b32 	%r7126, %r3336, %r7126, %r398;
$L__BB0_241:
	shr.u32 	%r3337, %r7125, 30;
	shf.l.wrap.b32 	%r3338, %r7126, %r7125, 2;
	shl.b32 	%r3339, %r7126, 2;
	shr.u32 	%r3340, %r3338, 31;
	add.s32 	%r3341, %r3340, %r3337;
	neg.s32 	%r3342, %r3341;
	setp.lt.s32 	%p238, %r394, 0;
	selp.b32 	%r7127, %r3342, %r3341, %p238;
	xor.b32  	%r3343, %r3338, %r394;
	shr.s32 	%r3344, %r3338, 31;
	xor.b32  	%r3345, %r3344, %r3338;
	xor.b32  	%r3346, %r3344, %r3339;
	cvt.u64.u32 	%rd936, %r3345;
	shl.b64 	%rd937, %rd936, 32;
	cvt.u64.u32 	%rd938, %r3346;
	or.b64  	%rd939, %rd937, %rd938;
	cvt.rn.f64.s64 	%fd59, %rd939;
	mul.f64 	%fd60, %fd59, 0d3BF921FB54442D19;
	cvt.rn.f32.f64 	%f1513, %fd60;
	neg.f32 	%f1514, %f1513;
	setp.lt.s32 	%p239, %r3343, 0;
	selp.f32 	%f4535, %f1514, %f1513, %p239;
	bra.uni 	$L__BB0_243;
$L__BB0_242:
	mov.f32 	%f1515, 0f00000000;
	mul.rn.f32 	%f4535, %f143, %f1515;
	mov.b32 	%r7127, 0;
$L__BB0_243:
	add.s32 	%r3348, %r7127, 1;
	mul.rn.f32 	%f1516, %f4535, %f4535;
	and.b32  	%r3349, %r7127, 1;
	setp.eq.b32 	%p240, %r3349, 1;
	selp.f32 	%f1517, %f4535, 0f3F800000, %p240;
	fma.rn.f32 	%f1518, %f1516, %f1517, 0f00000000;
	fma.rn.f32 	%f1519, %f1516, 0f37CBAC00, 0fBAB607ED;
	selp.f32 	%f1520, 0fB94D4153, %f1519, %p240;
	selp.f32 	%f1521, 0f3C0885E4, 0f3D2AAABB, %p240;
	fma.rn.f32 	%f1522, %f1520, %f1516, %f1521;
	selp.f32 	%f1523, 0fBE2AAAA8, 0fBEFFFFFF, %p240;
	fma.rn.f32 	%f1524, %f1522, %f1516, %f1523;
	fma.rn.f32 	%f1525, %f1524, %f1518, %f1517;
	and.b32  	%r3350, %r3348, 2;
	setp.eq.s32 	%p241, %r3350, 0;
	mov.f32 	%f1526, 0f00000000;
	sub.f32 	%f1527, %f1526, %f1525;
	selp.f32 	%f1528, %f1525, %f1527, %p241;
	fma.rn.f32 	%f153, %f149, %f1528, %f143;
	mul.f32 	%f1529, %f153, 0f3F22F983;
	cvt.rni.s32.f32 	%r7135, %f1529;
	cvt.rn.f32.s32 	%f1530, %r7135;
	fma.rn.f32 	%f1531, %f1530, 0fBFC90FDA, %f153;
	fma.rn.f32 	%f1532, %f1530, 0fB3A22168, %f1531;
	fma.rn.f32 	%f4537, %f1530, 0fA7C234C5, %f1532;
	abs.f32 	%f155, %f153;
	setp.ltu.f32 	%p242, %f155, 0f47CE4780;
	mov.u32 	%r7131, %r7135;
	mov.f32 	%f4536, %f4537;
	@%p242 bra 	$L__BB0_251;
	setp.eq.f32 	%p243, %f155, 0f7F800000;
	@%p243 bra 	$L__BB0_250;
	mov.b32 	%r408, %f153;
	shl.b32 	%r3352, %r408, 8;
	or.b32  	%r409, %r3352, -2147483648;
	mov.b64 	%rd2842, 0;
	mov.b32 	%r7128, 0;
$L__BB0_246:
	.pragma "nounroll";
	mul.wide.u32 	%rd941, %r7128, 4;
	mov.u64 	%rd942, __cudart_i2opi_f;
	add.s64 	%rd943, %rd942, %rd941;
	ld.global.nc.u32 	%r3353, [%rd943];
	mad.wide.u32 	%rd944, %r3353, %r409, %rd2842;
	shr.u64 	%rd2842, %rd944, 32;
	add.s64 	%rd945, %rd3, %rd941;
	st.local.u32 	[%rd945], %rd944;
	add.s32 	%r7128, %r7128, 1;
	setp.ne.s32 	%p244, %r7128, 6;
	@%p244 bra 	$L__BB0_246;
	shr.u32 	%r3354, %r408, 23;
	st.local.u32 	[%rd3+24], %rd2842;
	and.b32  	%r412, %r3354, 31;
	and.b32  	%r3355, %r3354, 224;
	add.s32 	%r3356, %r3355, -128;
	shr.u32 	%r3357, %r3356, 5;
	mul.wide.u32 	%rd946, %r3357, 4;
	sub.s64 	%rd101, %rd3, %rd946;
	ld.local.u32 	%r7129, [%rd101+24];
	ld.local.u32 	%r7130, [%rd101+20];
	setp.eq.s32 	%p245, %r412, 0;
	@%p245 bra 	$L__BB0_249;
	shf.l.wrap.b32 	%r7129, %r7130, %r7129, %r412;
	ld.local.u32 	%r3358, [%rd101+16];
	shf.l.wrap.b32 	%r7130, %r3358, %r7130, %r412;
$L__BB0_249:
	shr.u32 	%r3359, %r7129, 30;
	shf.l.wrap.b32 	%r3360, %r7130, %r7129, 2;
	shl.b32 	%r3361, %r7130, 2;
	shr.u32 	%r3362, %r3360, 31;
	add.s32 	%r3363, %r3362, %r3359;
	neg.s32 	%r3364, %r3363;
	setp.lt.s32 	%p246, %r408, 0;
	selp.b32 	%r7131, %r3364, %r3363, %p246;
	xor.b32  	%r3365, %r3360, %r408;
	shr.s32 	%r3366, %r3360, 31;
	xor.b32  	%r3367, %r3366, %r3360;
	xor.b32  	%r3368, %r3366, %r3361;
	cvt.u64.u32 	%rd947, %r3367;
	shl.b64 	%rd948, %rd947, 32;
	cvt.u64.u32 	%rd949, %r3368;
	or.b64  	%rd950, %rd948, %rd949;
	cvt.rn.f64.s64 	%fd61, %rd950;
	mul.f64 	%fd62, %fd61, 0d3BF921FB54442D19;
	cvt.rn.f32.f64 	%f1533, %fd62;
	neg.f32 	%f1534, %f1533;
	setp.lt.s32 	%p247, %r3365, 0;
	selp.f32 	%f4536, %f1534, %f1533, %p247;
	bra.uni 	$L__BB0_251;
$L__BB0_250:
	mov.f32 	%f1535, 0f00000000;
	mul.rn.f32 	%f4536, %f153, %f1535;
	mov.b32 	%r7131, 0;
$L__BB0_251:
	setp.ltu.f32 	%p248, %f155, 0f47CE4780;
	mul.rn.f32 	%f1536, %f4536, %f4536;
	and.b32  	%r3370, %r7131, 1;
	setp.eq.b32 	%p249, %r3370, 1;
	selp.f32 	%f1537, 0f3F800000, %f4536, %p249;
	fma.rn.f32 	%f1538, %f1536, %f1537, 0f00000000;
	fma.rn.f32 	%f1539, %f1536, 0f37CBAC00, 0fBAB607ED;
	selp.f32 	%f1540, %f1539, 0fB94D4153, %p249;
	selp.f32 	%f1541, 0f3D2AAABB, 0f3C0885E4, %p249;
	fma.rn.f32 	%f1542, %f1540, %f1536, %f1541;
	selp.f32 	%f1543, 0fBEFFFFFF, 0fBE2AAAA8, %p249;
	fma.rn.f32 	%f1544, %f1542, %f1536, %f1543;
	fma.rn.f32 	%f1545, %f1544, %f1538, %f1537;
	and.b32  	%r3371, %r7131, 2;
	setp.eq.s32 	%p250, %r3371, 0;
	mov.f32 	%f1546, 0f00000000;
	sub.f32 	%f1547, %f1546, %f1545;
	selp.f32 	%f159, %f1545, %f1547, %p250;
	@%p248 bra 	$L__BB0_259;
	setp.eq.f32 	%p251, %f155, 0f7F800000;
	@%p251 bra 	$L__BB0_258;
	mov.b32 	%r421, %f153;
	shl.b32 	%r3373, %r421, 8;
	or.b32  	%r422, %r3373, -2147483648;
	mov.b64 	%rd2843, 0;
	mov.b32 	%r7132, 0;
$L__BB0_254:
	.pragma "nounroll";
	mul.wide.u32 	%rd952, %r7132, 4;
	mov.u64 	%rd953, __cudart_i2opi_f;
	add.s64 	%rd954, %rd953, %rd952;
	ld.global.nc.u32 	%r3374, [%rd954];
	mad.wide.u32 	%rd955, %r3374, %r422, %rd2843;
	shr.u64 	%rd2843, %rd955, 32;
	add.s64 	%rd956, %rd2, %rd952;
	st.local.u32 	[%rd956], %rd955;
	add.s32 	%r7132, %r7132, 1;
	setp.ne.s32 	%p252, %r7132, 6;
	@%p252 bra 	$L__BB0_254;
	shr.u32 	%r3375, %r421, 23;
	st.local.u32 	[%rd2+24], %rd2843;
	and.b32  	%r425, %r3375, 31;
	and.b32  	%r3376, %r3375, 224;
	add.s32 	%r3377, %r3376, -128;
	shr.u32 	%r3378, %r3377, 5;
	mul.wide.u32 	%rd957, %r3378, 4;
	sub.s64 	%rd104, %rd2, %rd957;
	ld.local.u32 	%r7133, [%rd104+24];
	ld.local.u32 	%r7134, [%rd104+20];
	setp.eq.s32 	%p253, %r425, 0;
	@%p253 bra 	$L__BB0_257;
	shf.l.wrap.b32 	%r7133, %r7134, %r7133, %r425;
	ld.local.u32 	%r3379, [%rd104+16];
	shf.l.wrap.b32 	%r7134, %r3379, %r7134, %r425;
$L__BB0_257:
	shr.u32 	%r3380, %r7133, 30;
	shf.l.wrap.b32 	%r3381, %r7134, %r7133, 2;
	shl.b32 	%r3382, %r7134, 2;
	shr.u32 	%r3383, %r3381, 31;
	add.s32 	%r3384, %r3383, %r3380;
	neg.s32 	%r3385, %r3384;
	setp.lt.s32 	%p254, %r421, 0;
	selp.b32 	%r7135, %r3385, %r3384, %p254;
	xor.b32  	%r3386, %r3381, %r421;
	shr.s32 	%r3387, %r3381, 31;
	xor.b32  	%r3388, %r3387, %r3381;
	xor.b32  	%r3389, %r3387, %r3382;
	cvt.u64.u32 	%rd958, %r3388;
	shl.b64 	%rd959, %rd958, 32;
	cvt.u64.u32 	%rd960, %r3389;
	or.b64  	%rd961, %rd959, %rd960;
	cvt.rn.f64.s64 	%fd63, %rd961;
	mul.f64 	%fd64, %fd63, 0d3BF921FB54442D19;
	cvt.rn.f32.f64 	%f1548, %fd64;
	neg.f32 	%f1549, %f1548;
	setp.lt.s32 	%p255, %r3386, 0;
	selp.f32 	%f4537, %f1549, %f1548, %p255;
	bra.uni 	$L__BB0_259;
$L__BB0_258:
	mov.f32 	%f1550, 0f00000000;
	mul.rn.f32 	%f4537, %f153, %f1550;
	mov.b32 	%r7135, 0;
$L__BB0_259:
	add.s32 	%r3391, %r7135, 1;
	mul.rn.f32 	%f1551, %f4537, %f4537;
	and.b32  	%r3392, %r7135, 1;
	setp.eq.b32 	%p256, %r3392, 1;
	selp.f32 	%f1552, %f4537, 0f3F800000, %p256;
	fma.rn.f32 	%f1553, %f1551, %f1552, 0f00000000;
	fma.rn.f32 	%f1554, %f1551, 0f37CBAC00, 0fBAB607ED;
	selp.f32 	%f1555, 0fB94D4153, %f1554, %p256;
	selp.f32 	%f1556, 0f3C0885E4, 0f3D2AAABB, %p256;
	fma.rn.f32 	%f1557, %f1555, %f1551, %f1556;
	selp.f32 	%f1558, 0fBE2AAAA8, 0fBEFFFFFF, %p256;
	fma.rn.f32 	%f1559, %f1557, %f1551, %f1558;
	fma.rn.f32 	%f1560, %f1559, %f1553, %f1552;
	and.b32  	%r3393, %r3391, 2;
	setp.eq.s32 	%p257, %r3393, 0;
	mov.f32 	%f1561, 0f00000000;
	sub.f32 	%f1562, %f1561, %f1560;
	selp.f32 	%f1563, %f1560, %f1562, %p257;
	fma.rn.f32 	%f163, %f159, %f1563, %f153;
	mul.f32 	%f1564, %f163, 0f3F22F983;
	cvt.rni.s32.f32 	%r7143, %f1564;
	cvt.rn.f32.s32 	%f1565, %r7143;
	fma.rn.f32 	%f1566, %f1565, 0fBFC90FDA, %f163;
	fma.rn.f32 	%f1567, %f1565, 0fB3A22168, %f1566;
	fma.rn.f32 	%f4539, %f1565, 0fA7C234C5, %f1567;
	abs.f32 	%f165, %f163;
	setp.ltu.f32 	%p258, %f165, 0f47CE4780;
	mov.u32 	%r7139, %r7143;
	mov.f32 	%f4538, %f4539;
	@%p258 bra 	$L__BB0_267;
	setp.eq.f32 	%p259, %f165, 0f7F800000;
	@%p259 bra 	$L__BB0_266;
	mov.b32 	%r435, %f163;
	shl.b32 	%r3395, %r435, 8;
	or.b32  	%r436, %r3395, -2147483648;
	mov.b64 	%rd2844, 0;
	mov.b32 	%r7136, 0;
$L__BB0_262:
	.pragma "nounroll";
	mul.wide.u32 	%rd963, %r7136, 4;
	mov.u64 	%rd964, __cudart_i2opi_f;
	add.s64 	%rd965, %rd964, %rd963;
	ld.global.nc.u32 	%r3396, [%rd965];
	mad.wide.u32 	%rd966, %r3396, %r436, %rd2844;
	shr.u64 	%rd2844, %rd966, 32;
	add.s64 	%rd967, %rd3, %rd963;
	st.local.u32 	[%rd967], %rd966;
	add.s32 	%r7136, %r7136, 1;
	setp.ne.s32 	%p260, %r7136, 6;
	@%p260 bra 	$L__BB0_262;
	shr.u32 	%r3397, %r435, 23;
	st.local.u32 	[%rd3+24], %rd2844;
	and.b32  	%r439, %r3397, 31;
	and.b32  	%r3398, %r3397, 224;
	add.s32 	%r3399, %r3398, -128;
	shr.u32 	%r3400, %r3399, 5;
	mul.wide.u32 	%rd968, %r3400, 4;
	sub.s64 	%rd107, %rd3, %rd968;
	ld.local.u32 	%r7137, [%rd107+24];
	ld.local.u32 	%r7138, [%rd107+20];
	setp.eq.s32 	%p261, %r439, 0;
	@%p261 bra 	$L__BB0_265;
	shf.l.wrap.b32 	%r7137, %r7138, %r7137, %r439;
	ld.local.u32 	%r3401, [%rd107+16];
	shf.l.wrap.b32 	%r7138, %r3401, %r7138, %r439;
$L__BB0_265:
	shr.u32 	%r3402, %r7137, 30;
	shf.l.wrap.b32 	%r3403, %r7138, %r7137, 2;
	shl.b32 	%r3404, %r7138, 2;
	shr.u32 	%r3405, %r3403, 31;
	add.s32 	%r3406, %r3405, %r3402;
	neg.s32 	%r3407, %r3406;
	setp.lt.s32 	%p262, %r435, 0;
	selp.b32 	%r7139, %r3407, %r3406, %p262;
	xor.b32  	%r3408, %r3403, %r435;
	shr.s32 	%r3409, %r3403, 31;
	xor.b32  	%r3410, %r3409, %r3403;
	xor.b32  	%r3411, %r3409, %r3404;
	cvt.u64.u32 	%rd969, %r3410;
	shl.b64 	%rd970, %rd969, 32;
	cvt.u64.u32 	%rd971, %r3411;
	or.b64  	%rd972, %rd970, %rd971;
	cvt.rn.f64.s64 	%fd65, %rd972;
	mul.f64 	%fd66, %fd65, 0d3BF921FB54442D19;
	cvt.rn.f32.f64 	%f1568, %fd66;
	neg.f32 	%f1569, %f1568;
	setp.lt.s32 	%p263, %r3408, 0;
	selp.f32 	%f4538, %f1569, %f1568, %p263;
	bra.uni 	$L__BB0_267;
$L__BB0_266:
	mov.f32 	%f1570, 0f00000000;
	mul.rn.f32 	%f4538, %f163, %f1570;
	mov.b32 	%r7139, 0;
$L__BB0_267:
	setp.ltu.f32 	%p264, %f165, 0f47CE4780;
	mul.rn.f32 	%f1571, %f4538, %f4538;
	and.b32  	%r3413, %r7139, 1;
	setp.eq.b32 	%p265, %r3413, 1;
	selp.f32 	%f1572, 0f3F800000, %f4538, %p265;
	fma.rn.f32 	%f1573, %f1571, %f1572, 0f00000000;
	fma.rn.f32 	%f1574, %f1571, 0f37CBAC00, 0fBAB607ED;
	selp.f32 	%f1575, %f1574, 0fB94D4153, %p265;
	selp.f32 	%f1576, 0f3D2AAABB, 0f3C0885E4, %p265;
	fma.rn.f32 	%f1577, %f1575, %f1571, %f1576;
	selp.f32 	%f1578, 0fBEFFFFFF, 0fBE2AAAA8, %p265;
	fma.rn.f32 	%f1579, %f1577, %f1571, %f1578;
	fma.rn.f32 	%f1580, %f1579, %f1573, %f1572;
	and.b32  	%r3414, %r7139, 2;
	setp.eq.s32 	%p266, %r3414, 0;
	mov.f32 	%f1581, 0f00000000;
	sub.f32 	%f1582, %f1581, %f1580;
	selp.f32 	%f169, %f1580, %f1582, %p266;
	@%p264 bra 	$L__BB0_275;
	setp.eq.f32 	%p267, %f165, 0f7F800000;
	@%p267 bra 	$L__BB0_274;
	mov.b32 	%r448, %f163;
	shl.b32 	%r3416, %r448, 8;
	or.b32  	%r449, %r3416, -2147483648;
	mov.b64 	%rd2845, 0;
	mov.b32 	%r7140, 0;
$L__BB0_270:
	.pragma "nounroll";
	mul.wide.u32 	%rd974, %r7140, 4;
	mov.u64 	%rd975, __cudart_i2opi_f;
	add.s64 	%rd976, %rd975, %rd974;
	ld.global.nc.u32 	%r3417, [%rd976];
	mad.wide.u32 	%rd977, %r3417, %r449, %rd2845;
	shr.u64 	%rd2845, %rd977, 32;
	add.s64 	%rd978, %rd2, %rd974;
	st.local.u32 	[%rd978], %rd977;
	add.s32 	%r7140, %r7140, 1;
	setp.ne.s32 	%p268, %r7140, 6;
	@%p268 bra 	$L__BB0_270;
	shr.u32 	%r3418, %r448, 23;
	st.local.u32 	[%rd2+24], %rd2845;
	and.b32  	%r452, %r3418, 31;
	and.b32  	%r3419, %r3418, 224;
	add.s32 	%r3420, %r3419, -128;
	shr.u32 	%r3421, %r3420, 5;
	mul.wide.u32 	%rd979, %r3421, 4;
	sub.s64 	%rd110, %rd2, %rd979;
	ld.local.u32 	%r7141, [%rd110+24];
	ld.local.u32 	%r7142, [%rd110+20];
	setp.eq.s32 	%p269, %r452, 0;
	@%p269 bra 	$L__BB0_273;
	shf.l.wrap.b32 	%r7141, %r7142, %r7141, %r452;
	ld.local.u32 	%r3422, [%rd110+16];
	shf.l.wrap.b32 	%r7142, %r3422, %r7142, %r452;
$L__BB0_273:
	shr.u32 	%r3423, %r7141, 30;
	shf.l.wrap.b32 	%r3424, %r7142, %r7141, 2;
	shl.b32 	%r3425, %r7142, 2;
	shr.u32 	%r3426, %r3424, 31;
	add.s32 	%r3427, %r3426, %r3423;
	neg.s32 	%r3428, %r3427;
	setp.lt.s32 	%p270, %r448, 0;
	selp.b32 	%r7143, %r3428, %r3427, %p270;
	xor.b32  	%r3429, %r3424, %r448;
	shr.s32 	%r3430, %r3424, 31;
	xor.b32  	%r3431, %r3430, %r3424;
	xor.b32  	%r3432, %r3430, %r3425;
	cvt.u64.u32 	%rd980, %r3431;
	shl.b64 	%rd981, %rd980, 32;
	cvt.u64.u32 	%rd982, %r3432;
	or.b64  	%rd983, %rd981, %rd982;
	cvt.rn.f64.s64 	%fd67, %rd983;
	mul.f64 	%fd68, %fd67, 0d3BF921FB54442D19;
	cvt.rn.f32.f64 	%f1583, %fd68;
	neg.f32 	%f1584, %f1583;
	setp.lt.s32 	%p271, %r3429, 0;
	selp.f32 	%f4539, %f1584, %f1583, %p271;
	bra.uni 	$L__BB0_275;
$L__BB0_274:
	mov.f32 	%f1585, 0f00000000;
	mul.rn.f32 	%f4539, %f163, %f1585;
	mov.b32 	%r7143, 0;
$L__BB0_275:
	add.s32 	%r3434, %r7143, 1;
	mul.rn.f32 	%f1586, %f4539, %f4539;
	and.b32  	%r3435, %r7143, 1;
	setp.eq.b32 	%p272, %r3435, 1;
	selp.f32 	%f1587, %f4539, 0f3F800000, %p272;
	fma.rn.f32 	%f1588, %f1586, %f1587, 0f00000000;
	fma.rn.f32 	%f1589, %f1586, 0f37CBAC00, 0fBAB607ED;
	selp.f32 	%f1590, 0fB94D4153, %f1589, %p272;
	selp.f32 	%f1591, 0f3C0885E4, 0f3D2AAABB, %p272;
	fma.rn.f32 	%f1592, %f1590, %f1586, %f1591;
	selp.f32 	%f1593, 0fBE2AAAA8, 0fBEFFFFFF, %p272;
	fma.rn.f32 	%f1594, %f1592, %f1586, %f1593;
	fma.rn.f32 	%f1595, %f1594, %f1588, %f1587;
	and.b32  	%r3436, %r3434, 2;
	setp.eq.s32 	%p273, %r3436, 0;
	mov.f32 	%f1596, 0f00000000;
	sub.f32 	%f1597, %f1596, %f1595;
	selp.f32 	%f1598, %f1595, %f1597, %p273;
	fma.rn.f32 	%f173, %f169, %f1598, %f163;
	mul.f32 	%f1599, %f173, 0f3F22F983;
	cvt.rni.s32.f32 	%r7151, %f1599;
	cvt.rn.f32.s32 	%f1600, %r7151;
	fma.rn.f32 	%f1601, %f1600, 0fBFC90FDA, %f173;
	fma.rn.f32 	%f1602, %f1600, 0fB3A22168, %f1601;
	fma.rn.f32 	%f4541, %f1600, 0fA7C234C5, %f1602;
	abs.f32 	%f175, %f173;
	setp.ltu.f32 	%p274, %f175, 0f47CE4780;
	mov.u32 	%r7147, %r7151;
	mov.f32 	%f4540, %f4541;
	@%p274 bra 	$L__BB0_283;
	setp.eq.f32 	%p275, %f175, 0f7F800000;
	@%p275 bra 	$L__BB0_282;
	mov.b32 	%r462, %f173;
	shl.b32 	%r3438, %r462, 8;
	or.b32  	%r463, %r3438, -2147483648;
	mov.b64 	%rd2846, 0;
	mov.b32 	%r7144, 0;
$L__BB0_278:
	.pragma "nounroll";
	mul.wide.u32 	%rd985, %r7144, 4;
	mov.u64 	%rd986, __cudart_i2opi_f;
	add.s64 	%rd987, %rd986, %rd985;
	ld.global.nc.u32 	%r3439, [%rd987];
	mad.wide.u32 	%rd988, %r3439, %r463, %rd2846;
	shr.u64 	%rd2846, %rd988, 32;
	add.s64 	%rd989, %rd3, %rd985;
	st.local.u32 	[%rd989], %rd988;
	add.s32 	%r7144, %r7144, 1;
	setp.ne.s32 	%p276, %r7144, 6;
	@%p276 bra 	$L__BB0_278;
	shr.u32 	%r3440, %r462, 23;
	st.local.u32 	[%rd3+24], %rd2846;
	and.b32  	%r466, %r3440, 31;
	and.b32  	%r3441, %r3440, 224;
	add.s32 	%r3442, %r3441, -128;
	shr.u32 	%r3443, %r3442, 5;
	mul.wide.u32 	%rd990, %r3443, 4;
	sub.s64 	%rd113, %rd3, %rd990;
	ld.local.u32 	%r7145, [%rd113+24];
	ld.local.u32 	%r7146, [%rd113+20];
	setp.eq.s32 	%p277, %r466, 0;
	@%p277 bra 	$L__BB0_281;
	shf.l.wrap.b32 	%r7145, %r7146, %r7145, %r466;
	ld.local.u32 	%r3444, [%rd113+16];
	shf.l.wrap.b32 	%r7146, %r3444, %r7146, %r466;
$L__BB0_281:
	shr.u32 	%r3445, %r7145, 30;
	shf.l.wrap.b32 	%r3446, %r7146, %r7145, 2;
	shl.b32 	%r3447, %r7146, 2;
	shr.u32 	%r3448, %r3446, 31;
	add.s32 	%r3449, %r3448, %r3445;
	neg.s32 	%r3450, %r3449;
	setp.lt.s32 	%p278, %r462, 0;
	selp.b32 	%r7147, %r3450, %r3449, %p278;
	xor.b32  	%r3451, %r3446, %r462;
	shr.s32 	%r3452, %r3446, 31;
	xor.b32  	%r3453, %r3452, %r3446;
	xor.b32  	%r3454, %r3452, %r3447;
	cvt.u64.u32 	%rd991, %r3453;
	shl.b64 	%rd992, %rd991, 32;
	cvt.u64.u32 	%rd993, %r3454;
	or.b64  	%rd994, %rd992, %rd993;
	cvt.rn.f64.s64 	%fd69, %rd994;
	mul.f64 	%fd70, %fd69, 0d3BF921FB54442D19;
	cvt.rn.f32.f64 	%f1603, %fd70;
	neg.f32 	%f1604, %f1603;
	setp.lt.s32 	%p279, %r3451, 0;
	selp.f32 	%f4540, %f1604, %f1603, %p279;
	bra.uni 	$L__BB0_283;
$L__BB0_282:
	mov.f32 	%f1605, 0f00000000;
	mul.rn.f32 	%f4540, %f173, %f1605;
	mov.b32 	%r7147, 0;
$L__BB0_283:
	setp.ltu.f32 	%p280, %f175, 0f47CE4780;
	mul.rn.f32 	%f1606, %f4540, %f4540;
	and.b32  	%r3456, %r7147, 1;
	setp.eq.b32 	%p281, %r3456, 1;
	selp.f32 	%f1607, 0f3F800000, %f4540, %p281;
	fma.rn.f32 	%f1608, %f1606, %f1607, 0f00000000;
	fma.rn.f32 	%f1609, %f1606, 0f37CBAC00, 0fBAB607ED;
	selp.f32 	%f1610, %f1609, 0fB94D4153, %p281;
	selp.f32 	%f1611, 0f3D2AAABB, 0f3C0885E4, %p281;
	fma.rn.f32 	%f1612, %f1610, %f1606, %f1611;
	selp.f32 	%f1613, 0fBEFFFFFF, 0fBE2AAAA8, %p281;
	fma.rn.f32 	%f1614, %f1612, %f1606, %f1613;
	fma.rn.f32 	%f1615, %f1614, %f1608, %f1607;
	and.b32  	%r3457, %r7147, 2;
	setp.eq.s32 	%p282, %r3457, 0;
	mov.f32 	%f1616, 0f00000000;
	sub.f32 	%f1617, %f1616, %f1615;
	selp.f32 	%f179, %f1615, %f1617, %p282;
	@%p280 bra 	$L__BB0_291;
	setp.eq.f32 	%p283, %f175, 0f7F800000;
	@%p283 bra 	$L__BB0_290;
	mov.b32 	%r475, %f173;
	shl.b32 	%r3459, %r475, 8;
	or.b32  	%r476, %r3459, -2147483648;
	mov.b64 	%rd2847, 0;
	mov.b32 	%r7148, 0;
$L__BB0_286:
	.pragma "nounroll";
	mul.wide.u32 	%rd996, %r7148, 4;
	mov.u64 	%rd997, __cudart_i2opi_f;
	add.s64 	%rd998, %rd997, %rd996;
	ld.global.nc.u32 	%r3460, [%rd998];
	mad.wide.u32 	%rd999, %r3460, %r476, %rd2847;
	shr.u64 	%rd2847, %rd999, 32;
	add.s64 	%rd1000, %rd2, %rd996;
	st.local.u32 	[%rd1000], %rd999;
	add.s32 	%r7148, %r7148, 1;
	setp.ne.s32 	%p284, %r7148, 6;
	@%p284 bra 	$L__BB0_286;
	shr.u32 	%r3461, %r475, 23;
	st.local.u32 	[%rd2+24], %rd2847;
	and.b32  	%r479, %r3461, 31;
	and.b32  	%r3462, %r3461, 224;
	add.s32 	%r3463, %r3462, -128;
	shr.u32 	%r3464, %r3463, 5;
	mul.wide.u32 	%rd1001, %r3464, 4;
	sub.s64 	%rd116, %rd2, %rd1001;
	ld.local.u32 	%r7149, [%rd116+24];
	ld.local.u32 	%r7150, [%rd116+20];
	setp.eq.s32 	%p285, %r479, 0;
	@%p285 bra 	$L__BB0_289;
	shf.l.wrap.b32 	%r7149, %r7150, %r7149, %r479;
	ld.local.u32 	%r3465, [%rd116+16];
	shf.l.wrap.b32 	%r7150, %r3465, %r7150, %r479;
$L__BB0_289:
	shr.u32 	%r3466, %r7149, 30;
	shf.l.wrap.b32 	%r3467, %r7150, %r7149, 2;
	shl.b32 	%r3468, %r7150, 2;
	shr.u32 	%r3469, %r3467, 31;
	add.s32 	%r3470, %r3469, %r3466;
	neg.s32 	%r3471, %r3470;
	setp.lt.s32 	%p286, %r475, 0;
	selp.b32 	%r7151, %r3471, %r3470, %p286;
	xor.b32  	%r3472, %r3467, %r475;
	shr.s32 	%r3473, %r3467, 31;
	xor.b32  	%r3474, %r3473, %r3467;
	xor.b32  	%r3475, %r3473, %r3468;
	cvt.u64.u32 	%rd1002, %r3474;
	shl.b64 	%rd1003, %rd1002, 32;
	cvt.u64.u32 	%rd1004, %r3475;
	or.b64  	%rd1005, %rd1003, %rd1004;
	cvt.rn.f64.s64 	%fd71, %rd1005;
	mul.f64 	%fd72, %fd71, 0d3BF921FB54442D19;
	cvt.rn.f32.f64 	%f1618, %fd72;
	neg.f32 	%f1619, %f1618;
	setp.lt.s32 	%p287, %r3472, 0;
	selp.f32 	%f4541, %f1619, %f1618, %p287;
	bra.uni 	$L__BB0_291;
$L__BB0_290:
	mov.f32 	%f1620, 0f00000000;
	mul.rn.f32 	%f4541, %f173, %f1620;
	mov.b32 	%r7151, 0;
$L__BB0_291:
	add.s32 	%r3477, %r7151, 1;
	mul.rn.f32 	%f1621, %f4541, %f4541;
	and.b32  	%r3478, %r7151, 1;
	setp.eq.b32 	%p288, %r3478, 1;
	selp.f32 	%f1622, %f4541, 0f3F800000, %p288;
	fma.rn.f32 	%f1623, %f1621, %f1622, 0f00000000;
	fma.rn.f32 	%f1624, %f1621, 0f37CBAC00, 0fBAB607ED;
	selp.f32 	%f1625, 0fB94D4153, %f1624, %p288;
	selp.f32 	%f1626, 0f3C0885E4, 0f3D2AAABB, %p288;
	fma.rn.f32 	%f1627, %f1625, %f1621, %f1626;
	selp.f32 	%f1628, 0fBE2AAAA8, 0fBEFFFFFF, %p288;
	fma.rn.f32 	%f1629, %f1627, %f1621, %f1628;
	fma.rn.f32 	%f1630, %f1629, %f1623, %f1622;
	and.b32  	%r3479, %r3477, 2;
	setp.eq.s32 	%p289, %r3479, 0;
	mov.f32 	%f1631, 0f00000000;
	sub.f32 	%f1632, %f1631, %f1630;
	selp.f32 	%f1633, %f1630, %f1632, %p289;
	fma.rn.f32 	%f183, %f179, %f1633, %f173;
	mul.f32 	%f1634, %f183, 0f3F22F983;
	cvt.rni.s32.f32 	%r7159, %f1634;
	cvt.rn.f32.s32 	%f1635, %r7159;
	fma.rn.f32 	%f1636, %f1635, 0fBFC90FDA, %f183;
	fma.rn.f32 	%f1637, %f1635, 0fB3A22168, %f1636;
	fma.rn.f32 	%f4543, %f1635, 0fA7C234C5, %f1637;
	abs.f32 	%f185, %f183;
	setp.ltu.f32 	%p290, %f185, 0f47CE4780;
	mov.u32 	%r7155, %r7159;
	mov.f32 	%f4542, %f4543;
	@%p290 bra 	$L__BB0_299;
	setp.eq.f32 	%p291, %f185, 0f7F800000;
	@%p291 bra 	$L__BB0_298;
	mov.b32 	%r489, %f183;
	shl.b32 	%r3481, %r489, 8;
	or.b32  	%r490, %r3481, -2147483648;
	mov.b64 	%rd2848, 0;
	mov.b32 	%r7152, 0;
$L__BB0_294:
	.pragma "nounroll";
	mul.wide.u32 	%rd1007, %r7152, 4;
	mov.u64 	%rd1008, __cudart_i2opi_f;
	add.s64 	%rd1009, %rd1008, %rd1007;
	ld.global.nc.u32 	%r3482, [%rd1009];
	mad.wide.u32 	%rd1010, %r3482, %r490, %rd2848;
	shr.u64 	%rd2848, %rd1010, 32;
	add.s64 	%rd1011, %rd3, %rd1007;
	st.local.u32 	[%rd1011], %rd1010;
	add.s32 	%r7152, %r7152, 1;
	setp.ne.s32 	%p292, %r7152, 6;
	@%p292 bra 	$L__BB0_294;
	shr.u32 	%r3483, %r489, 23;
	st.local.u32 	[%rd3+24], %rd2848;
	and.b32  	%r493, %r3483, 31;
	and.b32  	%r3484, %r3483, 224;
	add.s32 	%r3485, %r3484, -128;
	shr.u32 	%r3486, %r3485, 5;
	mul.wide.u32 	%rd1012, %r3486, 4;
	sub.s64 	%rd119, %rd3, %rd1012;
	ld.local.u32 	%r7153, [%rd119+24];
	ld.local.u32 	%r7154, [%rd119+20];
	setp.eq.s32 	%p293, %r493, 0;
	@%p293 bra 	$L__BB0_297;
	shf.l.wrap.b32 	%r7153, %r7154, %r7153, %r493;
	ld.local.u32 	%r3487, [%rd119+16];
	shf.l.wrap.b32 	%r7154, %r3487, %r7154, %r493;
$L__BB0_297:
	shr.u32 	%r3488, %r7153, 30;
	shf.l.wrap.b32 	%r3489, %r7154, %r7153, 2;
	shl.b32 	%r3490, %r7154, 2;
	shr.u32 	%r3491, %r3489, 31;
	add.s32 	%r3492, %r3491, %r3488;
	neg.s32 	%r3493, %r3492;
	setp.lt.s32 	%p294, %r489, 0;
	selp.b32 	%r7155, %r3493, %r3492, %p294;
	xor.b32  	%r3494, %r3489, %r489;
	shr.s32 	%r3495, %r3489, 31;
	xor.b32  	%r3496, %r3495, %r3489;
	xor.b32  	%r3497, %r3495, %r3490;
	cvt.u64.u32 	%rd1013, %r3496;
	shl.b64 	%rd1014, %rd1013, 32;
	cvt.u64.u32 	%rd1015, %r3497;
	or.b64  	%rd1016, %rd1014, %rd1015;
	cvt.rn.f64.s64 	%fd73, %rd1016;
	mul.f64 	%fd74, %fd73, 0d3BF921FB54442D19;
	cvt.rn.f32.f64 	%f1638, %fd74;
	neg.f32 	%f1639, %f1638;
	setp.lt.s32 	%p295, %r3494, 0;
	selp.f32 	%f4542, %f1639, %f1638, %p295;
	bra.uni 	$L__BB0_299;
$L__BB0_298:
	mov.f32 	%f1640, 0f00000000;
	mul.rn.f32 	%f4542, %f183, %f1640;
	mov.b32 	%r7155, 0;
$L__BB0_299:
	setp.ltu.f32 	%p296, %f185, 0f47CE4780;
	mul.rn.f32 	%f1641, %f4542, %f4542;
	and.b32  	%r3499, %r7155, 1;
	setp.eq.b32 	%p297, %r3499, 1;
	selp.f32 	%f1642, 0f3F800000, %f4542, %p297;
	fma.rn.f32 	%f1643, %f1641, %f1642, 0f00000000;
	fma.rn.f32 	%f1644, %f1641, 0f37CBAC00, 0fBAB607ED;
	selp.f32 	%f1645, %f1644, 0fB94D4153, %p297;
	selp.f32 	%f1646, 0f3D2AAABB, 0f3C0885E4, %p297;
	fma.rn.f32 	%f1647, %f1645, %f1641, %f1646;
	selp.f32 	%f1648, 0fBEFFFFFF, 0fBE2AAAA8, %p297;
	fma.rn.f32 	%f1649, %f1647, %f1641, %f1648;
	fma.rn.f32 	%f1650, %f1649, %f1643, %f1642;
	and.b32  	%r3500, %r7155, 2;
	setp.eq.s32 	%p298, %r3500, 0;
	mov.f32 	%f1651, 0f00000000;
	sub.f32 	%f1652, %f1651, %f1650;
	selp.f32 	%f189, %f1650, %f1652, %p298;
	@%p296 bra 	$L__BB0_307;
	setp.eq.f32 	%p299, %f185, 0f7F800000;
	@%p299 bra 	$L__BB0_306;
	mov.b32 	%r502, %f183;
	shl.b32 	%r3502, %r502, 8;
	or.b32  	%r503, %r3502, -2147483648;
	mov.b64 	%rd2849, 0;
	mov.b32 	%r7156, 0;
$L__BB0_302:
	.pragma "nounroll";
	mul.wide.u32 	%rd1018, %r7156, 4;
	mov.u64 	%rd1019, __cudart_i2opi_f;
	add.s64 	%rd1020, %rd1019, %rd1018;
	ld.global.nc.u32 	%r3503, [%rd1020];
	mad.wide.u32 	%rd1021, %r3503, %r503, %rd2849;
	shr.u64 	%rd2849, %rd1021, 32;
	add.s64 	%rd1022, %rd2, %rd1018;
	st.local.u32 	[%rd1022], %rd1021;
	add.s32 	%r7156, %r7156, 1;
	setp.ne.s32 	%p300, %r7156, 6;
	@%p300 bra 	$L__BB0_302;
	shr.u32 	%r3504, %r502, 23;
	st.local.u32 	[%rd2+24], %rd2849;
	and.b32  	%r506, %r3504, 31;
	and.b32  	%r3505, %r3504, 224;
	add.s32 	%r3506, %r3505, -128;
	shr.u32 	%r3507, %r3506, 5;
	mul.wide.u32 	%rd1023, %r3507, 4;
	sub.s64 	%rd122, %rd2, %rd1023;
	ld.local.u32 	%r7157, [%rd122+24];
	ld.local.u32 	%r7158, [%rd122+20];
	setp.eq.s32 	%p301, %r506, 0;
	@%p301 bra 	$L__BB0_305;
	shf.l.wrap.b32 	%r7157, %r7158, %r7157, %r506;
	ld.local.u32 	%r3508, [%rd122+16];
	shf.l.wrap.b32 	%r7158, %r3508, %r7158, %r506;
$L__BB0_305:
	shr.u32 	%r3509, %r7157, 30;
	shf.l.wrap.b32 	%r3510, %r7158, %r7157, 2;
	shl.b32 	%r3511, %r7158, 2;
	shr.u32 	%r3512, %r3510, 31;
	add.s32 	%r3513, %r3512, %r3509;
	neg.s32 	%r3514, %r3513;
	setp.lt.s32 	%p302, %r502, 0;
	selp.b32 	%r7159, %r3514, %r3513, %p302;
	xor.b32  	%r3515, %r3510, %r502;
	shr.s32 	%r3516, %r3510, 31;
	xor.b32  	%r3517, %r3516, %r3510;
	xor.b32  	%r3518, %r3516, %r3511;
	cvt.u64.u32 	%rd1024, %r3517;
	shl.b64 	%rd1025, %rd1024, 32;
	cvt.u64.u32 	%rd1026, %r3518;
	or.b64  	%rd1027, %rd1025, %rd1026;
	cvt.rn.f64.s64 	%fd75, %rd1027;
	mul.f64 	%fd76, %fd75, 0d3BF921FB54442D19;
	cvt.rn.f32.f64 	%f1653, %fd76;
	neg.f32 	%f1654, %f1653;
	setp.lt.s32 	%p303, %r3515, 0;
	selp.f32 	%f4543, %f1654, %f1653, %p303;
	bra.uni 	$L__BB0_307;
$L__BB0_306:
	mov.f32 	%f1655, 0f00000000;
	mul.rn.f32 	%f4543, %f183, %f1655;
	mov.b32 	%r7159, 0;
$L__BB0_307:
	add.s32 	%r3520, %r7159, 1;
	mul.rn.f32 	%f1656, %f4543, %f4543;
	and.b32  	%r3521, %r7159, 1;
	setp.eq.b32 	%p304, %r3521, 1;
	selp.f32 	%f1657, %f4543, 0f3F800000, %p304;
	fma.rn.f32 	%f1658, %f1656, %f1657, 0f00000000;
	fma.rn.f32 	%f1659, %f1656, 0f37CBAC00, 0fBAB607ED;
	selp.f32 	%f1660, 0fB94D4153, %f1659, %p304;
	selp.f32 	%f1661, 0f3C0885E4, 0f3D2AAABB, %p304;
	fma.rn.f32 	%f1662, %f1660, %f1656, %f1661;
	selp.f32 	%f1663, 0fBE2AAAA8, 0fBEFFFFFF, %p304;
	fma.rn.f32 	%f1664, %f1662, %f1656, %f1663;
	fma.rn.f32 	%f1665, %f1664, %f1658, %f1657;
	and.b32  	%r3522, %r3520, 2;
	setp.eq.s32 	%p305, %r3522, 0;
	mov.f32 	%f1666, 0f00000000;
	sub.f32 	%f1667, %f1666, %f1665;
	selp.f32 	%f1668, %f1665, %f1667, %p305;
	fma.rn.f32 	%f193, %f189, %f1668, %f183;
	mul.f32 	%f1669, %f193, 0f3F22F983;
	cvt.rni.s32.f32 	%r7167, %f1669;
	cvt.rn.f32.s32 	%f1670, %r7167;
	fma.rn.f32 	%f1671, %f1670, 0fBFC90FDA, %f193;
	fma.rn.f32 	%f1672, %f1670, 0fB3A22168, %f1671;
	fma.rn.f32 	%f4545, %f1670, 0fA7C234C5, %f1672;
	abs.f32 	%f195, %f193;
	setp.ltu.f32 	%p306, %f195, 0f47CE4780;
	mov.u32 	%r7163, %r7167;
	mov.f32 	%f4544, %f4545;
	@%p306 bra 	$L__BB0_315;
	setp.eq.f32 	%p307, %f195, 0f7F800000;
	@%p307 bra 	$L__BB0_314;
	mov.b32 	%r516, %f193;
	shl.b32 	%r3524, %r516, 8;
	or.b32  	%r517, %r3524, -2147483648;
	mov.b64 	%rd2850, 0;
	mov.b32 	%r7160, 0;
$L__BB0_310:
	.pragma "nounroll";
	mul.wide.u32 	%rd1029, %r7160, 4;
	mov.u64 	%rd1030, __cudart_i2opi_f;
	add.s64 	%rd1031, %rd1030, %rd1029;
	ld.global.nc.u32 	%r3525, [%rd1031];
	mad.wide.u32 	%rd1032, %r3525, %r517, %rd2850;
	shr.u64 	%rd2850, %rd1032, 32;
	add.s64 	%rd1033, %rd3, %rd1029;
	st.local.u32 	[%rd1033], %rd1032;
	add.s32 	%r7160, %r7160, 1;
	setp.ne.s32 	%p308, %r7160, 6;
	@%p308 bra 	$L__BB0_310;
	shr.u32 	%r3526, %r516, 23;
	st.local.u32 	[%rd3+24], %rd2850;
	and.b32  	%r520, %r3526, 31;
	and.b32  	%r3527, %r3526, 224;
	add.s32 	%r3528, %r3527, -128;
	shr.u32 	%r3529, %r3528, 5;
	mul.wide.u32 	%rd1034, %r3529, 4;
	sub.s64 	%rd125, %rd3, %rd1034;
	ld.local.u32 	%r7161, [%rd125+24];
	ld.local.u32 	%r7162, [%rd125+20];
	setp.eq.s32 	%p309, %r520, 0;
	@%p309 bra 	$L__BB0_313;
	shf.l.wrap.b32 	%r7161, %r7162, %r7161, %r520;
	ld.local.u32 	%r3530, [%rd125+16];
	shf.l.wrap.b32 	%r7162, %r3530, %r7162, %r520;
$L__BB0_313:
	shr.u32 	%r3531, %r7161, 30;
	shf.l.wrap.b32 	%r3532, %r7162, %r7161, 2;
	shl.b32 	%r3533, %r7162, 2;
	shr.u32 	%r3534, %r3532, 31;
	add.s32 	%r3535, %r3534, %r3531;
	neg.s32 	%r3536, %r3535;
	setp.lt.s32 	%p310, %r516, 0;
	selp.b32 	%r7163, %r3536, %r3535, %p310;
	xor.b32  	%r3537, %r3532, %r516;
	shr.s32 	%r3538, %r3532, 31;
	xor.b32  	%r3539, %r3538, %r3532;
	xor.b32  	%r3540, %r3538, %r3533;
	cvt.u64.u32 	%rd1035, %r3539;
	shl.b64 	%rd1036, %rd1035, 32;
	cvt.u64.u32 	%rd1037, %r3540;
	or.b64  	%rd1038, %rd1036, %rd1037;
	cvt.rn.f64.s64 	%fd77, %rd1038;
	mul.f64 	%fd78, %fd77, 0d3BF921FB54442D19;
	cvt.rn.f32.f64 	%f1673, %fd78;
	neg.f32 	%f1674, %f1673;
	setp.lt.s32 	%p311, %r3537, 0;
	selp.f32 	%f4544, %f1674, %f1673, %p311;
	bra.uni 	$L__BB0_315;
$L__BB0_314:
	mov.f32 	%f1675, 0f00000000;
	mul.rn.f32 	%f4544, %f193, %f1675;
	mov.b32 	%r7163, 0;
$L__BB0_315:
	setp.ltu.f32 	%p312, %f195, 0f47CE4780;
	mul.rn.f32 	%f1676, %f4544, %f4544;
	and.b32  	%r3542, %r7163, 1;
	setp.eq.b32 	%p313, %r3542, 1;
	selp.f32 	%f1677, 0f3F800000, %f4544, %p313;
	fma.rn.f32 	%f1678, %f1676, %f1677, 0f00000000;
	fma.rn.f32 	%f1679, %f1676, 0f37CBAC00, 0fBAB607ED;
	selp.f32 	%f1680, %f1679, 0fB94D4153, %p313;
	selp.f32 	%f1681, 0f3D2AAABB, 0f3C0885E4, %p313;
	fma.rn.f32 	%f1682, %f1680, %f1676, %f1681;
	selp.f32 	%f1683, 0fBEFFFFFF, 0fBE2AAAA8, %p313;
	fma.rn.f32 	%f1684, %f1682, %f1676, %f1683;
	fma.rn.f32 	%f1685, %f1684, %f1678, %f1677;
	and.b32  	%r3543, %r7163, 2;
	setp.eq.s32 	%p314, %r3543, 0;
	mov.f32 	%f1686, 0f00000000;
	sub.f32 	%f1687, %f1686, %f1685;
	selp.f32 	%f199, %f1685, %f1687, %p314;
	@%p312 bra 	$L__BB0_323;
	setp.eq.f32 	%p315, %f195, 0f7F800000;
	@%p315 bra 	$L__BB0_322;
	mov.b32 	%r529, %f193;
	shl.b32 	%r3545, %r529, 8;
	or.b32  	%r530, %r3545, -2147483648;
	mov.b64 	%rd2851, 0;
	mov.b32 	%r7164, 0;
$L__BB0_318:
	.pragma "nounroll";
	mul.wide.u32 	%rd1040, %r7164, 4;
	mov.u64 	%rd1041, __cudart_i2opi_f;
	add.s64 	%rd1042, %rd1041, %rd1040;
	ld.global.nc.u32 	%r3546, [%rd1042];
	mad.wide.u32 	%rd1043, %r3546, %r530, %rd2851;
	shr.u64 	%rd2851, %rd1043, 32;
	add.s64 	%rd1044, %rd2, %rd1040;
	st.local.u32 	[%rd1044], %rd1043;
	add.s32 	%r7164, %r7164, 1;
	setp.ne.s32 	%p316, %r7164, 6;
	@%p316 bra 	$L__BB0_318;
	shr.u32 	%r3547, %r529, 23;
	st.local.u32 	[%rd2+24], %rd2851;
	and.b32  	%r533, %r3547, 31;
	and.b32  	%r3548, %r3547, 224;
	add.s32 	%r3549, %r3548, -128;
	shr.u32 	%r3550, %r3549, 5;
	mul.wide.u32 	%rd1045, %r3550, 4;
	sub.s64 	%rd128, %rd2, %rd1045;
	ld.local.u32 	%r7165, [%rd128+24];
	ld.local.u32 	%r7166, [%rd128+20];
	setp.eq.s32 	%p317, %r533, 0;
	@%p317 bra 	$L__BB0_321;
	shf.l.wrap.b32 	%r7165, %r7166, %r7165, %r533;
	ld.local.u32 	%r3551, [%rd128+16];
	shf.l.wrap.b32 	%r7166, %r3551, %r7166, %r533;
$L__BB0_321:
	shr.u32 	%r3552, %r7165, 30;
	shf.l.wrap.b32 	%r3553, %r7166, %r7165, 2;
	shl.b32 	%r3554, %r7166, 2;
	shr.u32 	%r3555, %r3553, 31;
	add.s32 	%r3556, %r3555, %r3552;
	neg.s32 	%r3557, %r3556;
	setp.lt.s32 	%p318, %r529, 0;
	selp.b32 	%r7167, %r3557, %r3556, %p318;
	xor.b32  	%r3558, %r3553, %r529;
	shr.s32 	%r3559, %r3553, 31;
	xor.b32  	%r3560, %r3559, %r3553;
	xor.b32  	%r3561, %r3559, %r3554;
	cvt.u64.u32 	%rd1046, %r3560;
	shl.b64 	%rd1047, %rd1046, 32;
	cvt.u64.u32 	%rd1048, %r3561;
	or.b64  	%rd1049, %rd1047, %rd1048;
	cvt.rn.f64.s64 	%fd79, %rd1049;
	mul.f64 	%fd80, %fd79, 0d3BF921FB54442D19;
	cvt.rn.f32.f64 	%f1688, %fd80;
	neg.f32 	%f1689, %f1688;
	setp.lt.s32 	%p319, %r3558, 0;
	selp.f32 	%f4545, %f1689, %f1688, %p319;
	bra.uni 	$L__BB0_323;
$L__BB0_322:
	mov.f32 	%f1690, 0f00000000;
	mul.rn.f32 	%f4545, %f193, %f1690;
	mov.b32 	%r7167, 0;
$L__BB0_323:
	add.s32 	%r3563, %r7167, 1;
	mul.rn.f32 	%f1691, %f4545, %f4545;
	and.b32  	%r3564, %r7167, 1;
	setp.eq.b32 	%p320, %r3564, 1;
	selp.f32 	%f1692, %f4545, 0f3F800000, %p320;
	fma.rn.f32 	%f1693, %f1691, %f1692, 0f00000000;
	fma.rn.f32 	%f1694, %f1691, 0f37CBAC00, 0fBAB607ED;
	selp.f32 	%f1695, 0fB94D4153, %f1694, %p320;
	selp.f32 	%f1696, 0f3C0885E4, 0f3D2AAABB, %p320;
	fma.rn.f32 	%f1697, %f1695, %f1691, %f1696;
	selp.f32 	%f1698, 0fBE2AAAA8, 0fBEFFFFFF, %p320;
	fma.rn.f32 	%f1699, %f1697, %f1691, %f1698;
	fma.rn.f32 	%f1700, %f1699, %f1693, %f1692;
	and.b32  	%r3565, %r3563, 2;
	setp.eq.s32 	%p321, %r3565, 0;
	mov.f32 	%f1701, 0f00000000;
	sub.f32 	%f1702, %f1701, %f1700;
	selp.f32 	%f1703, %f1700, %f1702, %p321;
	fma.rn.f32 	%f203, %f199, %f1703, %f193;
	mul.f32 	%f1704, %f203, 0f3F22F983;
	cvt.rni.s32.f32 	%r7175, %f1704;
	cvt.rn.f32.s32 	%f1705, %r7175;
	fma.rn.f32 	%f1706, %f1705, 0fBFC90FDA, %f203;
	fma.rn.f32 	%f1707, %f1705, 0fB3A22168, %f1706;
	fma.rn.f32 	%f4547, %f1705, 0fA7C234C5, %f1707;
	abs.f32 	%f205, %f203;
	setp.ltu.f32 	%p322, %f205, 0f47CE4780;
	mov.u32 	%r7171, %r7175;
	mov.f32 	%f4546, %f4547;
	@%p322 bra 	$L__BB0_331;
	setp.eq.f32 	%p323, %f205, 0f7F800000;
	@%p323 bra 	$L__BB0_330;
	mov.b32 	%r543, %f203;
	shl.b32 	%r3567, %r543, 8;
	or.b32  	%r544, %r3567, -2147483648;
	mov.b64 	%rd2852, 0;
	mov.b32 	%r7168, 0;
$L__BB0_326:
	.pragma "nounroll";
	mul.wide.u32 	%rd1051, %r7168, 4;
	mov.u64 	%rd1052, __cudart_i2opi_f;
	add.s64 	%rd1053, %rd1052, %rd1051;
	ld.global.nc.u32 	%r3568, [%rd1053];
	mad.wide.u32 	%rd1054, %r3568, %r544, %rd2852;
	shr.u64 	%rd2852, %rd1054, 32;
	add.s64 	%rd1055, %rd3, %rd1051;
	st.local.u32 	[%rd1055], %rd1054;
	add.s32 	%r7168, %r7168, 1;
	setp.ne.s32 	%p324, %r7168, 6;
	@%p324 bra 	$L__BB0_326;
	shr.u32 	%r3569, %r543, 23;
	st.local.u32 	[%rd3+24], %rd2852;
	and.b32  	%r547, %r3569, 31;
	and.b32  	%r3570, %r3569, 224;
	add.s32 	%r3571, %r3570, -128;
	shr.u32 	%r3572, %r3571, 5;
	mul.wide.u32 	%rd1056, %r3572, 4;
	sub.s64 	%rd131, %rd3, %rd1056;
	ld.local.u32 	%r7169, [%rd131+24];
	ld.local.u32 	%r7170, [%rd131+20];
	setp.eq.s32 	%p325, %r547, 0;
	@%p325 bra 	$L__BB0_329;
	shf.l.wrap.b32 	%r7169, %r7170, %r7169, %r547;
	ld.local.u32 	%r3573, [%rd131+16];
	shf.l.wrap.b32 	%r7170, %r3573, %r7170, %r547;
$L__BB0_329:
	shr.u32 	%r3574, %r7169, 30;
	shf.l.wrap.b32 	%r3575, %r7170, %r7169, 2;
	shl.b32 	%r3576, %r7170, 2;
	shr.u32 	%r3577, %r3575, 31;
	add.s32 	%r3578, %r3577, %r3574;
	neg.s32 	%r3579, %r3578;
	setp.lt.s32 	%p326, %r543, 0;
	selp.b32 	%r7171, %r3579, %r3578, %p326;
	xor.b32  	%r3580, %r3575, %r543;
	shr.s32 	%r3581, %r3575, 31;
	xor.b32  	%r3582, %r3581, %r3575;
	xor.b32  	%r3583, %r3581, %r3576;
	cvt.u64.u32 	%rd1057, %r3582;
	shl.b64 	%rd1058, %rd1057, 32;
	cvt.u64.u32 	%rd1059, %r3583;
	or.b64  	%rd1060, %rd1058, %rd1059;
	cvt.rn.f64.s64 	%fd81, %rd1060;
	mul.f64 	%fd82, %fd81, 0d3BF921FB54442D19;
	cvt.rn.f32.f64 	%f1708, %fd82;
	neg.f32 	%f1709, %f1708;
	setp.lt.s32 	%p327, %r3580, 0;
	selp.f32 	%f4546, %f1709, %f1708, %p327;
	bra.uni 	$L__BB0_331;
$L__BB0_330:
	mov.f32 	%f1710, 0f00000000;
	mul.rn.f32 	%f4546, %f203, %f1710;
	mov.b32 	%r7171, 0;
$L__BB0_331:
	setp.ltu.f32 	%p328, %f205, 0f47CE4780;
	mul.rn.f32 	%f1711, %f4546, %f4546;
	and.b32  	%r3585, %r7171, 1;
	setp.eq.b32 	%p329, %r3585, 1;
	selp.f32 	%f1712, 0f3F800000, %f4546, %p329;
	fma.rn.f32 	%f1713, %f1711, %f1712, 0f00000000;
	fma.rn.f32 	%f1714, %f1711, 0f37CBAC00, 0fBAB607ED;
	selp.f32 	%f1715, %f1714, 0fB94D4153, %p329;
	selp.f32 	%f1716, 0f3D2AAABB, 0f3C0885E4, %p329;
	fma.rn.f32 	%f1717, %f1715, %f1711, %f1716;
	selp.f32 	%f1718, 0fBEFFFFFF, 0fBE2AAAA8, %p329;
	fma.rn.f32 	%f1719, %f1717, %f1711, %f1718;
	fma.rn.f32 	%f1720, %f1719, %f1713, %f1712;
	and.b32  	%r3586, %r7171, 2;
	setp.eq.s32 	%p330, %r3586, 0;
	mov.f32 	%f1721, 0f00000000;
	sub.f32 	%f1722, %f1721, %f1720;
	selp.f32 	%f209, %f1720, %f1722, %p330;
	@%p328 bra 	$L__BB0_339;
	setp.eq.f32 	%p331, %f205, 0f7F800000;
	@%p331 bra 	$L__BB0_338;
	mov.b32 	%r556, %f203;
	shl.b32 	%r3588, %r556, 8;
	or.b32  	%r557, %r3588, -2147483648;
	mov.b64 	%rd2853, 0;
	mov.b32 	%r7172, 0;
$L__BB0_334:
	.pragma "nounroll";
	mul.wide.u32 	%rd1062, %r7172, 4;
	mov.u64 	%rd1063, __cudart_i2opi_f;
	add.s64 	%rd1064, %rd1063, %rd1062;
	ld.global.nc.u32 	%r3589, [%rd1064];
	mad.wide.u32 	%rd1065, %r3589, %r557, %rd2853;
	shr.u64 	%rd2853, %rd1065, 32;
	add.s64 	%rd1066, %rd2, %rd1062;
	st.local.u32 	[%rd1066], %rd1065;
	add.s32 	%r7172, %r7172, 1;
	setp.ne.s32 	%p332, %r7172, 6;
	@%p332 bra 	$L__BB0_334;
	shr.u32 	%r3590, %r556, 23;
	st.local.u32 	[%rd2+24], %rd2853;
	and.b32  	%r560, %r3590, 31;
	and.b32  	%r3591, %r3590, 224;
	add.s32 	%r3592, %r3591, -128;
	shr.u32 	%r3593, %r3592, 5;
	mul.wide.u32 	%rd1067, %r3593, 4;
	sub.s64 	%rd134, %rd2, %rd1067;
	ld.local.u32 	%r7173, [%rd134+24];
	ld.local.u32 	%r7174, [%rd134+20];
	setp.eq.s32 	%p333, %r560, 0;
	@%p333 bra 	$L__BB0_337;
	shf.l.wrap.b32 	%r7173, %r7174, %r7173, %r560;
	ld.local.u32 	%r3594, [%rd134+16];
	shf.l.wrap.b32 	%r7174, %r3594, %r7174, %r560;
$L__BB0_337:
	shr.u32 	%r3595, %r7173, 30;
	shf.l.wrap.b32 	%r3596, %r7174, %r7173, 2;
	shl.b32 	%r3597, %r7174, 2;
	shr.u32 	%r3598, %r3596, 31;
	add.s32 	%r3599, %r3598, %r3595;
	neg.s32 	%r3600, %r3599;
	setp.lt.s32 	%p334, %r556, 0;
	selp.b32 	%r7175, %r3600, %r3599, %p334;
	xor.b32  	%r3601, %r3596, %r556;
	shr.s32 	%r3602, %r3596, 31;
	xor.b32  	%r3603, %r3602, %r3596;
	xor.b32  	%r3604, %r3602, %r3597;
	cvt.u64.u32 	%rd1068, %r3603;
	shl.b64 	%rd1069, %rd1068, 32;
	cvt.u64.u32 	%rd1070, %r3604;
	or.b64  	%rd1071, %rd1069, %rd1070;
	cvt.rn.f64.s64 	%fd83, %rd1071;
	mul.f64 	%fd84, %fd83, 0d3BF921FB54442D19;
	cvt.rn.f32.f64 	%f1723, %fd84;
	neg.f32 	%f1724, %f1723;
	setp.lt.s32 	%p335, %r3601, 0;
	selp.f32 	%f4547, %f1724, %f1723, %p335;
	bra.uni 	$L__BB0_339;
$L__BB0_338:
	mov.f32 	%f1725, 0f00000000;
	mul.rn.f32 	%f4547, %f203, %f1725;
	mov.b32 	%r7175, 0;
$L__BB0_339:
	add.s32 	%r3606, %r7175, 1;
	mul.rn.f32 	%f1726, %f4547, %f4547;
	and.b32  	%r3607, %r7175, 1;
	setp.eq.b32 	%p336, %r3607, 1;
	selp.f32 	%f1727, %f4547, 0f3F800000, %p336;
	fma.rn.f32 	%f1728, %f1726, %f1727, 0f00000000;
	fma.rn.f32 	%f1729, %f1726, 0f37CBAC00, 0fBAB607ED;
	selp.f32 	%f1730, 0fB94D4153, %f1729, %p336;
	selp.f32 	%f1731, 0f3C0885E4, 0f3D2AAABB, %p336;
	fma.rn.f32 	%f1732, %f1730, %f1726, %f1731;
	selp.f32 	%f1733, 0fBE2AAAA8, 0fBEFFFFFF, %p336;
	fma.rn.f32 	%f1734, %f1732, %f1726, %f1733;
	fma.rn.f32 	%f1735, %f1734, %f1728, %f1727;
	and.b32  	%r3608, %r3606, 2;
	setp.eq.s32 	%p337, %r3608, 0;
	mov.f32 	%f1736, 0f00000000;
	sub.f32 	%f1737, %f1736, %f1735;
	selp.f32 	%f1738, %f1735, %f1737, %p337;
	fma.rn.f32 	%f213, %f209, %f1738, %f203;
	mul.f32 	%f1739, %f213, 0f3F22F983;
	cvt.rni.s32.f32 	%r7183, %f1739;
	cvt.rn.f32.s32 	%f1740, %r7183;
	fma.rn.f32 	%f1741, %f1740, 0fBFC90FDA, %f213;
	fma.rn.f32 	%f1742, %f1740, 0fB3A22168, %f1741;
	fma.rn.f32 	%f4549, %f1740, 0fA7C234C5, %f1742;
	abs.f32 	%f215, %f213;
	setp.ltu.f32 	%p338, %f215, 0f47CE4780;
	mov.u32 	%r7179, %r7183;
	mov.f32 	%f4548, %f4549;
	@%p338 bra 	$L__BB0_347;
	setp.eq.f32 	%p339, %f215, 0f7F800000;
	@%p339 bra 	$L__BB0_346;
	mov.b32 	%r570, %f213;
	shl.b32 	%r3610, %r570, 8;
	or.b32  	%r571, %r3610, -2147483648;
	mov.b64 	%rd2854, 0;
	mov.b32 	%r7176, 0;
$L__BB0_342:
	.pragma "nounroll";
	mul.wide.u32 	%rd1073, %r7176, 4;
	mov.u64 	%rd1074, __cudart_i2opi_f;
	add.s64 	%rd1075, %rd1074, %rd1073;
	ld.global.nc.u32 	%r3611, [%rd1075];
	mad.wide.u32 	%rd1076, %r3611, %r571, %rd2854;
	shr.u64 	%rd2854, %rd1076, 32;
	add.s64 	%rd1077, %rd3, %rd1073;
	st.local.u32 	[%rd1077], %rd1076;
	add.s32 	%r7176, %r7176, 1;
	setp.ne.s32 	%p340, %r7176, 6;
	@%p340 bra 	$L__BB0_342;
	shr.u32 	%r3612, %r570, 23;
	st.local.u32 	[%rd3+24], %rd2854;
	and.b32  	%r574, %r3612, 31;
	and.b32  	%r3613, %r3612, 224;
	add.s32 	%r3614, %r3613, -128;
	shr.u32 	%r3615, %r3614, 5;
	mul.wide.u32 	%rd1078, %r3615, 4;
	sub.s64 	%rd137, %rd3, %rd1078;
	ld.local.u32 	%r7177, [%rd137+24];
	ld.local.u32 	%r7178, [%rd137+20];
	setp.eq.s32 	%p341, %r574, 0;
	@%p341 bra 	$L__BB0_345;
	shf.l.wrap.b32 	%r7177, %r7178, %r7177, %r574;
	ld.local.u32 	%r3616, [%rd137+16];
	shf.l.wrap.b32 	%r7178, %r3616, %r7178, %r574;
$L__BB0_345:
	shr.u32 	%r3617, %r7177, 30;
	shf.l.wrap.b32 	%r3618, %r7178, %r7177, 2;
	shl.b32 	%r3619, %r7178, 2;
	shr.u32 	%r3620, %r3618, 31;
	add.s32 	%r3621, %r3620, %r3617;
	neg.s32 	%r3622, %r3621;
	setp.lt.s32 	%p342, %r570, 0;
	selp.b32 	%r7179, %r3622, %r3621, %p342;
	xor.b32  	%r3623, %r3618, %r570;
	shr.s32 	%r3624, %r3618, 31;
	xor.b32  	%r3625, %r3624, %r3618;
	xor.b32  	%r3626, %r3624, %r3619;
	cvt.u64.u32 	%rd1079, %r3625;
	shl.b64 	%rd1080, %rd1079, 32;
	cvt.u64.u32 	%rd1081, %r3626;
	or.b64  	%rd1082, %rd1080, %rd1081;
	cvt.rn.f64.s64 	%fd85, %rd1082;
	mul.f64 	%fd86, %fd85, 0d3BF921FB54442D19;
	cvt.rn.f32.f64 	%f1743, %fd86;
	neg.f32 	%f1744, %f1743;
	setp.lt.s32 	%p343, %r3623, 0;
	selp.f32 	%f4548, %f1744, %f1743, %p343;
	bra.uni 	$L__BB0_347;
$L__BB0_346:
	mov.f32 	%f1745, 0f00000000;
	mul.rn.f32 	%f4548, %f213, %f1745;
	mov.b32 	%r7179, 0;
$L__BB0_347:
	setp.ltu.f32 	%p344, %f215, 0f47CE4780;
	mul.rn.f32 	%f1746, %f4548, %f4548;
	and.b32  	%r3628, %r7179, 1;
	setp.eq.b32 	%p345, %r3628, 1;
	selp.f32 	%f1747, 0f3F800000, %f4548, %p345;
	fma.rn.f32 	%f1748, %f1746, %f1747, 0f00000000;
	fma.rn.f32 	%f1749, %f1746, 0f37CBAC00, 0fBAB607ED;
	selp.f32 	%f1750, %f1749, 0fB94D4153, %p345;
	selp.f32 	%f1751, 0f3D2AAABB, 0f3C0885E4, %p345;
	fma.rn.f32 	%f1752, %f1750, %f1746, %f1751;
	selp.f32 	%f1753, 0fBEFFFFFF, 0fBE2AAAA8, %p345;
	fma.rn.f32 	%f1754, %f1752, %f1746, %f1753;
	fma.rn.f32 	%f1755, %f1754, %f1748, %f1747;
	and.b32  	%r3629, %r7179, 2;
	setp.eq.s32 	%p346, %r3629, 0;
	mov.f32 	%f1756, 0f00000000;
	sub.f32 	%f1757, %f1756, %f1755;
	selp.f32 	%f219, %f1755, %f1757, %p346;
	@%p344 bra 	$L__BB0_355;
	setp.eq.f32 	%p347, %f215, 0f7F800000;
	@%p347 bra 	$L__BB0_354;
	mov.b32 	%r583, %f213;
	shl.b32 	%r3631, %r583, 8;
	or.b32  	%r584, %r3631, -2147483648;
	mov.b64 	%rd2855, 0;
	mov.b32 	%r7180, 0;
$L__BB0_350:
	.pragma "nounroll";
	mul.wide.u32 	%rd1084, %r7180, 4;
	mov.u64 	%rd1085, __cudart_i2opi_f;
	add.s64 	%rd1086, %rd1085, %rd1084;
	ld.global.nc.u32 	%r3632, [%rd1086];
	mad.wide.u32 	%rd1087, %r3632, %r584, %rd2855;
	shr.u64 	%rd2855, %rd1087, 32;
	add.s64 	%rd1088, %rd2, %rd1084;
	st.local.u32 	[%rd1088], %rd1087;
	add.s32 	%r7180, %r7180, 1;
	setp.ne.s32 	%p348, %r7180, 6;
	@%p348 bra 	$L__BB0_350;
	shr.u32 	%r3633, %r583, 23;
	st.local.u32 	[%rd2+24], %rd2855;
	and.b32  	%r587, %r3633, 31;
	and.b32  	%r3634, %r3633, 224;
	add.s32 	%r3635, %r3634, -128;
	shr.u32 	%r3636, %r3635, 5;
	mul.wide.u32 	%rd1089, %r3636, 4;
	sub.s64 	%rd140, %rd2, %rd1089;
	ld.local.u32 	%r7181, [%rd140+24];
	ld.local.u32 	%r7182, [%rd140+20];
	setp.eq.s32 	%p349, %r587, 0;
	@%p349 bra 	$L__BB0_353;
	shf.l.wrap.b32 	%r7181, %r7182, %r7181, %r587;
	ld.local.u32 	%r3637, [%rd140+16];
	shf.l.wrap.b32 	%r7182, %r3637, %r7182, %r587;
$L__BB0_353:
	shr.u32 	%r3638, %r7181, 30;
	shf.l.wrap.b32 	%r3639, %r7182, %r7181, 2;
	shl.b32 	%r3640, %r7182, 2;
	shr.u32 	%r3641, %r3639, 31;
	add.s32 	%r3642, %r3641, %r3638;
	neg.s32 	%r3643, %r3642;
	setp.lt.s32 	%p350, %r583, 0;
	selp.b32 	%r7183, %r3643, %r3642, %p350;
	xor.b32  	%r3644, %r3639, %r583;
	shr.s32 	%r3645, %r3639, 31;
	xor.b32  	%r3646, %r3645, %r3639;
	xor.b32  	%r3647, %r3645, %r3640;
	cvt.u64.u32 	%rd1090, %r3646;
	shl.b64 	%rd1091, %rd1090, 32;
	cvt.u64.u32 	%rd1092, %r3647;
	or.b64  	%rd1093, %rd1091, %rd1092;
	cvt.rn.f64.s64 	%fd87, %rd1093;
	mul.f64 	%fd88, %fd87, 0d3BF921FB54442D19;
	cvt.rn.f32.f64 	%f1758, %fd88;
	neg.f32 	%f1759, %f1758;
	setp.lt.s32 	%p351, %r3644, 0;
	selp.f32 	%f4549, %f1759, %f1758, %p351;
	bra.uni 	$L__BB0_355;
$L__BB0_354:
	mov.f32 	%f1760, 0f00000000;
	mul.rn.f32 	%f4549, %f213, %f1760;
	mov.b32 	%r7183, 0;
$L__BB0_355:
	add.s32 	%r3649, %r7183, 1;
	mul.rn.f32 	%f1761, %f4549, %f4549;
	and.b32  	%r3650, %r7183, 1;
	setp.eq.b32 	%p352, %r3650, 1;
	selp.f32 	%f1762, %f4549, 0f3F800000, %p352;
	fma.rn.f32 	%f1763, %f1761, %f1762, 0f00000000;
	fma.rn.f32 	%f1764, %f1761, 0f37CBAC00, 0fBAB607ED;
	selp.f32 	%f1765, 0fB94D4153, %f1764, %p352;
	selp.f32 	%f1766, 0f3C0885E4, 0f3D2AAABB, %p352;
	fma.rn.f32 	%f1767, %f1765, %f1761, %f1766;
	selp.f32 	%f1768, 0fBE2AAAA8, 0fBEFFFFFF, %p352;
	fma.rn.f32 	%f1769, %f1767, %f1761, %f1768;
	fma.rn.f32 	%f1770, %f1769, %f1763, %f1762;
	and.b32  	%r3651, %r3649, 2;
	setp.eq.s32 	%p353, %r3651, 0;
	mov.f32 	%f1771, 0f00000000;
	sub.f32 	%f1772, %f1771, %f1770;
	selp.f32 	%f1773, %f1770, %f1772, %p353;
	fma.rn.f32 	%f223, %f219, %f1773, %f213;
	mul.f32 	%f1774, %f223, 0f3F22F983;
	cvt.rni.s32.f32 	%r7191, %f1774;
	cvt.rn.f32.s32 	%f1775, %r7191;
	fma.rn.f32 	%f1776, %f1775, 0fBFC90FDA, %f223;
	fma.rn.f32 	%f1777, %f1775, 0fB3A22168, %f1776;
	fma.rn.f32 	%f4551, %f1775, 0fA7C234C5, %f1777;
	abs.f32 	%f225, %f223;
	setp.ltu.f32 	%p354, %f225, 0f47CE4780;
	mov.u32 	%r7187, %r7191;
	mov.f32 	%f4550, %f4551;
	@%p354 bra 	$L__BB0_363;
	setp.eq.f32 	%p355, %f225, 0f7F800000;
	@%p355 bra 	$L__BB0_362;
	mov.b32 	%r597, %f223;
	shl.b32 	%r3653, %r597, 8;
	or.b32  	%r598, %r3653, -2147483648;
	mov.b64 	%rd2856, 0;
	mov.b32 	%r7184, 0;
$L__BB0_358:
	.pragma "nounroll";
	mul.wide.u32 	%rd1095, %r7184, 4;
	mov.u64 	%rd1096, __cudart_i2opi_f;
	add.s64 	%rd1097, %rd1096, %rd1095;
	ld.global.nc.u32 	%r3654, [%rd1097];
	mad.wide.u32 	%rd1098, %r3654, %r598, %rd2856;
	shr.u64 	%rd2856, %rd1098, 32;
	add.s64 	%rd1099, %rd3, %rd1095;
	st.local.u32 	[%rd1099], %rd1098;
	add.s32 	%r7184, %r7184, 1;
	setp.ne.s32 	%p356, %r7184, 6;
	@%p356 bra 	$L__BB0_358;
	shr.u32 	%r3655, %r597, 23;
	st.local.u32 	[%rd3+24], %rd2856;
	and.b32  	%r601, %r3655, 31;
	and.b32  	%r3656, %r3655, 224;
	add.s32 	%r3657, %r3656, -128;
	shr.u32 	%r3658, %r3657, 5;
	mul.wide.u32 	%rd1100, %r3658, 4;
	sub.s64 	%rd143, %rd3, %rd1100;
	ld.local.u32 	%r7185, [%rd143+24];
	ld.local.u32 	%r7186, [%rd143+20];
	setp.eq.s32 	%p357, %r601, 0;
	@%p357 bra 	$L__BB0_361;
	shf.l.wrap.b32 	%r7185, %r7186, %r7185, %r601;
	ld.local.u32 	%r3659, [%rd143+16];
	shf.l.wrap.b32 	%r7186, %r3659, %r7186, %r601;
$L__BB0_361:
	shr.u32 	%r3660, %r7185, 30;
	shf.l.wrap.b32 	%r3661, %r7186, %r7185, 2;
	shl.b32 	%r3662, %r7186, 2;
	shr.u32 	%r3663, %r3661, 31;
	add.s32 	%r3664, %r3663, %r3660;
	neg.s32 	%r3665, %r3664;
	setp.lt.s32 	%p358, %r597, 0;
	selp.b32 	%r7187, %r3665, %r3664, %p358;
	xor.b32  	%r3666, %r3661, %r597;
	shr.s32 	%r3667, %r3661, 31;
	xor.b32  	%r3668, %r3667, %r3661;
	xor.b32  	%r3669, %r3667, %r3662;
	cvt.u64.u32 	%rd1101, %r3668;
	shl.b64 	%rd1102, %rd1101, 32;
	cvt.u64.u32 	%rd1103, %r3669;
	or.b64  	%rd1104, %rd1102, %rd1103;
	cvt.rn.f64.s64 	%fd89, %rd1104;
	mul.f64 	%fd90, %fd89, 0d3BF921FB54442D19;
	cvt.rn.f32.f64 	%f1778, %fd90;
	neg.f32 	%f1779, %f1778;
	setp.lt.s32 	%p359, %r3666, 0;
	selp.f32 	%f4550, %f1779, %f1778, %p359;
	bra.uni 	$L__BB0_363;
$L__BB0_362:
	mov.f32 	%f1780, 0f00000000;
	mul.rn.f32 	%f4550, %f223, %f1780;
	mov.b32 	%r7187, 0;
$L__BB0_363:
	setp.ltu.f32 	%p360, %f225, 0f47CE4780;
	mul.rn.f32 	%f1781, %f4550, %f4550;
	and.b32  	%r3671, %r7187, 1;
	setp.eq.b32 	%p361, %r3671, 1;
	selp.f32 	%f1782, 0f3F800000, %f4550, %p361;
	fma.rn.f32 	%f1783, %f1781, %f1782, 0f00000000;
	fma.rn.f32 	%f1784, %f1781, 0f37CBAC00, 0fBAB607ED;
	selp.f32 	%f1785, %f1784, 0fB94D4153, %p361;
	selp.f32 	%f1786, 0f3D2AAABB, 0f3C0885E4, %p361;
	fma.rn.f32 	%f1787, %f1785, %f1781, %f1786;
	selp.f32 	%f1788, 0fBEFFFFFF, 0fBE2AAAA8, %p361;
	fma.rn.f32 	%f1789, %f1787, %f1781, %f1788;
	fma.rn.f32 	%f1790, %f1789, %f1783, %f1782;
	and.b32  	%r3672, %r7187, 2;
	setp.eq.s32 	%p362, %r3672, 0;
	mov.f32 	%f1791, 0f00000000;
	sub.f32 	%f1792, %f1791, %f1790;
	selp.f32 	%f229, %f1790, %f1792, %p362;
	@%p360 bra 	$L__BB0_371;
	setp.eq.f32 	%p363, %f225, 0f7F800000;
	@%p363 bra 	$L__BB0_370;
	mov.b32 	%r610, %f223;
	shl.b32 	%r3674, %r610, 8;
	or.b32  	%r611, %r3674, -2147483648;
	mov.b64 	%rd2857, 0;
	mov.b32 	%r7188, 0;
$L__BB0_366:
	.pragma "nounroll";
	mul.wide.u32 	%rd1106, %r7188, 4;
	mov.u64 	%rd1107, __cudart_i2opi_f;
	add.s64 	%rd1108, %rd1107, %rd1106;
	ld.global.nc.u32 	%r3675, [%rd1108];
	mad.wide.u32 	%rd1109, %r3675, %r611, %rd2857;
	shr.u64 	%rd2857, %rd1109, 32;
	add.s64 	%rd1110, %rd2, %rd1106;
	st.local.u32 	[%rd1110], %rd1109;
	add.s32 	%r7188, %r7188, 1;
	setp.ne.s32 	%p364, %r7188, 6;
	@%p364 bra 	$L__BB0_366;
	shr.u32 	%r3676, %r610, 23;
	st.local.u32 	[%rd2+24], %rd2857;
	and.b32  	%r614, %r3676, 31;
	and.b32  	%r3677, %r3676, 224;
	add.s32 	%r3678, %r3677, -128;
	shr.u32 	%r3679, %r3678, 5;
	mul.wide.u32 	%rd1111, %r3679, 4;
	sub.s64 	%rd146, %rd2, %rd1111;
	ld.local.u32 	%r7189, [%rd146+24];
	ld.local.u32 	%r7190, [%rd146+20];
	setp.eq.s32 	%p365, %r614, 0;
	@%p365 bra 	$L__BB0_369;
	shf.l.wrap.b32 	%r7189, %r7190, %r7189, %r614;
	ld.local.u32 	%r3680, [%rd146+16];
	shf.l.wrap.b32 	%r7190, %r3680, %r7190, %r614;
$L__BB0_369:
	shr.u32 	%r3681, %r7189, 30;
	shf.l.wrap.b32 	%r3682, %r7190, %r7189, 2;
	shl.b32 	%r3683, %r7190, 2;
	shr.u32 	%r3684, %r3682, 31;
	add.s32 	%r3685, %r3684, %r3681;
	neg.s32 	%r3686, %r3685;
	setp.lt.s32 	%p366, %r610, 0;
	selp.b32 	%r7191, %r3686, %r3685, %p366;
	xor.b32  	%r3687, %r3682, %r610;
	shr.s32 	%r3688, %r3682, 31;
	xor.b32  	%r3689, %r3688, %r3682;
	xor.b32  	%r3690, %r3688, %r3683;
	cvt.u64.u32 	%rd1112, %r3689;
	shl.b64 	%rd1113, %rd1112, 32;
	cvt.u64.u32 	%rd1114, %r3690;
	or.b64  	%rd1115, %rd1113, %rd1114;
	cvt.rn.f64.s64 	%fd91, %rd1115;
	mul.f64 	%fd92, %fd91, 0d3BF921FB54442D19;
	cvt.rn.f32.f64 	%f1793, %fd92;
	neg.f32 	%f1794, %f1793;
	setp.lt.s32 	%p367, %r3687, 0;
	selp.f32 	%f4551, %f1794, %f1793, %p367;
	bra.uni 	$L__BB0_371;
$L__BB0_370:
	mov.f32 	%f1795, 0f00000000;
	mul.rn.f32 	%f4551, %f223, %f1795;
	mov.b32 	%r7191, 0;
$L__BB0_371:
	add.s32 	%r3692, %r7191, 1;
	mul.rn.f32 	%f1796, %f4551, %f4551;
	and.b32  	%r3693, %r7191, 1;
	setp.eq.b32 	%p368, %r3693, 1;
	selp.f32 	%f1797, %f4551, 0f3F800000, %p368;
	fma.rn.f32 	%f1798, %f1796, %f1797, 0f00000000;
	fma.rn.f32 	%f1799, %f1796, 0f37CBAC00, 0fBAB607ED;
	selp.f32 	%f1800, 0fB94D4153, %f1799, %p368;
	selp.f32 	%f1801, 0f3C0885E4, 0f3D2AAABB, %p368;
	fma.rn.f32 	%f1802, %f1800, %f1796, %f1801;
	selp.f32 	%f1803, 0fBE2AAAA8, 0fBEFFFFFF, %p368;
	fma.rn.f32 	%f1804, %f1802, %f1796, %f1803;
	fma.rn.f32 	%f1805, %f1804, %f1798, %f1797;
	and.b32  	%r3694, %r3692, 2;
	setp.eq.s32 	%p369, %r3694, 0;
	mov.f32 	%f1806, 0f00000000;
	sub.f32 	%f1807, %f1806, %f1805;
	selp.f32 	%f1808, %f1805, %f1807, %p369;
	fma.rn.f32 	%f233, %f229, %f1808, %f223;
	mul.f32 	%f1809, %f233, 0f3F22F983;
	cvt.rni.s32.f32 	%r7199, %f1809;
	cvt.rn.f32.s32 	%f1810, %r7199;
	fma.rn.f32 	%f1811, %f1810, 0fBFC90FDA, %f233;
	fma.rn.f32 	%f1812, %f1810, 0fB3A22168, %f1811;
	fma.rn.f32 	%f4553, %f1810, 0fA7C234C5, %f1812;
	abs.f32 	%f235, %f233;
	setp.ltu.f32 	%p370, %f235, 0f47CE4780;
	mov.u32 	%r7195, %r7199;
	mov.f32 	%f4552, %f4553;
	@%p370 bra 	$L__BB0_379;
	setp.eq.f32 	%p371, %f235, 0f7F800000;
	@%p371 bra 	$L__BB0_378;
	mov.b32 	%r624, %f233;
	shl.b32 	%r3696, %r624, 8;
	or.b32  	%r625, %r3696, -2147483648;
	mov.b64 	%rd2858, 0;
	mov.b32 	%r7192, 0;
$L__BB0_374:
	.pragma "nounroll";
	mul.wide.u32 	%rd1117, %r7192, 4;
	mov.u64 	%rd1118, __cudart_i2opi_f;
	add.s64 	%rd1119, %rd1118, %rd1117;
	ld.global.nc.u32 	%r3697, [%rd1119];
	mad.wide.u32 	%rd1120, %r3697, %r625, %rd2858;
	shr.u64 	%rd2858, %rd1120, 32;
	add.s64 	%rd1121, %rd3, %rd1117;
	st.local.u32 	[%rd1121], %rd1120;
	add.s32 	%r7192, %r7192, 1;
	setp.ne.s32 	%p372, %r7192, 6;
	@%p372 bra 	$L__BB0_374;
	shr.u32 	%r3698, %r624, 23;
	st.local.u32 	[%rd3+24], %rd2858;
	and.b32  	%r628, %r3698, 31;
	and.b32  	%r3699, %r3698, 224;
	add.s32 	%r3700, %r3699, -128;
	shr.u32 	%r3701, %r3700, 5;
	mul.wide.u32 	%rd1122, %r3701, 4;
	sub.s64 	%rd149, %rd3, %rd1122;
	ld.local.u32 	%r7193, [%rd149+24];
	ld.local.u32 	%r7194, [%rd149+20];
	setp.eq.s32 	%p373, %r628, 0;
	@%p373 bra 	$L__BB0_377;
	shf.l.wrap.b32 	%r7193, %r7194, %r7193, %r628;
	ld.local.u32 	%r3702, [%rd149+16];
	shf.l.wrap.b32 	%r7194, %r3702, %r7194, %r628;
$L__BB0_377:
	shr.u32 	%r3703, %r7193, 30;
	shf.l.wrap.b32 	%r3704, %r7194, %r7193, 2;
	shl.b32 	%r3705, %r7194, 2;
	shr.u32 	%r3706, %r3704, 31;
	add.s32 	%r3707, %r3706, %r3703;
	neg.s32 	%r3708, %r3707;
	setp.lt.s32 	%p374, %r624, 0;
	selp.b32 	%r7195, %r3708, %r3707, %p374;
	xor.b32  	%r3709, %r3704, %r624;
	shr.s32 	%r3710, %r3704, 31;
	xor.b32  	%r3711, %r3710, %r3704;
	xor.b32  	%r3712, %r3710, %r3705;
	cvt.u64.u32 	%rd1123, %r3711;
	shl.b64 	%rd1124, %rd1123, 32;
	cvt.u64.u32 	%rd1125, %r3712;
	or.b64  	%rd1126, %rd1124, %rd1125;
	cvt.rn.f64.s64 	%fd93, %rd1126;
	mul.f64 	%fd94, %fd93, 0d3BF921FB54442D19;
	cvt.rn.f32.f64 	%f1813, %fd94;
	neg.f32 	%f1814, %f1813;
	setp.lt.s32 	%p375, %r3709, 0;
	selp.f32 	%f4552, %f1814, %f1813, %p375;
	bra.uni 	$L__BB0_379;
$L__BB0_378:
	mov.f32 	%f1815, 0f00000000;
	mul.rn.f32 	%f4552, %f233, %f1815;
	mov.b32 	%r7195, 0;
$L__BB0_379:
	setp.ltu.f32 	%p376, %f235, 0f47CE4780;
	mul.rn.f32 	%f1816, %f4552, %f4552;
	and.b32  	%r3714, %r7195, 1;
	setp.eq.b32 	%p377, %r3714, 1;
	selp.f32 	%f1817, 0f3F800000, %f4552, %p377;
	fma.rn.f32 	%f1818, %f1816, %f1817, 0f00000000;
	fma.rn.f32 	%f1819, %f1816, 0f37CBAC00, 0fBAB607ED;
	selp.f32 	%f1820, %f1819, 0fB94D4153, %p377;
	selp.f32 	%f1821, 0f3D2AAABB, 0f3C0885E4, %p377;
	fma.rn.f32 	%f1822, %f1820, %f1816, %f1821;
	selp.f32 	%f1823, 0fBEFFFFFF, 0fBE2AAAA8, %p377;
	fma.rn.f32 	%f1824, %f1822, %f1816, %f1823;
	fma.rn.f32 	%f1825, %f1824, %f1818, %f1817;
	and.b32  	%r3715, %r7195, 2;
	setp.eq.s32 	%p378, %r3715, 0;
	mov.f32 	%f1826, 0f00000000;
	sub.f32 	%f1827, %f1826, %f1825;
	selp.f32 	%f239, %f1825, %f1827, %p378;
	@%p376 bra 	$L__BB0_387;
	setp.eq.f32 	%p379, %f235, 0f7F800000;
	@%p379 bra 	$L__BB0_386;
	mov.b32 	%r637, %f233;
	shl.b32 	%r3717, %r637, 8;
	or.b32  	%r638, %r3717, -2147483648;
	mov.b64 	%rd2859, 0;
	mov.b32 	%r7196, 0;
$L__BB0_382:
	.pragma "nounroll";
	mul.wide.u32 	%rd1128, %r7196, 4;
	mov.u64 	%rd1129, __cudart_i2opi_f;
	add.s64 	%rd1130, %rd1129, %rd1128;
	ld.global.nc.u32 	%r3718, [%rd1130];
	mad.wide.u32 	%rd1131, %r3718, %r638, %rd2859;
	shr.u64 	%rd2859, %rd1131, 32;
	add.s64 	%rd1132, %rd2, %rd1128;
	st.local.u32 	[%rd1132], %rd1131;
	add.s32 	%r7196, %r7196, 1;
	setp.ne.s32 	%p380, %r7196, 6;
	@%p380 bra 	$L__BB0_382;
	shr.u32 	%r3719, %r637, 23;
	st.local.u32 	[%rd2+24], %rd2859;
	and.b32  	%r641, %r3719, 31;
	and.b32  	%r3720, %r3719, 224;
	add.s32 	%r3721, %r3720, -128;
	shr.u32 	%r3722, %r3721, 5;
	mul.wide.u32 	%rd1133, %r3722, 4;
	sub.s64 	%rd152, %rd2, %rd1133;
	ld.local.u32 	%r7197, [%rd152+24];
	ld.local.u32 	%r7198, [%rd152+20];
	setp.eq.s32 	%p381, %r641, 0;
	@%p381 bra 	$L__BB0_385;
	shf.l.wrap.b32 	%r7197, %r7198, %r7197, %r641;
	ld.local.u32 	%r3723, [%rd152+16];
	shf.l.wrap.b32 	%r7198, %r3723, %r7198, %r641;
$L__BB0_385:
	shr.u32 	%r3724, %r7197, 30;
	shf.l.wrap.b32 	%r3725, %r7198, %r7197, 2;
	shl.b32 	%r3726, %r7198, 2;
	shr.u32 	%r3727, %r3725, 31;
	add.s32 	%r3728, %r3727, %r3724;
	neg.s32 	%r3729, %r3728;
	setp.lt.s32 	%p382, %r637, 0;
	selp.b32 	%r7199, %r3729, %r3728, %p382;
	xor.b32  	%r3730, %r3725, %r637;
	shr.s32 	%r3731, %r3725, 31;
	xor.b32  	%r3732, %r3731, %r3725;
	xor.b32  	%r3733, %r3731, %r3726;
	cvt.u64.u32 	%rd1134, %r3732;
	shl.b64 	%rd1135, %rd1134, 32;
	cvt.u64.u32 	%rd1136, %r3733;
	or.b64  	%rd1137, %rd1135, %rd1136;
	cvt.rn.f64.s64 	%fd95, %rd1137;
	mul.f64 	%fd96, %fd95, 0d3BF921FB54442D19;
	cvt.rn.f32.f64 	%f1828, %fd96;
	neg.f32 	%f1829, %f1828;
	setp.lt.s32 	%p383, %r3730, 0;
	selp.f32 	%f4553, %f1829, %f1828, %p383;
	bra.uni 	$L__BB0_387;
$L__BB0_386:
	mov.f32 	%f1830, 0f00000000;
	mul.rn.f32 	%f4553, %f233, %f1830;
	mov.b32 	%r7199, 0;
$L__BB0_387:
	add.s32 	%r3735, %r7199, 1;
	mul.rn.f32 	%f1831, %f4553, %f4553;
	and.b32  	%r3736, %r7199, 1;
	setp.eq.b32 	%p384, %r3736, 1;
	selp.f32 	%f1832, %f4553, 0f3F800000, %p384;
	fma.rn.f32 	%f1833, %f1831, %f1832, 0f00000000;
	fma.rn.f32 	%f1834, %f1831, 0f37CBAC00, 0fBAB607ED;
	selp.f32 	%f1835, 0fB94D4153, %f1834, %p384;
	selp.f32 	%f1836, 0f3C0885E4, 0f3D2AAABB, %p384;
	fma.rn.f32 	%f1837, %f1835, %f1831, %f1836;
	selp.f32 	%f1838, 0fBE2AAAA8, 0fBEFFFFFF, %p384;
	fma.rn.f32 	%f1839, %f1837, %f1831, %f1838;
	fma.rn.f32 	%f1840, %f1839, %f1833, %f1832;
	and.b32  	%r3737, %r3735, 2;
	setp.eq.s32 	%p385, %r3737, 0;
	mov.f32 	%f1841, 0f00000000;
	sub.f32 	%f1842, %f1841, %f1840;
	selp.f32 	%f1843, %f1840, %f1842, %p385;
	fma.rn.f32 	%f243, %f239, %f1843, %f233;
	mul.f32 	%f1844, %f243, 0f3F22F983;
	cvt.rni.s32.f32 	%r7207, %f1844;
	cvt.rn.f32.s32 	%f1845, %r7207;
	fma.rn.f32 	%f1846, %f1845, 0fBFC90FDA, %f243;
	fma.rn.f32 	%f1847, %f1845, 0fB3A22168, %f1846;
	fma.rn.f32 	%f4555, %f1845, 0fA7C234C5, %f1847;
	abs.f32 	%f245, %f243;
	setp.ltu.f32 	%p386, %f245, 0f47CE4780;
	mov.u32 	%r7203, %r7207;
	mov.f32 	%f4554, %f4555;
	@%p386 bra 	$L__BB0_395;
	setp.eq.f32 	%p387, %f245, 0f7F800000;
	@%p387 bra 	$L__BB0_394;
	mov.b32 	%r651, %f243;
	shl.b32 	%r3739, %r651, 8;
	or.b32  	%r652, %r3739, -2147483648;
	mov.b64 	%rd2860, 0;
	mov.b32 	%r7200, 0;
$L__BB0_390:
	.pragma "nounroll";
	mul.wide.u32 	%rd1139, %r7200, 4;
	mov.u64 	%rd1140, __cudart_i2opi_f;
	add.s64 	%rd1141, %rd1140, %rd1139;
	ld.global.nc.u32 	%r3740, [%rd1141];
	mad.wide.u32 	%rd1142, %r3740, %r652, %rd2860;
	shr.u64 	%rd2860, %rd1142, 32;
	add.s64 	%rd1143, %rd3, %rd1139;
	st.local.u32 	[%rd1143], %rd1142;
	add.s32 	%r7200, %r7200, 1;
	setp.ne.s32 	%p388, %r7200, 6;
	@%p388 bra 	$L__BB0_390;
	shr.u32 	%r3741, %r651, 23;
	st.local.u32 	[%rd3+24], %rd2860;
	and.b32  	%r655, %r3741, 31;
	and.b32  	%r3742, %r3741, 224;
	add.s32 	%r3743, %r3742, -128;
	shr.u32 	%r3744, %r3743, 5;
	mul.wide.u32 	%rd1144, %r3744, 4;
	sub.s64 	%rd155, %rd3, %rd1144;
	ld.local.u32 	%r7201, [%rd155+24];
	ld.local.u32 	%r7202, [%rd155+20];
	setp.eq.s32 	%p389, %r655, 0;
	@%p389 bra 	$L__BB0_393;
	shf.l.wrap.b32 	%r7201, %r7202, %r7201, %r655;
	ld.local.u32 	%r3745, [%rd155+16];
	shf.l.wrap.b32 	%r7202, %r3745, %r7202, %r655;
$L__BB0_393:
	shr.u32 	%r3746, %r7201, 30;
	shf.l.wrap.b32 	%r3747, %r7202, %r7201, 2;
	shl.b32 	%r3748, %r7202, 2;
	shr.u32 	%r3749, %r3747, 31;
	add.s32 	%r3750, %r3749, %r3746;
	neg.s32 	%r3751, %r3750;
	setp.lt.s32 	%p390, %r651, 0;
	selp.b32 	%r7203, %r3751, %r3750, %p390;
	xor.b32  	%r3752, %r3747, %r651;
	shr.s32 	%r3753, %r3747, 31;
	xor.b32  	%r3754, %r3753, %r3747;
	xor.b32  	%r3755, %r3753, %r3748;
	cvt.u64.u32 	%rd1145, %r3754;
	shl.b64 	%rd1146, %rd1145, 32;
	cvt.u64.u32 	%rd1147, %r3755;
	or.b64  	%rd1148, %rd1146, %rd1147;
	cvt.rn.f64.s64 	%fd97, %rd1148;
	mul.f64 	%fd98, %fd97, 0d3BF921FB54442D19;
	cvt.rn.f32.f64 	%f1848, %fd98;
	neg.f32 	%f1849, %f1848;
	setp.lt.s32 	%p391, %r3752, 0;
	selp.f32 	%f4554, %f1849, %f1848, %p391;
	bra.uni 	$L__BB0_395;
$L__BB0_394:
	mov.f32 	%f1850, 0f00000000;
	mul.rn.f32 	%f4554, %f243, %f1850;
	mov.b32 	%r7203, 0;
$L__BB0_395:
	setp.ltu.f32 	%p392, %f245, 0f47CE4780;
	mul.rn.f32 	%f1851, %f4554, %f4554;
	and.b32  	%r3757, %r7203, 1;
	setp.eq.b32 	%p393, %r3757, 1;
	selp.f32 	%f1852, 0f3F800000, %f4554, %p393;
	fma.rn.f32 	%f1853, %f1851, %f1852, 0f00000000;
	fma.rn.f32 	%f1854, %f1851, 0f37CBAC00, 0fBAB607ED;
	selp.f32 	%f1855, %f1854, 0fB94D4153, %p393;
	selp.f32 	%f1856, 0f3D2AAABB, 0f3C0885E4, %p393;
	fma.rn.f32 	%f1857, %f1855, %f1851, %f1856;
	selp.f32 	%f1858, 0fBEFFFFFF, 0fBE2AAAA8, %p393;
	fma.rn.f32 	%f1859, %f1857, %f1851, %f1858;
	fma.rn.f32 	%f1860, %f1859, %f1853, %f1852;
	and.b32  	%r3758, %r7203, 2;
	setp.eq.s32 	%p394, %r3758, 0;
	mov.f32 	%f1861, 0f00000000;
	sub.f32 	%f1862, %f1861, %f1860;
	selp.f32 	%f249, %f1860, %f1862, %p394;
	@%p392 bra 	$L__BB0_403;
	setp.eq.f32 	%p395, %f245, 0f7F800000;
	@%p395 bra 	$L__BB0_402;
	mov.b32 	%r664, %f243;
	shl.b32 	%r3760, %r664, 8;
	or.b32  	%r665, %r3760, -2147483648;
	mov.b64 	%rd2861, 0;
	mov.b32 	%r7204, 0;
$L__BB0_398:
	.pragma "nounroll";
	mul.wide.u32 	%rd1150, %r7204, 4;
	mov.u64 	%rd1151, __cudart_i2opi_f;
	add.s64 	%rd1152, %rd1151, %rd1150;
	ld.global.nc.u32 	%r3761, [%rd1152];
	mad.wide.u32 	%rd1153, %r3761, %r665, %rd2861;
	shr.u64 	%rd2861, %rd1153, 32;
	add.s64 	%rd1154, %rd2, %rd1150;
	st.local.u32 	[%rd1154], %rd1153;
	add.s32 	%r7204, %r7204, 1;
	setp.ne.s32 	%p396, %r7204, 6;
	@%p396 bra 	$L__BB0_398;
	shr.u32 	%r3762, %r664, 23;
	st.local.u32 	[%rd2+24], %rd2861;
	and.b32  	%r668, %r3762, 31;
	and.b32  	%r3763, %r3762, 224;
	add.s32 	%r3764, %r3763, -128;
	shr.u32 	%r3765, %r3764, 5;
	mul.wide.u32 	%rd1155, %r3765, 4;
	sub.s64 	%rd158, %rd2, %rd1155;
	ld.local.u32 	%r7205, [%rd158+24];
	ld.local.u32 	%r7206, [%rd158+20];
	setp.eq.s32 	%p397, %r668, 0;
	@%p397 bra 	$L__BB0_401;
	shf.l.wrap.b32 	%r7205, %r7206, %r7205, %r668;
	ld.local.u32 	%r3766, [%rd158+16];
	shf.l.wrap.b32 	%r7206, %r3766, %r7206, %r668;
$L__BB0_401:
	shr.u32 	%r3767, %r7205, 30;
	shf.l.wrap.b32 	%r3768, %r7206, %r7205, 2;
	shl.b32 	%r3769, %r7206, 2;
	shr.u32 	%r3770, %r3768, 31;
	add.s32 	%r3771, %r3770, %r3767;
	neg.s32 	%r3772, %r3771;
	setp.lt.s32 	%p398, %r664, 0;
	selp.b32 	%r7207, %r3772, %r3771, %p398;
	xor.b32  	%r3773, %r3768, %r664;
	shr.s32 	%r3774, %r3768, 31;
	xor.b32  	%r3775, %r3774, %r3768;
	xor.b32  	%r3776, %r3774, %r3769;
	cvt.u64.u32 	%rd1156, %r3775;
	shl.b64 	%rd1157, %rd1156, 32;
	cvt.u64.u32 	%rd1158, %r3776;
	or.b64  	%rd1159, %rd1157, %rd1158;
	cvt.rn.f64.s64 	%fd99, %rd1159;
	mul.f64 	%fd100, %fd99, 0d3BF921FB54442D19;
	cvt.rn.f32.f64 	%f1863, %fd100;
	neg.f32 	%f1864, %f1863;
	setp.lt.s32 	%p399, %r3773, 0;
	selp.f32 	%f4555, %f1864, %f1863, %p399;
	bra.uni 	$L__BB0_403;
$L__BB0_402:
	mov.f32 	%f1865, 0f00000000;
	mul.rn.f32 	%f4555, %f243, %f1865;
	mov.b32 	%r7207, 0;
$L__BB0_403:
	add.s32 	%r3778, %r7207, 1;
	mul.rn.f32 	%f1866, %f4555, %f4555;
	and.b32  	%r3779, %r7207, 1;
	setp.eq.b32 	%p400, %r3779, 1;
	selp.f32 	%f1867, %f4555, 0f3F800000, %p400;
	fma.rn.f32 	%f1868, %f1866, %f1867, 0f00000000;
	fma.rn.f32 	%f1869, %f1866, 0f37CBAC00, 0fBAB607ED;
	selp.f32 	%f1870, 0fB94D4153, %f1869, %p400;
	selp.f32 	%f1871, 0f3C0885E4, 0f3D2AAABB, %p400;
	fma.rn.f32 	%f1872, %f1870, %f1866, %f1871;
	selp.f32 	%f1873, 0fBE2AAAA8, 0fBEFFFFFF, %p400;
	fma.rn.f32 	%f1874, %f1872, %f1866, %f1873;
	fma.rn.f32 	%f1875, %f1874, %f1868, %f1867;
	and.b32  	%r3780, %r3778, 2;
	setp.eq.s32 	%p401, %r3780, 0;
	mov.f32 	%f1876, 0f00000000;
	sub.f32 	%f1877, %f1876, %f1875;
	selp.f32 	%f1878, %f1875, %f1877, %p401;
	fma.rn.f32 	%f253, %f249, %f1878, %f243;
	mul.f32 	%f1879, %f253, 0f3F22F983;
	cvt.rni.s32.f32 	%r7215, %f1879;
	cvt.rn.f32.s32 	%f1880, %r7215;
	fma.rn.f32 	%f1881, %f1880, 0fBFC90FDA, %f253;
	fma.rn.f32 	%f1882, %f1880, 0fB3A22168, %f1881;
	fma.rn.f32 	%f4557, %f1880, 0fA7C234C5, %f1882;
	abs.f32 	%f255, %f253;
	setp.ltu.f32 	%p402, %f255, 0f47CE4780;
	mov.u32 	%r7211, %r7215;
	mov.f32 	%f4556, %f4557;
	@%p402 bra 	$L__BB0_411;
	setp.eq.f32 	%p403, %f255, 0f7F800000;
	@%p403 bra 	$L__BB0_410;
	mov.b32 	%r678, %f253;
	shl.b32 	%r3782, %r678, 8;
	or.b32  	%r679, %r3782, -2147483648;
	mov.b64 	%rd2862, 0;
	mov.b32 	%r7208, 0;
$L__BB0_406:
	.pragma "nounroll";
	mul.wide.u32 	%rd1161, %r7208, 4;
	mov.u64 	%rd1162, __cudart_i2opi_f;
	add.s64 	%rd1163, %rd1162, %rd1161;
	ld.global.nc.u32 	%r3783, [%rd1163];
	mad.wide.u32 	%rd1164, %r3783, %r679, %rd2862;
	shr.u64 	%rd2862, %rd1164, 32;
	add.s64 	%rd1165, %rd3, %rd1161;
	st.local.u32 	[%rd1165], %rd1164;
	add.s32 	%r7208, %r7208, 1;
	setp.ne.s32 	%p404, %r7208, 6;
	@%p404 bra 	$L__BB0_406;
	shr.u32 	%r3784, %r678, 23;
	st.local.u32 	[%rd3+24], %rd2862;
	and.b32  	%r682, %r3784, 31;
	and.b32  	%r3785, %r3784, 224;
	add.s32 	%r3786, %r3785, -128;
	shr.u32 	%r3787, %r3786, 5;
	mul.wide.u32 	%rd1166, %r3787, 4;
	sub.s64 	%rd161, %rd3, %rd1166;
	ld.local.u32 	%r7209, [%rd161+24];
	ld.local.u32 	%r7210, [%rd161+20];
	setp.eq.s32 	%p405, %r682, 0;
	@%p405 bra 	$L__BB0_409;
	shf.l.wrap.b32 	%r7209, %r7210, %r7209, %r682;
	ld.local.u32 	%r3788, [%rd161+16];
	shf.l.wrap.b32 	%r7210, %r3788, %r7210, %r682;
$L__BB0_409:
	shr.u32 	%r3789, %r7209, 30;
	shf.l.wrap.b32 	%r3790, %r7210, %r7209, 2;
	shl.b32 	%r3791, %r7210, 2;
	shr.u32 	%r3792, %r3790, 31;
	add.s32 	%r3793, %r3792, %r3789;
	neg.s32 	%r3794, %r3793;
	setp.lt.s32 	%p406, %r678, 0;
	selp.b32 	%r7211, %r3794, %r3793, %p406;
	xor.b32  	%r3795, %r3790, %r678;
	shr.s32 	%r3796, %r3790, 31;
	xor.b32  	%r3797, %r3796, %r3790;
	xor.b32  	%r3798, %r3796, %r3791;
	cvt.u64.u32 	%rd1167, %r3797;
	shl.b64 	%rd1168, %rd1167, 32;
	cvt.u64.u32 	%rd1169, %r3798;
	or.b64  	%rd1170, %rd1168, %rd1169;
	cvt.rn.f64.s64 	%fd101, %rd1170;
	mul.f64 	%fd102, %fd101, 0d3BF921FB54442D19;
	cvt.rn.f32.f64 	%f1883, %fd102;
	neg.f32 	%f1884, %f1883;
	setp.lt.s32 	%p407, %r3795, 0;
	selp.f32 	%f4556, %f1884, %f1883, %p407;
	bra.uni 	$L__BB0_411;
$L__BB0_410:
	mov.f32 	%f1885, 0f00000000;
	mul.rn.f32 	%f4556, %f253, %f1885;
	mov.b32 	%r7211, 0;
$L__BB0_411:
	setp.ltu.f32 	%p408, %f255, 0f47CE4780;
	mul.rn.f32 	%f1886, %f4556, %f4556;
	and.b32  	%r3800, %r7211, 1;
	setp.eq.b32 	%p409, %r3800, 1;
	selp.f32 	%f1887, 0f3F800000, %f4556, %p409;
	fma.rn.f32 	%f1888, %f1886, %f1887, 0f00000000;
	fma.rn.f32 	%f1889, %f1886, 0f37CBAC00, 0fBAB607ED;
	selp.f32 	%f1890, %f1889, 0fB94D4153, %p409;
	selp.f32 	%f1891, 0f3D2AAABB, 0f3C0885E4, %p409;
	fma.rn.f32 	%f1892, %f1890, %f1886, %f1891;
	selp.f32 	%f1893, 0fBEFFFFFF, 0fBE2AAAA8, %p409;
	fma.rn.f32 	%f1894, %f1892, %f1886, %f1893;
	fma.rn.f32 	%f1895, %f1894, %f1888, %f1887;
	and.b32  	%r3801, %r7211, 2;
	setp.eq.s32 	%p410, %r3801, 0;
	mov.f32 	%f1896, 0f00000000;
	sub.f32 	%f1897, %f1896, %f1895;
	selp.f32 	%f259, %f1895, %f1897, %p410;
	@%p408 bra 	$L__BB0_419;
	setp.eq.f32 	%p411, %f255, 0f7F800000;
	@%p411 bra 	$L__BB0_418;
	mov.b32 	%r691, %f253;
	shl.b32 	%r3803, %r691, 8;
	or.b32  	%r692, %r3803, -2147483648;
	mov.b64 	%rd2863, 0;
	mov.b32 	%r7212, 0;
$L__BB0_414:
	.pragma "nounroll";
	mul.wide.u32 	%rd1172, %r7212, 4;
	mov.u64 	%rd1173, __cudart_i2opi_f;
	add.s64 	%rd1174, %rd1173, %rd1172;
	ld.global.nc.u32 	%r3804, [%rd1174];
	mad.wide.u32 	%rd1175, %r3804, %r692, %rd2863;
	shr.u64 	%rd2863, %rd1175, 32;
	add.s64 	%rd1176, %rd2, %rd1172;
	st.local.u32 	[%rd1176], %rd1175;
	add.s32 	%r7212, %r7212, 1;
	setp.ne.s32 	%p412, %r7212, 6;
	@%p412 bra 	$L__BB0_414;
	shr.u32 	%r3805, %r691, 23;
	st.local.u32 	[%rd2+24], %rd2863;
	and.b32  	%r695, %r3805, 31;
	and.b32  	%r3806, %r3805, 224;
	add.s32 	%r3807, %r3806, -128;
	shr.u32 	%r3808, %r3807, 5;
	mul.wide.u32 	%rd1177, %r3808, 4;
	sub.s64 	%rd164, %rd2, %rd1177;
	ld.local.u32 	%r7213, [%rd164+24];
	ld.local.u32 	%r7214, [%rd164+20];
	setp.eq.s32 	%p413, %r695, 0;
	@%p413 bra 	$L__BB0_417;
	shf.l.wrap.b32 	%r7213, %r7214, %r7213, %r695;
	ld.local.u32 	%r3809, [%rd164+16];
	shf.l.wrap.b32 	%r7214, %r3809, %r7214, %r695;
$L__BB0_417:
	shr.u32 	%r3810, %r7213, 30;
	shf.l.wrap.b32 	%r3811, %r7214, %r7213, 2;
	shl.b32 	%r3812, %r7214, 2;
	shr.u32 	%r3813, %r3811, 31;
	add.s32 	%r3814, %r3813, %r3810;
	neg.s32 	%r3815, %r3814;
	setp.lt.s32 	%p414, %r691, 0;
	selp.b32 	%r7215, %r3815, %r3814, %p414;
	xor.b32  	%r3816, %r3811, %r691;
	shr.s32 	%r3817, %r3811, 31;
	xor.b32  	%r3818, %r3817, %r3811;
	xor.b32  	%r3819, %r3817, %r3812;
	cvt.u64.u32 	%rd1178, %r3818;
	shl.b64 	%rd1179, %rd1178, 32;
	cvt.u64.u32 	%rd1180, %r3819;
	or.b64  	%rd1181, %rd1179, %rd1180;
	cvt.rn.f64.s64 	%fd103, %rd1181;
	mul.f64 	%fd104, %fd103, 0d3BF921FB54442D19;
	cvt.rn.f32.f64 	%f1898, %fd104;
	neg.f32 	%f1899, %f1898;
	setp.lt.s32 	%p415, %r3816, 0;
	selp.f32 	%f4557, %f1899, %f1898, %p415;
	bra.uni 	$L__BB0_419;
$L__BB0_418:
	mov.f32 	%f1900, 0f00000000;
	mul.rn.f32 	%f4557, %f253, %f1900;
	mov.b32 	%r7215, 0;
$L__BB0_419:
	add.s32 	%r3821, %r7215, 1;
	mul.rn.f32 	%f1901, %f4557, %f4557;
	and.b32  	%r3822, %r7215, 1;
	setp.eq.b32 	%p416, %r3822, 1;
	selp.f32 	%f1902, %f4557, 0f3F800000, %p416;
	fma.rn.f32 	%f1903, %f1901, %f1902, 0f00000000;
	fma.rn.f32 	%f1904, %f1901, 0f37CBAC00, 0fBAB607ED;
	selp.f32 	%f1905, 0fB94D4153, %f1904, %p416;
	selp.f32 	%f1906, 0f3C0885E4, 0f3D2AAABB, %p416;
	fma.rn.f32 	%f1907, %f1905, %f1901, %f1906;
	selp.f32 	%f1908, 0fBE2AAAA8, 0fBEFFFFFF, %p416;
	fma.rn.f32 	%f1909, %f1907, %f1901, %f1908;
	fma.rn.f32 	%f1910, %f1909, %f1903, %f1902;
	and.b32  	%r3823, %r3821, 2;
	setp.eq.s32 	%p417, %r3823, 0;
	mov.f32 	%f1911, 0f00000000;
	sub.f32 	%f1912, %f1911, %f1910;
	selp.f32 	%f1913, %f1910, %f1912, %p417;
	fma.rn.f32 	%f263, %f259, %f1913, %f253;
	mul.f32 	%f1914, %f263, 0f3F22F983;
	cvt.rni.s32.f32 	%r7223, %f1914;
	cvt.rn.f32.s32 	%f1915, %r7223;
	fma.rn.f32 	%f1916, %f1915, 0fBFC90FDA, %f263;
	fma.rn.f32 	%f1917, %f1915, 0fB3A22168, %f1916;
	fma.rn.f32 	%f4559, %f1915, 0fA7C234C5, %f1917;
	abs.f32 	%f265, %f263;
	setp.ltu.f32 	%p418, %f265, 0f47CE4780;
	mov.u32 	%r7219, %r7223;
	mov.f32 	%f4558, %f4559;
	@%p418 bra 	$L__BB0_427;
	setp.eq.f32 	%p419, %f265, 0f7F800000;
	@%p419 bra 	$L__BB0_426;
	mov.b32 	%r705, %f263;
	shl.b32 	%r3825, %r705, 8;
	or.b32  	%r706, %r3825, -2147483648;
	mov.b64 	%rd2864, 0;
	mov.b32 	%r7216, 0;
$L__BB0_422:
	.pragma "nounroll";
	mul.wide.u32 	%rd1183, %r7216, 4;
	mov.u64 	%rd1184, __cudart_i2opi_f;
	add.s64 	%rd1185, %rd1184, %rd1183;
	ld.global.nc.u32 	%r3826, [%rd1185];
	mad.wide.u32 	%rd1186, %r3826, %r706, %rd2864;
	shr.u64 	%rd2864, %rd1186, 32;
	add.s64 	%rd1187, %rd3, %rd1183;
	st.local.u32 	[%rd1187], %rd1186;
	add.s32 	%r7216, %r7216, 1;
	setp.ne.s32 	%p420, %r7216, 6;
	@%p420 bra 	$L__BB0_422;
	shr.u32 	%r3827, %r705, 23;
	st.local.u32 	[%rd3+24], %rd2864;
	and.b32  	%r709, %r3827, 31;
	and.b32  	%r3828, %r3827, 224;
	add.s32 	%r3829, %r3828, -128;
	shr.u32 	%r3830, %r3829, 5;
	mul.wide.u32 	%rd1188, %r3830, 4;
	sub.s64 	%rd167, %rd3, %rd1188;
	ld.local.u32 	%r7217, [%rd167+24];
	ld.local.u32 	%r7218, [%rd167+20];
	setp.eq.s32 	%p421, %r709, 0;
	@%p421 bra 	$L__BB0_425;
	shf.l.wrap.b32 	%r7217, %r7218, %r7217, %r709;
	ld.local.u32 	%r3831, [%rd167+16];
	shf.l.wrap.b32 	%r7218, %r3831, %r7218, %r709;
$L__BB0_425:
	shr.u32 	%r3832, %r7217, 30;
	shf.l.wrap.b32 	%r3833, %r7218, %r7217, 2;
	shl.b32 	%r3834, %r7218, 2;
	shr.u32 	%r3835, %r3833, 31;
	add.s32 	%r3836, %r3835, %r3832;
	neg.s32 	%r3837, %r3836;
	setp.lt.s32 	%p422, %r705, 0;
	selp.b32 	%r7219, %r3837, %r3836, %p422;
	xor.b32  	%r3838, %r3833, %r705;
	shr.s32 	%r3839, %r3833, 31;
	xor.b32  	%r3840, %r3839, %r3833;
	xor.b32  	%r3841, %r3839, %r3834;
	cvt.u64.u32 	%rd1189, %r3840;
	shl.b64 	%rd1190, %rd1189, 32;
	cvt.u64.u32 	%rd1191, %r3841;
	or.b64  	%rd1192, %rd1190, %rd1191;
	cvt.rn.f64.s64 	%fd105, %rd1192;
	mul.f64 	%fd106, %fd105, 0d3BF921FB54442D19;
	cvt.rn.f32.f64 	%f1918, %fd106;
	neg.f32 	%f1919, %f1918;
	setp.lt.s32 	%p423, %r3838, 0;
	selp.f32 	%f4558, %f1919, %f1918, %p423;
	bra.uni 	$L__BB0_427;
$L__BB0_426:
	mov.f32 	%f1920, 0f00000000;
	mul.rn.f32 	%f4558, %f263, %f1920;
	mov.b32 	%r7219, 0;
$L__BB0_427:
	setp.ltu.f32 	%p424, %f265, 0f47CE4780;
	mul.rn.f32 	%f1921, %f4558, %f4558;
	and.b32  	%r3843, %r7219, 1;
	setp.eq.b32 	%p425, %r3843, 1;
	selp.f32 	%f1922, 0f3F800000, %f4558, %p425;
	fma.rn.f32 	%f1923, %f1921, %f1922, 0f00000000;
	fma.rn.f32 	%f1924, %f1921, 0f37CBAC00, 0fBAB607ED;
	selp.f32 	%f1925, %f1924, 0fB94D4153, %p425;
	selp.f32 	%f1926, 0f3D2AAABB, 0f3C0885E4, %p425;
	fma.rn.f32 	%f1927, %f1925, %f1921, %f1926;
	selp.f32 	%f1928, 0fBEFFFFFF, 0fBE2AAAA8, %p425;
	fma.rn.f32 	%f1929, %f1927, %f1921, %f1928;
	fma.rn.f32 	%f1930, %f1929, %f1923, %f1922;
	and.b32  	%r3844, %r7219, 2;
	setp.eq.s32 	%p426, %r3844, 0;
	mov.f32 	%f1931, 0f00000000;
	sub.f32 	%f1932, %f1931, %f1930;
	selp.f32 	%f269, %f1930, %f1932, %p426;
	@%p424 bra 	$L__BB0_435;
	setp.eq.f32 	%p427, %f265, 0f7F800000;
	@%p427 bra 	$L__BB0_434;
	mov.b32 	%r718, %f263;
	shl.b32 	%r3846, %r718, 8;
	or.b32  	%r719, %r3846, -2147483648;
	mov.b64 	%rd2865, 0;
	mov.b32 	%r7220, 0;
$L__BB0_430:
	.pragma "nounroll";
	mul.wide.u32 	%rd1194, %r7220, 4;
	mov.u64 	%rd1195, __cudart_i2opi_f;
	add.s64 	%rd1196, %rd1195, %rd1194;
	ld.global.nc.u32 	%r3847, [%rd1196];
	mad.wide.u32 	%rd1197, %r3847, %r719, %rd2865;
	shr.u64 	%rd2865, %rd1197, 32;
	add.s64 	%rd1198, %rd2, %rd1194;
	st.local.u32 	[%rd1198], %rd1197;
	add.s32 	%r7220, %r7220, 1;
	setp.ne.s32 	%p428, %r7220, 6;
	@%p428 bra 	$L__BB0_430;
	shr.u32 	%r3848, %r718, 23;
	st.local.u32 	[%rd2+24], %rd2865;
	and.b32  	%r722, %r3848, 31;
	and.b32  	%r3849, %r3848, 224;
	add.s32 	%r3850, %r3849, -128;
	shr.u32 	%r3851, %r3850, 5;
	mul.wide.u32 	%rd1199, %r3851, 4;
	sub.s64 	%rd170, %rd2, %rd1199;
	ld.local.u32 	%r7221, [%rd170+24];
	ld.local.u32 	%r7222, [%rd170+20];
	setp.eq.s32 	%p429, %r722, 0;
	@%p429 bra 	$L__BB0_433;
	shf.l.wrap.b32 	%r7221, %r7222, %r7221, %r722;
	ld.local.u32 	%r3852, [%rd170+16];
	shf.l.wrap.b32 	%r7222, %r3852, %r7222, %r722;
$L__BB0_433:
	shr.u32 	%r3853, %r7221, 30;
	shf.l.wrap.b32 	%r3854, %r7222, %r7221, 2;
	shl.b32 	%r3855, %r7222, 2;
	shr.u32 	%r3856, %r3854, 31;
	add.s32 	%r3857, %r3856, %r3853;
	neg.s32 	%r3858, %r3857;
	setp.lt.s32 	%p430, %r718, 0;
	selp.b32 	%r7223, %r3858, %r3857, %p430;
	xor.b32  	%r3859, %r3854, %r718;
	shr.s32 	%r3860, %r3854, 31;
	xor.b32  	%r3861, %r3860, %r3854;
	xor.b32  	%r3862, %r3860, %r3855;
	cvt.u64.u32 	%rd1200, %r3861;
	shl.b64 	%rd1201, %rd1200, 32;
	cvt.u64.u32 	%rd1202, %r3862;
	or.b64  	%rd1203, %rd1201, %rd1202;
	cvt.rn.f64.s64 	%fd107, %rd1203;
	mul.f64 	%fd108, %fd107, 0d3BF921FB54442D19;
	cvt.rn.f32.f64 	%f1933, %fd108;
	neg.f32 	%f1934, %f1933;
	setp.lt.s32 	%p431, %r3859, 0;
	selp.f32 	%f4559, %f1934, %f1933, %p431;
	bra.uni 	$L__BB0_435;
$L__BB0_434:
	mov.f32 	%f1935, 0f00000000;
	mul.rn.f32 	%f4559, %f263, %f1935;
	mov.b32 	%r7223, 0;
$L__BB0_435:
	add.s32 	%r3864, %r7223, 1;
	mul.rn.f32 	%f1936, %f4559, %f4559;
	and.b32  	%r3865, %r7223, 1;
	setp.eq.b32 	%p432, %r3865, 1;
	selp.f32 	%f1937, %f4559, 0f3F800000, %p432;
	fma.rn.f32 	%f1938, %f1936, %f1937, 0f00000000;
	fma.rn.f32 	%f1939, %f1936, 0f37CBAC00, 0fBAB607ED;
	selp.f32 	%f1940, 0fB94D4153, %f1939, %p432;
	selp.f32 	%f1941, 0f3C0885E4, 0f3D2AAABB, %p432;
	fma.rn.f32 	%f1942, %f1940, %f1936, %f1941;
	selp.f32 	%f1943, 0fBE2AAAA8, 0fBEFFFFFF, %p432;
	fma.rn.f32 	%f1944, %f1942, %f1936, %f1943;
	fma.rn.f32 	%f1945, %f1944, %f1938, %f1937;
	and.b32  	%r3866, %r3864, 2;
	setp.eq.s32 	%p433, %r3866, 0;
	mov.f32 	%f1946, 0f00000000;
	sub.f32 	%f1947, %f1946, %f1945;
	selp.f32 	%f1948, %f1945, %f1947, %p433;
	fma.rn.f32 	%f273, %f269, %f1948, %f263;
	mul.f32 	%f1949, %f273, 0f3F22F983;
	cvt.rni.s32.f32 	%r7231, %f1949;
	cvt.rn.f32.s32 	%f1950, %r7231;
	fma.rn.f32 	%f1951, %f1950, 0fBFC90FDA, %f273;
	fma.rn.f32 	%f1952, %f1950, 0fB3A22168, %f1951;
	fma.rn.f32 	%f4561, %f1950, 0fA7C234C5, %f1952;
	abs.f32 	%f275, %f273;
	setp.ltu.f32 	%p434, %f275, 0f47CE4780;
	mov.u32 	%r7227, %r7231;
	mov.f32 	%f4560, %f4561;
	@%p434 bra 	$L__BB0_443;
	setp.eq.f32 	%p435, %f275, 0f7F800000;
	@%p435 bra 	$L__BB0_442;
	mov.b32 	%r732, %f273;
	shl.b32 	%r3868, %r732, 8;
	or.b32  	%r733, %r3868, -2147483648;
	mov.b64 	%rd2866, 0;
	mov.b32 	%r7224, 0;
$L__BB0_438:
	.pragma "nounroll";
	mul.wide.u32 	%rd1205, %r7224, 4;
	mov.u64 	%rd1206, __cudart_i2opi_f;
	add.s64 	%rd1207, %rd1206, %rd1205;
	ld.global.nc.u32 	%r3869, [%rd1207];
	mad.wide.u32 	%rd1208, %r3869, %r733, %rd2866;
	shr.u64 	%rd2866, %rd1208, 32;
	add.s64 	%rd1209, %rd3, %rd1205;
	st.local.u32 	[%rd1209], %rd1208;
	add.s32 	%r7224, %r7224, 1;
	setp.ne.s32 	%p436, %r7224, 6;
	@%p436 bra 	$L__BB0_438;
	shr.u32 	%r3870, %r732, 23;
	st.local.u32 	[%rd3+24], %rd2866;
	and.b32  	%r736, %r3870, 31;
	and.b32  	%r3871, %r3870, 224;
	add.s32 	%r3872, %r3871, -128;
	shr.u32 	%r3873, %r3872, 5;
	mul.wide.u32 	%rd1210, %r3873, 4;
	sub.s64 	%rd173, %rd3, %rd1210;
	ld.local.u32 	%r7225, [%rd173+24];
	ld.local.u32 	%r7226, [%rd173+20];
	setp.eq.s32 	%p437, %r736, 0;
	@%p437 bra 	$L__BB0_441;
	shf.l.wrap.b32 	%r7225, %r7226, %r7225, %r736;
	ld.local.u32 	%r3874, [%rd173+16];
	shf.l.wrap.b32 	%r7226, %r3874, %r7226, %r736;
$L__BB0_441:
	shr.u32 	%r3875, %r7225, 30;
	shf.l.wrap.b32 	%r3876, %r7226, %r7225, 2;
	shl.b32 	%r3877, %r7226, 2;
	shr.u32 	%r3878, %r3876, 31;
	add.s32 	%r3879, %r3878, %r3875;
	neg.s32 	%r3880, %r3879;
	setp.lt.s32 	%p438, %r732, 0;
	selp.b32 	%r7227, %r3880, %r3879, %p438;
	xor.b32  	%r3881, %r3876, %r732;
	shr.s32 	%r3882, %r3876, 31;
	xor.b32  	%r3883, %r3882, %r3876;
	xor.b32  	%r3884, %r3882, %r3877;
	cvt.u64.u32 	%rd1211, %r3883;
	shl.b64 	%rd1212, %rd1211, 32;
	cvt.u64.u32 	%rd1213, %r3884;
	or.b64  	%rd1214, %rd1212, %rd1213;
	cvt.rn.f64.s64 	%fd109, %rd1214;
	mul.f64 	%fd110, %fd109, 0d3BF921FB54442D19;
	cvt.rn.f32.f64 	%f1953, %fd110;
	neg.f32 	%f1954, %f1953;
	setp.lt.s32 	%p439, %r3881, 0;
	selp.f32 	%f4560, %f1954, %f1953, %p439;
	bra.uni 	$L__BB0_443;
$L__BB0_442:
	mov.f32 	%f1955, 0f00000000;
	mul.rn.f32 	%f4560, %f273, %f1955;
	mov.b32 	%r7227, 0;
$L__BB0_443:
	setp.ltu.f32 	%p440, %f275, 0f47CE4780;
	mul.rn.f32 	%f1956, %f4560, %f4560;
	and.b32  	%r3886, %r7227, 1;
	setp.eq.b32 	%p441, %r3886, 1;
	selp.f32 	%f1957, 0f3F800000, %f4560, %p441;
	fma.rn.f32 	%f1958, %f1956, %f1957, 0f00000000;
	fma.rn.f32 	%f1959, %f1956, 0f37CBAC00, 0fBAB607ED;
	selp.f32 	%f1960, %f1959, 0fB94D4153, %p441;
	selp.f32 	%f1961, 0f3D2AAABB, 0f3C0885E4, %p441;
	fma.rn.f32 	%f1962, %f1960, %f1956, %f1961;
	selp.f32 	%f1963, 0fBEFFFFFF, 0fBE2AAAA8, %p441;
	fma.rn.f32 	%f1964, %f1962, %f1956, %f1963;
	fma.rn.f32 	%f1965, %f1964, %f1958, %f1957;
	and.b32  	%r3887, %r7227, 2;
	setp.eq.s32 	%p442, %r3887, 0;
	mov.f32 	%f1966, 0f00000000;
	sub.f32 	%f1967, %f1966, %f1965;
	selp.f32 	%f279, %f1965, %f1967, %p442;
	@%p440 bra 	$L__BB0_451;
	setp.eq.f32 	%p443, %f275, 0f7F800000;
	@%p443 bra 	$L__BB0_450;
	mov.b32 	%r745, %f273;
	shl.b32 	%r3889, %r745, 8;
	or.b32  	%r746, %r3889, -2147483648;
	mov.b64 	%rd2867, 0;
	mov.b32 	%r7228, 0;
$L__BB0_446:
	.pragma "nounroll";
	mul.wide.u32 	%rd1216, %r7228, 4;
	mov.u64 	%rd1217, __cudart_i2opi_f;
	add.s64 	%rd1218, %rd1217, %rd1216;
	ld.global.nc.u32 	%r3890, [%rd1218];
	mad.wide.u32 	%rd1219, %r3890, %r746, %rd2867;
	shr.u64 	%rd2867, %rd1219, 32;
	add.s64 	%rd1220, %rd2, %rd1216;
	st.local.u32 	[%rd1220], %rd1219;
	add.s32 	%r7228, %r7228, 1;
	setp.ne.s32 	%p444, %r7228, 6;
	@%p444 bra 	$L__BB0_446;
	shr.u32 	%r3891, %r745, 23;
	st.local.u32 	[%rd2+24], %rd2867;
	and.b32  	%r749, %r3891, 31;
	and.b32  	%r3892, %r3891, 224;
	add.s32 	%r3893, %r3892, -128;
	shr.u32 	%r3894, %r3893, 5;
	mul.wide.u32 	%rd1221, %r3894, 4;
	sub.s64 	%rd176, %rd2, %rd1221;
	ld.local.u32 	%r7229, [%rd176+24];
	ld.local.u32 	%r7230, [%rd176+20];
	setp.eq.s32 	%p445, %r749, 0;
	@%p445 bra 	$L__BB0_449;
	shf.l.wrap.b32 	%r7229, %r7230, %r7229, %r749;
	ld.local.u32 	%r3895, [%rd176+16];
	shf.l.wrap.b32 	%r7230, %r3895, %r7230, %r749;
$L__BB0_449:
	shr.u32 	%r3896, %r7229, 30;
	shf.l.wrap.b32 	%r3897, %r7230, %r7229, 2;
	shl.b32 	%r3898, %r7230, 2;
	shr.u32 	%r3899, %r3897, 31;
	add.s32 	%r3900, %r3899, %r3896;
	neg.s32 	%r3901, %r3900;
	setp.lt.s32 	%p446, %r745, 0;
	selp.b32 	%r7231, %r3901, %r3900, %p446;
	xor.b32  	%r3902, %r3897, %r745;
	shr.s32 	%r3903, %r3897, 31;
	xor.b32  	%r3904, %r3903, %r3897;
	xor.b32  	%r3905, %r3903, %r3898;
	cvt.u64.u32 	%rd1222, %r3904;
	shl.b64 	%rd1223, %rd1222, 32;
	cvt.u64.u32 	%rd1224, %r3905;
	or.b64  	%rd1225, %rd1223, %rd1224;
	cvt.rn.f64.s64 	%fd111, %rd1225;
	mul.f64 	%fd112, %fd111, 0d3BF921FB54442D19;
	cvt.rn.f32.f64 	%f1968, %fd112;
	neg.f32 	%f1969, %f1968;
	setp.lt.s32 	%p447, %r3902, 0;
	selp.f32 	%f4561, %f1969, %f1968, %p447;
	bra.uni 	$L__BB0_451;
$L__BB0_450:
	mov.f32 	%f1970, 0f00000000;
	mul.rn.f32 	%f4561, %f273, %f1970;
	mov.b32 	%r7231, 0;
$L__BB0_451:
	add.s32 	%r3907, %r7231, 1;
	mul.rn.f32 	%f1971, %f4561, %f4561;
	and.b32  	%r3908, %r7231, 1;
	setp.eq.b32 	%p448, %r3908, 1;
	selp.f32 	%f1972, %f4561, 0f3F800000, %p448;
	fma.rn.f32 	%f1973, %f1971, %f1972, 0f00000000;
	fma.rn.f32 	%f1974, %f1971, 0f37CBAC00, 0fBAB607ED;
	selp.f32 	%f1975, 0fB94D4153, %f1974, %p448;
	selp.f32 	%f1976, 0f3C0885E4, 0f3D2AAABB, %p448;
	fma.rn.f32 	%f1977, %f1975, %f1971, %f1976;
	selp.f32 	%f1978, 0fBE2AAAA8, 0fBEFFFFFF, %p448;
	fma.rn.f32 	%f1979, %f1977, %f1971, %f1978;
	fma.rn.f32 	%f1980, %f1979, %f1973, %f1972;
	and.b32  	%r3909, %r3907, 2;
	setp.eq.s32 	%p449, %r3909, 0;
	mov.f32 	%f1981, 0f00000000;
	sub.f32 	%f1982, %f1981, %f1980;
	selp.f32 	%f1983, %f1980, %f1982, %p449;
	fma.rn.f32 	%f283, %f279, %f1983, %f273;
	mul.f32 	%f1984, %f283, 0f3F22F983;
	cvt.rni.s32.f32 	%r7239, %f1984;
	cvt.rn.f32.s32 	%f1985, %r7239;
	fma.rn.f32 	%f1986, %f1985, 0fBFC90FDA, %f283;
	fma.rn.f32 	%f1987, %f1985, 0fB3A22168, %f1986;
	fma.rn.f32 	%f4563, %f1985, 0fA7C234C5, %f1987;
	abs.f32 	%f285, %f283;
	setp.ltu.f32 	%p450, %f285, 0f47CE4780;
	mov.u32 	%r7235, %r7239;
	mov.f32 	%f4562, %f4563;
	@%p450 bra 	$L__BB0_459;
	setp.eq.f32 	%p451, %f285, 0f7F800000;
	@%p451 bra 	$L__BB0_458;
	mov.b32 	%r759, %f283;
	shl.b32 	%r3911, %r759, 8;
	or.b32  	%r760, %r3911, -2147483648;
	mov.b64 	%rd2868, 0;
	mov.b32 	%r7232, 0;
$L__BB0_454:
	.pragma "nounroll";
	mul.wide.u32 	%rd1227, %r7232, 4;
	mov.u64 	%rd1228, __cudart_i2opi_f;
	add.s64 	%rd1229, %rd1228, %rd1227;
	ld.global.nc.u32 	%r3912, [%rd1229];
	mad.wide.u32 	%rd1230, %r3912, %r760, %rd2868;
	shr.u64 	%rd2868, %rd1230, 32;
	add.s64 	%rd1231, %rd3, %rd1227;
	st.local.u32 	[%rd1231], %rd1230;
	add.s32 	%r7232, %r7232, 1;
	setp.ne.s32 	%p452, %r7232, 6;
	@%p452 bra 	$L__BB0_454;
	shr.u32 	%r3913, %r759, 23;
	st.local.u32 	[%rd3+24], %rd2868;
	and.b32  	%r763, %r3913, 31;
	and.b32  	%r3914, %r3913, 224;
	add.s32 	%r3915, %r3914, -128;
	shr.u32 	%r3916, %r3915, 5;
	mul.wide.u32 	%rd1232, %r3916, 4;
	sub.s64 	%rd179, %rd3, %rd1232;
	ld.local.u32 	%r7233, [%rd179+24];
	ld.local.u32 	%r7234, [%rd179+20];
	setp.eq.s32 	%p453, %r763, 0;
	@%p453 bra 	$L__BB0_457;
	shf.l.wrap.b32 	%r7233, %r7234, %r7233, %r763;
	ld.local.u32 	%r3917, [%rd179+16];
	shf.l.wrap.b32 	%r7234, %r3917, %r7234, %r763;
$L__BB0_457:
	shr.u32 	%r3918, %r7233, 30;
	shf.l.wrap.b32 	%r3919, %r7234, %r7233, 2;
	shl.b32 	%r3920, %r7234, 2;
	shr.u32 	%r3921, %r3919, 31;
	add.s32 	%r3922, %r3921, %r3918;
	neg.s32 	%r3923, %r3922;
	setp.lt.s32 	%p454, %r759, 0;
	selp.b32 	%r7235, %r3923, %r3922, %p454;
	xor.b32  	%r3924, %r3919, %r759;
	shr.s32 	%r3925, %r3919, 31;
	xor.b32  	%r3926, %r3925, %r3919;
	xor.b32  	%r3927, %r3925, %r3920;
	cvt.u64.u32 	%rd1233, %r3926;
	shl.b64 	%rd1234, %rd1233, 32;
	cvt.u64.u32 	%rd1235, %r3927;
	or.b64  	%rd1236, %rd1234, %rd1235;
	cvt.rn.f64.s64 	%fd113, %rd1236;
	mul.f64 	%fd114, %fd113, 0d3BF921FB54442D19;
	cvt.rn.f32.f64 	%f1988, %fd114;
	neg.f32 	%f1989, %f1988;
	setp.lt.s32 	%p455, %r3924, 0;
	selp.f32 	%f4562, %f1989, %f1988, %p455;
	bra.uni 	$L__BB0_459;
$L__BB0_458:
	mov.f32 	%f1990, 0f00000000;
	mul.rn.f32 	%f4562, %f283, %f1990;
	mov.b32 	%r7235, 0;
$L__BB0_459:
	setp.ltu.f32 	%p456, %f285, 0f47CE4780;
	mul.rn.f32 	%f1991, %f4562, %f4562;
	and.b32  	%r3929, %r7235, 1;
	setp.eq.b32 	%p457, %r3929, 1;
	selp.f32 	%f1992, 0f3F800000, %f4562, %p457;
	fma.rn.f32 	%f1993, %f1991, %f1992, 0f00000000;
	fma.rn.f32 	%f1994, %f1991, 0f37CBAC00, 0fBAB607ED;
	selp.f32 	%f1995, %f1994, 0fB94D4153, %p457;
	selp.f32 	%f1996, 0f3D2AAABB, 0f3C0885E4, %p457;
	fma.rn.f32 	%f1997, %f1995, %f1991, %f1996;
	selp.f32 	%f1998, 0fBEFFFFFF, 0fBE2AAAA8, %p457;
	fma.rn.f32 	%f1999, %f1997, %f1991, %f1998;
	fma.rn.f32 	%f2000, %f1999, %f1993, %f1992;
	and.b32  	%r3930, %r7235, 2;
	setp.eq.s32 	%p458, %r3930, 0;
	mov.f32 	%f2001, 0f00000000;
	sub.f32 	%f2002, %f2001, %f2000;
	selp.f32 	%f289, %f2000, %f2002, %p458;
	@%p456 bra 	$L__BB0_467;
	setp.eq.f32 	%p459, %f285, 0f7F800000;
	@%p459 bra 	$L__BB0_466;
	mov.b32 	%r772, %f283;
	shl.b32 	%r3932, %r772, 8;
	or.b32  	%r773, %r3932, -2147483648;
	mov.b64 	%rd2869, 0;
	mov.b32 	%r7236, 0;
$L__BB0_462:
	.pragma "nounroll";
	mul.wide.u32 	%rd1238, %r7236, 4;
	mov.u64 	%rd1239, __cudart_i2opi_f;
	add.s64 	%rd1240, %rd1239, %rd1238;
	ld.global.nc.u32 	%r3933, [%rd1240];
	mad.wide.u32 	%rd1241, %r3933, %r773, %rd2869;
	shr.u64 	%rd2869, %rd1241, 32;
	add.s64 	%rd1242, %rd2, %rd1238;
	st.local.u32 	[%rd1242], %rd1241;
	add.s32 	%r7236, %r7236, 1;
	setp.ne.s32 	%p460, %r7236, 6;
	@%p460 bra 	$L__BB0_462;
	shr.u32 	%r3934, %r772, 23;
	st.local.u32 	[%rd2+24], %rd2869;
	and.b32  	%r776, %r3934, 31;
	and.b32  	%r3935, %r3934, 224;
	add.s32 	%r3936, %r3935, -128;
	shr.u32 	%r3937, %r3936, 5;
	mul.wide.u32 	%rd1243, %r3937, 4;
	sub.s64 	%rd182, %rd2, %rd1243;
	ld.local.u32 	%r7237, [%rd182+24];
	ld.local.u32 	%r7238, [%rd182+20];
	setp.eq.s32 	%p461, %r776, 0;
	@%p461 bra 	$L__BB0_465;
	shf.l.wrap.b32 	%r7237, %r7238, %r7237, %r776;
	ld.local.u32 	%r3938, [%rd182+16];
	shf.l.wrap.b32 	%r7238, %r3938, %r7238, %r776;
$L__BB0_465:
	shr.u32 	%r3939, %r7237, 30;
	shf.l.wrap.b32 	%r3940, %r7238, %r7237, 2;
	shl.b32 	%r3941, %r7238, 2;
	shr.u32 	%r3942, %r3940, 31;
	add.s32 	%r3943, %r3942, %r3939;
	neg.s32 	%r3944, %r3943;
	setp.lt.s32 	%p462, %r772, 0;
	selp.b32 	%r7239, %r3944, %r3943, %p462;
	xor.b32  	%r3945, %r3940, %r772;
	shr.s32 	%r3946, %r3940, 31;
	xor.b32  	%r3947, %r3946, %r3940;
	xor.b32  	%r3948, %r3946, %r3941;
	cvt.u64.u32 	%rd1244, %r3947;
	shl.b64 	%rd1245, %rd1244, 32;
	cvt.u64.u32 	%rd1246, %r3948;
	or.b64  	%rd1247, %rd1245, %rd1246;
	cvt.rn.f64.s64 	%fd115, %rd1247;
	mul.f64 	%fd116, %fd115, 0d3BF921FB54442D19;
	cvt.rn.f32.f64 	%f2003, %fd116;
	neg.f32 	%f2004, %f2003;
	setp.lt.s32 	%p463, %r3945, 0;
	selp.f32 	%f4563, %f2004, %f2003, %p463;
	bra.uni 	$L__BB0_467;
$L__BB0_466:
	mov.f32 	%f2005, 0f00000000;
	mul.rn.f32 	%f4563, %f283, %f2005;
	mov.b32 	%r7239, 0;
$L__BB0_467:
	add.s32 	%r3950, %r7239, 1;
	mul.rn.f32 	%f2006, %f4563, %f4563;
	and.b32  	%r3951, %r7239, 1;
	setp.eq.b32 	%p464, %r3951, 1;
	selp.f32 	%f2007, %f4563, 0f3F800000, %p464;
	fma.rn.f32 	%f2008, %f2006, %f2007, 0f00000000;
	fma.rn.f32 	%f2009, %f2006, 0f37CBAC00, 0fBAB607ED;
	selp.f32 	%f2010, 0fB94D4153, %f2009, %p464;
	selp.f32 	%f2011, 0f3C0885E4, 0f3D2AAABB, %p464;
	fma.rn.f32 	%f2012, %f2010, %f2006, %f2011;
	selp.f32 	%f2013, 0fBE2AAAA8, 0fBEFFFFFF, %p464;
	fma.rn.f32 	%f2014, %f2012, %f2006, %f2013;
	fma.rn.f32 	%f2015, %f2014, %f2008, %f2007;
	and.b32  	%r3952, %r3950, 2;
	setp.eq.s32 	%p465, %r3952, 0;
	mov.f32 	%f2016, 0f00000000;
	sub.f32 	%f2017, %f2016, %f2015;
	selp.f32 	%f2018, %f2015, %f2017, %p465;
	fma.rn.f32 	%f293, %f289, %f2018, %f283;
	mul.f32 	%f2019, %f293, 0f3F22F983;
	cvt.rni.s32.f32 	%r7247, %f2019;
	cvt.rn.f32.s32 	%f2020, %r7247;
	fma.rn.f32 	%f2021, %f2020, 0fBFC90FDA, %f293;
	fma.rn.f32 	%f2022, %f2020, 0fB3A22168, %f2021;
	fma.rn.f32 	%f4565, %f2020, 0fA7C234C5, %f2022;
	abs.f32 	%f295, %f293;
	setp.ltu.f32 	%p466, %f295, 0f47CE4780;
	mov.u32 	%r7243, %r7247;
	mov.f32 	%f4564, %f4565;
	@%p466 bra 	$L__BB0_475;
	setp.eq.f32 	%p467, %f295, 0f7F800000;
	@%p467 bra 	$L__BB0_474;
	mov.b32 	%r786, %f293;
	shl.b32 	%r3954, %r786, 8;
	or.b32  	%r787, %r3954, -2147483648;
	mov.b64 	%rd2870, 0;
	mov.b32 	%r7240, 0;
$L__BB0_470:
	.pragma "nounroll";
	mul.wide.u32 	%rd1249, %r7240, 4;
	mov.u64 	%rd1250, __cudart_i2opi_f;
	add.s64 	%rd1251, %rd1250, %rd1249;
	ld.global.nc.u32 	%r3955, [%rd1251];
	mad.wide.u32 	%rd1252, %r3955, %r787, %rd2870;
	shr.u64 	%rd2870, %rd1252, 32;
	add.s64 	%rd1253, %rd3, %rd1249;
	st.local.u32 	[%rd1253], %rd1252;
	add.s32 	%r7240, %r7240, 1;
	setp.ne.s32 	%p468, %r7240, 6;
	@%p468 bra 	$L__BB0_470;
	shr.u32 	%r3956, %r786, 23;
	st.local.u32 	[%rd3+24], %rd2870;
	and.b32  	%r790, %r3956, 31;
	and.b32  	%r3957, %r3956, 224;
	add.s32 	%r3958, %r3957, -128;
	shr.u32 	%r3959, %r3958, 5;
	mul.wide.u32 	%rd1254, %r3959, 4;
	sub.s64 	%rd185, %rd3, %rd1254;
	ld.local.u32 	%r7241, [%rd185+24];
	ld.local.u32 	%r7242, [%rd185+20];
	setp.eq.s32 	%p469, %r790, 0;
	@%p469 bra 	$L__BB0_473;
	shf.l.wrap.b32 	%r7241, %r7242, %r7241, %r790;
	ld.local.u32 	%r3960, [%rd185+16];
	shf.l.wrap.b32 	%r7242, %r3960, %r7242, %r790;
$L__BB0_473:
	shr.u32 	%r3961, %r7241, 30;
	shf.l.wrap.b32 	%r3962, %r7242, %r7241, 2;
	shl.b32 	%r3963, %r7242, 2;
	shr.u32 	%r3964, %r3962, 31;
	add.s32 	%r3965, %r3964, %r3961;
	neg.s32 	%r3966, %r3965;
	setp.lt.s32 	%p470, %r786, 0;
	selp.b32 	%r7243, %r3966, %r3965, %p470;
	xor.b32  	%r3967, %r3962, %r786;
	shr.s32 	%r3968, %r3962, 31;
	xor.b32  	%r3969, %r3968, %r3962;
	xor.b32  	%r3970, %r3968, %r3963;
	cvt.u64.u32 	%rd1255, %r3969;
	shl.b64 	%rd1256, %rd1255, 32;
	cvt.u64.u32 	%rd1257, %r3970;
	or.b64  	%rd1258, %rd1256, %rd1257;
	cvt.rn.f64.s64 	%fd117, %rd1258;
	mul.f64 	%fd118, %fd117, 0d3BF921FB54442D19;
	cvt.rn.f32.f64 	%f2023, %fd118;
	neg.f32 	%f2024, %f2023;
	setp.lt.s32 	%p471, %r3967, 0;
	selp.f32 	%f4564, %f2024, %f2023, %p471;
	bra.uni 	$L__BB0_475;
$L__BB0_474:
	mov.f32 	%f2025, 0f00000000;
	mul.rn.f32 	%f4564, %f293, %f2025;
	mov.b32 	%r7243, 0;
$L__BB0_475:
	setp.ltu.f32 	%p472, %f295, 0f47CE4780;
	mul.rn.f32 	%f2026, %f4564, %f4564;
	and.b32  	%r3972, %r7243, 1;
	setp.eq.b32 	%p473, %r3972, 1;
	selp.f32 	%f2027, 0f3F800000, %f4564, %p473;
	fma.rn.f32 	%f2028, %f2026, %f2027, 0f00000000;
	fma.rn.f32 	%f2029, %f2026, 0f37CBAC00, 0fBAB607ED;
	selp.f32 	%f2030, %f2029, 0fB94D4153, %p473;
	selp.f32 	%f2031, 0f3D2AAABB, 0f3C0885E4, %p473;
	fma.rn.f32 	%f2032, %f2030, %f2026, %f2031;
	selp.f32 	%f2033, 0fBEFFFFFF, 0fBE2AAAA8, %p473;
	fma.rn.f32 	%f2034, %f2032, %f2026, %f2033;
	fma.rn.f32 	%f2035, %f2034, %f2028, %f2027;
	and.b32  	%r3973, %r7243, 2;
	setp.eq.s32 	%p474, %r3973, 0;
	mov.f32 	%f2036, 0f00000000;
	sub.f32 	%f2037, %f2036, %f2035;
	selp.f32 	%f299, %f2035, %f2037, %p474;
	@%p472 bra 	$L__BB0_483;
	setp.eq.f32 	%p475, %f295, 0f7F800000;
	@%p475 bra 	$L__BB0_482;
	mov.b32 	%r799, %f293;
	shl.b32 	%r3975, %r799, 8;
	or.b32  	%r800, %r3975, -2147483648;
	mov.b64 	%rd2871, 0;
	mov.b32 	%r7244, 0;
$L__BB0_478:
	.pragma "nounroll";
	mul.wide.u32 	%rd1260, %r7244, 4;
	mov.u64 	%rd1261, __cudart_i2opi_f;
	add.s64 	%rd1262, %rd1261, %rd1260;
	ld.global.nc.u32 	%r3976, [%rd1262];
	mad.wide.u32 	%rd1263, %r3976, %r800, %rd2871;
	shr.u64 	%rd2871, %rd1263, 32;
	add.s64 	%rd1264, %rd2, %rd1260;
	st.local.u32 	[%rd1264], %rd1263;
	add.s32 	%r7244, %r7244, 1;
	setp.ne.s32 	%p476, %r7244, 6;
	@%p476 bra 	$L__BB0_478;
	shr.u32 	%r3977, %r799, 23;
	st.local.u32 	[%rd2+24], %rd2871;
	and.b32  	%r803, %r3977, 31;
	and.b32  	%r3978, %r3977, 224;
	add.s32 	%r3979, %r3978, -128;
	shr.u32 	%r3980, %r3979, 5;
	mul.wide.u32 	%rd1265, %r3980, 4;
	sub.s64 	%rd188, %rd2, %rd1265;
	ld.local.u32 	%r7245, [%rd188+24];
	ld.local.u32 	%r7246, [%rd188+20];
	setp.eq.s32 	%p477, %r803, 0;
	@%p477 bra 	$L__BB0_481;
	shf.l.wrap.b32 	%r7245, %r7246, %r7245, %r803;
	ld.local.u32 	%r3981, [%rd188+16];
	shf.l.wrap.b32 	%r7246, %r3981, %r7246, %r803;
$L__BB0_481:
	shr.u32 	%r3982, %r7245, 30;
	shf.l.wrap.b32 	%r3983, %r7246, %r7245, 2;
	shl.b32 	%r3984, %r7246, 2;
	shr.u32 	%r3985, %r3983, 31;
	add.s32 	%r3986, %r3985, %r3982;
	neg.s32 	%r3987, %r3986;
	setp.lt.s32 	%p478, %r799, 0;
	selp.b32 	%r7247, %r3987, %r3986, %p478;
	xor.b32  	%r3988, %r3983, %r799;
	shr.s32 	%r3989, %r3983, 31;
	xor.b32  	%r3990, %r3989, %r3983;
	xor.b32  	%r3991, %r3989, %r3984;
	cvt.u64.u32 	%rd1266, %r3990;
	shl.b64 	%rd1267, %rd1266, 32;
	cvt.u64.u32 	%rd1268, %r3991;
	or.b64  	%rd1269, %rd1267, %rd1268;
	cvt.rn.f64.s64 	%fd119, %rd1269;
	mul.f64 	%fd120, %fd119, 0d3BF921FB54442D19;
	cvt.rn.f32.f64 	%f2038, %fd120;
	neg.f32 	%f2039, %f2038;
	setp.lt.s32 	%p479, %r3988, 0;
	selp.f32 	%f4565, %f2039, %f2038, %p479;
	bra.uni 	$L__BB0_483;
$L__BB0_482:
	mov.f32 	%f2040, 0f00000000;
	mul.rn.f32 	%f4565, %f293, %f2040;
	mov.b32 	%r7247, 0;
$L__BB0_483:
	add.s32 	%r3993, %r7247, 1;
	mul.rn.f32 	%f2041, %f4565, %f4565;
	and.b32  	%r3994, %r7247, 1;
	setp.eq.b32 	%p480, %r3994, 1;
	selp.f32 	%f2042, %f4565, 0f3F800000, %p480;
	fma.rn.f32 	%f2043, %f2041, %f2042, 0f00000000;
	fma.rn.f32 	%f2044, %f2041, 0f37CBAC00, 0fBAB607ED;
	selp.f32 	%f2045, 0fB94D4153, %f2044, %p480;
	selp.f32 	%f2046, 0f3C0885E4, 0f3D2AAABB, %p480;
	fma.rn.f32 	%f2047, %f2045, %f2041, %f2046;
	selp.f32 	%f2048, 0fBE2AAAA8, 0fBEFFFFFF, %p480;
	fma.rn.f32 	%f2049, %f2047, %f2041, %f2048;
	fma.rn.f32 	%f2050, %f2049, %f2043, %f2042;
	and.b32  	%r3995, %r3993, 2;
	setp.eq.s32 	%p481, %r3995, 0;
	mov.f32 	%f2051, 0f00000000;
	sub.f32 	%f2052, %f2051, %f2050;
	selp.f32 	%f2053, %f2050, %f2052, %p481;
	fma.rn.f32 	%f303, %f299, %f2053, %f293;
	mul.f32 	%f2054, %f303, 0f3F22F983;
	cvt.rni.s32.f32 	%r7255, %f2054;
	cvt.rn.f32.s32 	%f2055, %r7255;
	fma.rn.f32 	%f2056, %f2055, 0fBFC90FDA, %f303;
	fma.rn.f32 	%f2057, %f2055, 0fB3A22168, %f2056;
	fma.rn.f32 	%f4567, %f2055, 0fA7C234C5, %f2057;
	abs.f32 	%f305, %f303;
	setp.ltu.f32 	%p482, %f305, 0f47CE4780;
	mov.u32 	%r7251, %r7255;
	mov.f32 	%f4566, %f4567;
	@%p482 bra 	$L__BB0_491;
	setp.eq.f32 	%p483, %f305, 0f7F800000;
	@%p483 bra 	$L__BB0_490;
	mov.b32 	%r813, %f303;
	shl.b32 	%r3997, %r813, 8;
	or.b32  	%r814, %r3997, -2147483648;
	mov.b64 	%rd2872, 0;
	mov.b32 	%r7248, 0;
$L__BB0_486:
	.pragma "nounroll";
	mul.wide.u32 	%rd1271, %r7248, 4;
	mov.u64 	%rd1272, __cudart_i2opi_f;
	add.s64 	%rd1273, %rd1272, %rd1271;
	ld.global.nc.u32 	%r3998, [%rd1273];
	mad.wide.u32 	%rd1274, %r3998, %r814, %rd2872;
	shr.u64 	%rd2872, %rd1274, 32;
	add.s64 	%rd1275, %rd3, %rd1271;
	st.local.u32 	[%rd1275], %rd1274;
	add.s32 	%r7248, %r7248, 1;
	setp.ne.s32 	%p484, %r7248, 6;
	@%p484 bra 	$L__BB0_486;
	shr.u32 	%r3999, %r813, 23;
	st.local.u32 	[%rd3+24], %rd2872;
	and.b32  	%r817, %r3999, 31;
	and.b32  	%r4000, %r3999, 224;
	add.s32 	%r4001, %r4000, -128;
	shr.u32 	%r4002, %r4001, 5;
	mul.wide.u32 	%rd1276, %r4002, 4;
	sub.s64 	%rd191, %rd3, %rd1276;
	ld.local.u32 	%r7249, [%rd191+24];
	ld.local.u32 	%r7250, [%rd191+20];
	setp.eq.s32 	%p485, %r817, 0;
	@%p485 bra 	$L__BB0_489;
	shf.l.wrap.b32 	%r7249, %r7250, %r7249, %r817;
	ld.local.u32 	%r4003, [%rd191+16];
	shf.l.wrap.b32 	%r7250, %r4003, %r7250, %r817;
$L__BB0_489:
	shr.u32 	%r4004, %r7249, 30;
	shf.l.wrap.b32 	%r4005, %r7250, %r7249, 2;
	shl.b32 	%r4006, %r7250, 2;
	shr.u32 	%r4007, %r4005, 31;
	add.s32 	%r4008, %r4007, %r4004;
	neg.s32 	%r4009, %r4008;
	setp.lt.s32 	%p486, %r813, 0;
	selp.b32 	%r7251, %r4009, %r4008, %p486;
	xor.b32  	%r4010, %r4005, %r813;
	shr.s32 	%r4011, %r4005, 31;
	xor.b32  	%r4012, %r4011, %r4005;
	xor.b32  	%r4013, %r4011, %r4006;
	cvt.u64.u32 	%rd1277, %r4012;
	shl.b64 	%rd1278, %rd1277, 32;
	cvt.u64.u32 	%rd1279, %r4013;
	or.b64  	%rd1280, %rd1278, %rd1279;
	cvt.rn.f64.s64 	%fd121, %rd1280;
	mul.f64 	%fd122, %fd121, 0d3BF921FB54442D19;
	cvt.rn.f32.f64 	%f2058, %fd122;
	neg.f32 	%f2059, %f2058;
	setp.lt.s32 	%p487, %r4010, 0;
	selp.f32 	%f4566, %f2059, %f2058, %p487;
	bra.uni 	$L__BB0_491;
$L__BB0_490:
	mov.f32 	%f2060, 0f00000000;
	mul.rn.f32 	%f4566, %f303, %f2060;
	mov.b32 	%r7251, 0;
$L__BB0_491:
	setp.ltu.f32 	%p488, %f305, 0f47CE4780;
	mul.rn.f32 	%f2061, %f4566, %f4566;
	and.b32  	%r4015, %r7251, 1;
	setp.eq.b32 	%p489, %r4015, 1;
	selp.f32 	%f2062, 0f3F800000, %f4566, %p489;
	fma.rn.f32 	%f2063, %f2061, %f2062, 0f00000000;
	fma.rn.f32 	%f2064, %f2061, 0f37CBAC00, 0fBAB607ED;
	selp.f32 	%f2065, %f2064, 0fB94D4153, %p489;
	selp.f32 	%f2066, 0f3D2AAABB, 0f3C0885E4, %p489;
	fma.rn.f32 	%f2067, %f2065, %f2061, %f2066;
	selp.f32 	%f2068, 0fBEFFFFFF, 0fBE2AAAA8, %p489;
	fma.rn.f32 	%f2069, %f2067, %f2061, %f2068;
	fma.rn.f32 	%f2070, %f2069, %f2063, %f2062;
	and.b32  	%r4016, %r7251, 2;
	setp.eq.s32 	%p490, %r4016, 0;
	mov.f32 	%f2071, 0f00000000;
	sub.f32 	%f2072, %f2071, %f2070;
	selp.f32 	%f309, %f2070, %f2072, %p490;
	@%p488 bra 	$L__BB0_499;
	setp.eq.f32 	%p491, %f305, 0f7F800000;
	@%p491 bra 	$L__BB0_498;
	mov.b32 	%r826, %f303;
	shl.b32 	%r4018, %r826, 8;
	or.b32  	%r827, %r4018, -2147483648;
	mov.b64 	%rd2873, 0;
	mov.b32 	%r7252, 0;
$L__BB0_494:
	.pragma "nounroll";
	mul.wide.u32 	%rd1282, %r7252, 4;
	mov.u64 	%rd1283, __cudart_i2opi_f;
	add.s64 	%rd1284, %rd1283, %rd1282;
	ld.global.nc.u32 	%r4019, [%rd1284];
	mad.wide.u32 	%rd1285, %r4019, %r827, %rd2873;
	shr.u64 	%rd2873, %rd1285, 32;
	add.s64 	%rd1286, %rd2, %rd1282;
	st.local.u32 	[%rd1286], %rd1285;
	add.s32 	%r7252, %r7252, 1;
	setp.ne.s32 	%p492, %r7252, 6;
	@%p492 bra 	$L__BB0_494;
	shr.u32 	%r4020, %r826, 23;
	st.local.u32 	[%rd2+24], %rd2873;
	and.b32  	%r830, %r4020, 31;
	and.b32  	%r4021, %r4020, 224;
	add.s32 	%r4022, %r4021, -128;
	shr.u32 	%r4023, %r4022, 5;
	mul.wide.u32 	%rd1287, %r4023, 4;
	sub.s64 	%rd194, %rd2, %rd1287;
	ld.local.u32 	%r7253, [%rd194+24];
	ld.local.u32 	%r7254, [%rd194+20];
	setp.eq.s32 	%p493, %r830, 0;
	@%p493 bra 	$L__BB0_497;
	shf.l.wrap.b32 	%r7253, %r7254, %r7253, %r830;
	ld.local.u32 	%r4024, [%rd194+16];
	shf.l.wrap.b32 	%r7254, %r4024, %r7254, %r830;
$L__BB0_497:
	shr.u32 	%r4025, %r7253, 30;
	shf.l.wrap.b32 	%r4026, %r7254, %r7253, 2;
	shl.b32 	%r4027, %r7254, 2;
	shr.u32 	%r4028, %r4026, 31;
	add.s32 	%r4029, %r4028, %r4025;
	neg.s32 	%r4030, %r4029;
	setp.lt.s32 	%p494, %r826, 0;
	selp.b32 	%r7255, %r4030, %r4029, %p494;
	xor.b32  	%r4031, %r4026, %r826;
	shr.s32 	%r4032, %r4026, 31;
	xor.b32  	%r4033, %r4032, %r4026;
	xor.b32  	%r4034, %r4032, %r4027;
	cvt.u64.u32 	%rd1288, %r4033;
	shl.b64 	%rd1289, %rd1288, 32;
	cvt.u64.u32 	%rd1290, %r4034;
	or.b64  	%rd1291, %rd1289, %rd1290;
	cvt.rn.f64.s64 	%fd123, %rd1291;
	mul.f64 	%fd124, %fd123, 0d3BF921FB54442D19;
	cvt.rn.f32.f64 	%f2073, %fd124;
	neg.f32 	%f2074, %f2073;
	setp.lt.s32 	%p495, %r4031, 0;
	selp.f32 	%f4567, %f2074, %f2073, %p495;
	bra.uni 	$L__BB0_499;
$L__BB0_498:
	mov.f32 	%f2075, 0f00000000;
	mul.rn.f32 	%f4567, %f303, %f2075;
	mov.b32 	%r7255, 0;
$L__BB0_499:
	add.s32 	%r4036, %r7255, 1;
	mul.rn.f32 	%f2076, %f4567, %f4567;
	and.b32  	%r4037, %r7255, 1;
	setp.eq.b32 	%p496, %r4037, 1;
	selp.f32 	%f2077, %f4567, 0f3F800000, %p496;
	fma.rn.f32 	%f2078, %f2076, %f2077, 0f00000000;
	fma.rn.f32 	%f2079, %f2076, 0f37CBAC00, 0fBAB607ED;
	selp.f32 	%f2080, 0fB94D4153, %f2079, %p496;
	selp.f32 	%f2081, 0f3C0885E4, 0f3D2AAABB, %p496;
	fma.rn.f32 	%f2082, %f2080, %f2076, %f2081;
	selp.f32 	%f2083, 0fBE2AAAA8, 0fBEFFFFFF, %p496;
	fma.rn.f32 	%f2084, %f2082, %f2076, %f2083;
	fma.rn.f32 	%f2085, %f2084, %f2078, %f2077;
	and.b32  	%r4038, %r4036, 2;
	setp.eq.s32 	%p497, %r4038, 0;
	mov.f32 	%f2086, 0f00000000;
	sub.f32 	%f2087, %f2086, %f2085;
	selp.f32 	%f2088, %f2085, %f2087, %p497;
	fma.rn.f32 	%f313, %f309, %f2088, %f303;
	mul.f32 	%f2089, %f313, 0f3F22F983;
	cvt.rni.s32.f32 	%r7263, %f2089;
	cvt.rn.f32.s32 	%f2090, %r7263;
	fma.rn.f32 	%f2091, %f2090, 0fBFC90FDA, %f313;
	fma.rn.f32 	%f2092, %f2090, 0fB3A22168, %f2091;
	fma.rn.f32 	%f4569, %f2090, 0fA7C234C5, %f2092;
	abs.f32 	%f315, %f313;
	setp.ltu.f32 	%p498, %f315, 0f47CE4780;
	mov.u32 	%r7259, %r7263;
	mov.f32 	%f4568, %f4569;
	@%p498 bra 	$L__BB0_507;
	setp.eq.f32 	%p499, %f315, 0f7F800000;
	@%p499 bra 	$L__BB0_506;
	mov.b32 	%r840, %f313;
	shl.b32 	%r4040, %r840, 8;
	or.b32  	%r841, %r4040, -2147483648;
	mov.b64 	%rd2874, 0;
	mov.b32 	%r7256, 0;
$L__BB0_502:
	.pragma "nounroll";
	mul.wide.u32 	%rd1293, %r7256, 4;
	mov.u64 	%rd1294, __cudart_i2opi_f;
	add.s64 	%rd1295, %rd1294, %rd1293;
	ld.global.nc.u32 	%r4041, [%rd1295];
	mad.wide.u32 	%rd1296, %r4041, %r841, %rd2874;
	shr.u64 	%rd2874, %rd1296, 32;
	add.s64 	%rd1297, %rd3, %rd1293;
	st.local.u32 	[%rd1297], %rd1296;
	add.s32 	%r7256, %r7256, 1;
	setp.ne.s32 	%p500, %r7256, 6;
	@%p500 bra 	$L__BB0_502;
	shr.u32 	%r4042, %r840, 23;
	st.local.u32 	[%rd3+24], %rd2874;
	and.b32  	%r844, %r4042, 31;
	and.b32  	%r4043, %r4042, 224;
	add.s32 	%r4044, %r4043, -128;
	shr.u32 	%r4045, %r4044, 5;
	mul.wide.u32 	%rd1298, %r4045, 4;
	sub.s64 	%rd197, %rd3, %rd1298;
	ld.local.u32 	%r7257, [%rd197+24];
	ld.local.u32 	%r7258, [%rd197+20];
	setp.eq.s32 	%p501, %r844, 0;
	@%p501 bra 	$L__BB0_505;
	shf.l.wrap.b32 	%r7257, %r7258, %r7257, %r844;
	ld.local.u32 	%r4046, [%rd197+16];
	shf.l.wrap.b32 	%r7258, %r4046, %r7258, %r844;
$L__BB0_505:
	shr.u32 	%r4047, %r7257, 30;
	shf.l.wrap.b32 	%r4048, %r7258, %r7257, 2;
	shl.b32 	%r4049, %r7258, 2;
	shr.u32 	%r4050, %r4048, 31;
	add.s32 	%r4051, %r4050, %r4047;
	neg.s32 	%r4052, %r4051;
	setp.lt.s32 	%p502, %r840, 0;
	selp.b32 	%r7259, %r4052, %r4051, %p502;
	xor.b32  	%r4053, %r4048, %r840;
	shr.s32 	%r4054, %r4048, 31;
	xor.b32  	%r4055, %r4054, %r4048;
	xor.b32  	%r4056, %r4054, %r4049;
	cvt.u64.u32 	%rd1299, %r4055;
	shl.b64 	%rd1300, %rd1299, 32;
	cvt.u64.u32 	%rd1301, %r4056;
	or.b64  	%rd1302, %rd1300, %rd1301;
	cvt.rn.f64.s64 	%fd125, %rd1302;
	mul.f64 	%fd126, %fd125, 0d3BF921FB54442D19;
	cvt.rn.f32.f64 	%f2093, %fd126;
	neg.f32 	%f2094, %f2093;
	setp.lt.s32 	%p503, %r4053, 0;
	selp.f32 	%f4568, %f2094, %f2093, %p503;
	bra.uni 	$L__BB0_507;
$L__BB0_506:
	mov.f32 	%f2095, 0f00000000;
	mul.rn.f32 	%f4568, %f313, %f2095;
	mov.b32 	%r7259, 0;
$L__BB0_507:
	setp.ltu.f32 	%p504, %f315, 0f47CE4780;
	mul.rn.f32 	%f2096, %f4568, %f4568;
	and.b32  	%r4058, %r7259, 1;
	setp.eq.b32 	%p505, %r4058, 1;
	selp.f32 	%f2097, 0f3F800000, %f4568, %p505;
	fma.rn.f32 	%f2098, %f2096, %f2097, 0f00000000;
	fma.rn.f32 	%f2099, %f2096, 0f37CBAC00, 0fBAB607ED;
	selp.f32 	%f2100, %f2099, 0fB94D4153, %p505;
	selp.f32 	%f2101, 0f3D2AAABB, 0f3C0885E4, %p505;
	fma.rn.f32 	%f2102, %f2100, %f2096, %f2101;
	selp.f32 	%f2103, 0fBEFFFFFF, 0fBE2AAAA8, %p505;
	fma.rn.f32 	%f2104, %f2102, %f2096, %f2103;
	fma.rn.f32 	%f2105, %f2104, %f2098, %f2097;
	and.b32  	%r4059, %r7259, 2;
	setp.eq.s32 	%p506, %r4059, 0;
	mov.f32 	%f2106, 0f00000000;
	sub.f32 	%f2107, %f2106, %f2105;
	selp.f32 	%f319, %f2105, %f2107, %p506;
	@%p504 bra 	$L__BB0_515;
	setp.eq.f32 	%p507, %f315, 0f7F800000;
	@%p507 bra 	$L__BB0_514;
	mov.b32 	%r853, %f313;
	shl.b32 	%r4061, %r853, 8;
	or.b32  	%r854, %r4061, -2147483648;
	mov.b64 	%rd2875, 0;
	mov.b32 	%r7260, 0;
$L__BB0_510:
	.pragma "nounroll";
	mul.wide.u32 	%rd1304, %r7260, 4;
	mov.u64 	%rd1305, __cudart_i2opi_f;
	add.s64 	%rd1306, %rd1305, %rd1304;
	ld.global.nc.u32 	%r4062, [%rd1306];
	mad.wide.u32 	%rd1307, %r4062, %r854, %rd2875;
	shr.u64 	%rd2875, %rd1307, 32;
	add.s64 	%rd1308, %rd2, %rd1304;
	st.local.u32 	[%rd1308], %rd1307;
	add.s32 	%r7260, %r7260, 1;
	setp.ne.s32 	%p508, %r7260, 6;
	@%p508 bra 	$L__BB0_510;
	shr.u32 	%r4063, %r853, 23;
	st.local.u32 	[%rd2+24], %rd2875;
	and.b32  	%r857, %r4063, 31;
	and.b32  	%r4064, %r4063, 224;
	add.s32 	%r4065, %r4064, -128;
	shr.u32 	%r4066, %r4065, 5;
	mul.wide.u32 	%rd1309, %r4066, 4;
	sub.s64 	%rd200, %rd2, %rd1309;
	ld.local.u32 	%r7261, [%rd200+24];
	ld.local.u32 	%r7262, [%rd200+20];
	setp.eq.s32 	%p509, %r857, 0;
	@%p509 bra 	$L__BB0_513;
	shf.l.wrap.b32 	%r7261, %r7262, %r7261, %r857;
	ld.local.u32 	%r4067, [%rd200+16];
	shf.l.wrap.b32 	%r7262, %r4067, %r7262, %r857;
$L__BB0_513:
	shr.u32 	%r4068, %r7261, 30;
	shf.l.wrap.b32 	%r4069, %r7262, %r7261, 2;
	shl.b32 	%r4070, %r7262, 2;
	shr.u32 	%r4071, %r4069, 31;
	add.s32 	%r4072, %r4071, %r4068;
	neg.s32 	%r4073, %r4072;
	setp.lt.s32 	%p510, %r853, 0;
	selp.b32 	%r7263, %r4073, %r4072, %p510;
	xor.b32  	%r4074, %r4069, %r853;
	shr.s32 	%r4075, %r4069, 31;
	xor.b32  	%r4076, %r4075, %r4069;
	xor.b32  	%r4077, %r4075, %r4070;
	cvt.u64.u32 	%rd1310, %r4076;
	shl.b64 	%rd1311, %rd1310, 32;
	cvt.u64.u32 	%rd1312, %r4077;
	or.b64  	%rd1313, %rd1311, %rd1312;
	cvt.rn.f64.s64 	%fd127, %rd1313;
	mul.f64 	%fd128, %fd127, 0d3BF921FB54442D19;
	cvt.rn.f32.f64 	%f2108, %fd128;
	neg.f32 	%f2109, %f2108;
	setp.lt.s32 	%p511, %r4074, 0;
	selp.f32 	%f4569, %f2109, %f2108, %p511;
	bra.uni 	$L__BB0_515;
$L__BB0_514:
	mov.f32 	%f2110, 0f00000000;
	mul.rn.f32 	%f4569, %f313, %f2110;
	mov.b32 	%r7263, 0;
$L__BB0_515:
	add.s32 	%r4079, %r7263, 1;
	mul.rn.f32 	%f2111, %f4569, %f4569;
	and.b32  	%r4080, %r7263, 1;
	setp.eq.b32 	%p512, %r4080, 1;
	selp.f32 	%f2112, %f4569, 0f3F800000, %p512;
	fma.rn.f32 	%f2113, %f2111, %f2112, 0f00000000;
	fma.rn.f32 	%f2114, %f2111, 0f37CBAC00, 0fBAB607ED;
	selp.f32 	%f2115, 0fB94D4153, %f2114, %p512;
	selp.f32 	%f2116, 0f3C0885E4, 0f3D2AAABB, %p512;
	fma.rn.f32 	%f2117, %f2115, %f2111, %f2116;
	selp.f32 	%f2118, 0fBE2AAAA8, 0fBEFFFFFF, %p512;
	fma.rn.f32 	%f2119, %f2117, %f2111, %f2118;
	fma.rn.f32 	%f2120, %f2119, %f2113, %f2112;
	and.b32  	%r4081, %r4079, 2;
	setp.eq.s32 	%p513, %r4081, 0;
	mov.f32 	%f2121, 0f00000000;
	sub.f32 	%f2122, %f2121, %f2120;
	selp.f32 	%f2123, %f2120, %f2122, %p513;
	fma.rn.f32 	%f323, %f319, %f2123, %f313;
	mul.f32 	%f2124, %f323, 0f3F22F983;
	cvt.rni.s32.f32 	%r7271, %f2124;
	cvt.rn.f32.s32 	%f2125, %r7271;
	fma.rn.f32 	%f2126, %f2125, 0fBFC90FDA, %f323;
	fma.rn.f32 	%f2127, %f2125, 0fB3A22168, %f2126;
	fma.rn.f32 	%f4571, %f2125, 0fA7C234C5, %f2127;
	abs.f32 	%f325, %f323;
	setp.ltu.f32 	%p514, %f325, 0f47CE4780;
	mov.u32 	%r7267, %r7271;
	mov.f32 	%f4570, %f4571;
	@%p514 bra 	$L__BB0_523;
	setp.eq.f32 	%p515, %f325, 0f7F800000;
	@%p515 bra 	$L__BB0_522;
	mov.b32 	%r867, %f323;
	shl.b32 	%r4083, %r867, 8;
	or.b32  	%r868, %r4083, -2147483648;
	mov.b64 	%rd2876, 0;
	mov.b32 	%r7264, 0;
$L__BB0_518:
	.pragma "nounroll";
	mul.wide.u32 	%rd1315, %r7264, 4;
	mov.u64 	%rd1316, __cudart_i2opi_f;
	add.s64 	%rd1317, %rd1316, %rd1315;
	ld.global.nc.u32 	%r4084, [%rd1317];
	mad.wide.u32 	%rd1318, %r4084, %r868, %rd2876;
	shr.u64 	%rd2876, %rd1318, 32;
	add.s64 	%rd1319, %rd3, %rd1315;
	st.local.u32 	[%rd1319], %rd1318;
	add.s32 	%r7264, %r7264, 1;
	setp.ne.s32 	%p516, %r7264, 6;
	@%p516 bra 	$L__BB0_518;
	shr.u32 	%r4085, %r867, 23;
	st.local.u32 	[%rd3+24], %rd2876;
	and.b32  	%r871, %r4085, 31;
	and.b32  	%r4086, %r4085, 224;
	add.s32 	%r4087, %r4086, -128;
	shr.u32 	%r4088, %r4087, 5;
	mul.wide.u32 	%rd1320, %r4088, 4;
	sub.s64 	%rd203, %rd3, %rd1320;
	ld.local.u32 	%r7265, [%rd203+24];
	ld.local.u32 	%r7266, [%rd203+20];
	setp.eq.s32 	%p517, %r871, 0;
	@%p517 bra 	$L__BB0_521;
	shf.l.wrap.b32 	%r7265, %r7266, %r7265, %r871;
	ld.local.u32 	%r4089, [%rd203+16];
	shf.l.wrap.b32 	%r7266, %r4089, %r7266, %r871;
$L__BB0_521:
	shr.u32 	%r4090, %r7265, 30;
	shf.l.wrap.b32 	%r4091, %r7266, %r7265, 2;
	shl.b32 	%r4092, %r7266, 2;
	shr.u32 	%r4093, %r4091, 31;
	add.s32 	%r4094, %r4093, %r4090;
	neg.s32 	%r4095, %r4094;
	setp.lt.s32 	%p518, %r867, 0;
	selp.b32 	%r7267, %r4095, %r4094, %p518;
	xor.b32  	%r4096, %r4091, %r867;
	shr.s32 	%r4097, %r4091, 31;
	xor.b32  	%r4098, %r4097, %r4091;
	xor.b32  	%r4099, %r4097, %r4092;
	cvt.u64.u32 	%rd1321, %r4098;
	shl.b64 	%rd1322, %rd1321, 32;
	cvt.u64.u32 	%rd1323, %r4099;
	or.b64  	%rd1324, %rd1322, %rd1323;
	cvt.rn.f64.s64 	%fd129, %rd1324;
	mul.f64 	%fd130, %fd129, 0d3BF921FB54442D19;
	cvt.rn.f32.f64 	%f2128, %fd130;
	neg.f32 	%f2129, %f2128;
	setp.lt.s32 	%p519, %r4096, 0;
	selp.f32 	%f4570, %f2129, %f2128, %p519;
	bra.uni 	$L__BB0_523;
$L__BB0_522:
	mov.f32 	%f2130, 0f00000000;
	mul.rn.f32 	%f4570, %f323, %f2130;
	mov.b32 	%r7267, 0;
$L__BB0_523:
	setp.ltu.f32 	%p520, %f325, 0f47CE4780;
	mul.rn.f32 	%f2131, %f4570, %f4570;
	and.b32  	%r4101, %r7267, 1;
	setp.eq.b32 	%p521, %r4101, 1;
	selp.f32 	%f2132, 0f3F800000, %f4570, %p521;
	fma.rn.f32 	%f2133, %f2131, %f2132, 0f00000000;
	fma.rn.f32 	%f2134, %f2131, 0f37CBAC00, 0fBAB607ED;
	selp.f32 	%f2135, %f2134, 0fB94D4153, %p521;
	selp.f32 	%f2136, 0f3D2AAABB, 0f3C0885E4, %p521;
	fma.rn.f32 	%f2137, %f2135, %f2131, %f2136;
	selp.f32 	%f2138, 0fBEFFFFFF, 0fBE2AAAA8, %p521;
	fma.rn.f32 	%f2139, %f2137, %f2131, %f2138;
	fma.rn.f32 	%f2140, %f2139, %f2133, %f2132;
	and.b32  	%r4102, %r7267, 2;
	setp.eq.s32 	%p522, %r4102, 0;
	mov.f32 	%f2141, 0f00000000;
	sub.f32 	%f2142, %f2141, %f2140;
	selp.f32 	%f329, %f2140, %f2142, %p522;
	@%p520 bra 	$L__BB0_531;
	setp.eq.f32 	%p523, %f325, 0f7F800000;
	@%p523 bra 	$L__BB0_530;
	mov.b32 	%r880, %f323;
	shl.b32 	%r4104, %r880, 8;
	or.b32  	%r881, %r4104, -2147483648;
	mov.b64 	%rd2877, 0;
	mov.b32 	%r7268, 0;
$L__BB0_526:
	.pragma "nounroll";
	mul.wide.u32 	%rd1326, %r7268, 4;
	mov.u64 	%rd1327, __cudart_i2opi_f;
	add.s64 	%rd1328, %rd1327, %rd1326;
	ld.global.nc.u32 	%r4105, [%rd1328];
	mad.wide.u32 	%rd1329, %r4105, %r881, %rd2877;
	shr.u64 	%rd2877, %rd1329, 32;
	add.s64 	%rd1330, %rd2, %rd1326;
	st.local.u32 	[%rd1330], %rd1329;
	add.s32 	%r7268, %r7268, 1;
	setp.ne.s32 	%p524, %r7268, 6;
	@%p524 bra 	$L__BB0_526;
	shr.u32 	%r4106, %r880, 23;
	st.local.u32 	[%rd2+24], %rd2877;
	and.b32  	%r884, %r4106, 31;
	and.b32  	%r4107, %r4106, 224;
	add.s32 	%r4108, %r4107, -128;
	shr.u32 	%r4109, %r4108, 5;
	mul.wide.u32 	%rd1331, %r4109, 4;
	sub.s64 	%rd206, %rd2, %rd1331;
	ld.local.u32 	%r7269, [%rd206+24];
	ld.local.u32 	%r7270, [%rd206+20];
	setp.eq.s32 	%p525, %r884, 0;
	@%p525 bra 	$L__BB0_529;
	shf.l.wrap.b32 	%r7269, %r7270, %r7269, %r884;
	ld.local.u32 	%r4110, [%rd206+16];
	shf.l.wrap.b32 	%r7270, %r4110, %r7270, %r884;
$L__BB0_529:
	shr.u32 	%r4111, %r7269, 30;
	shf.l.wrap.b32 	%r4112, %r7270, %r7269, 2;
	shl.b32 	%r4113, %r7270, 2;
	shr.u32 	%r4114, %r4112, 31;
	add.s32 	%r4115, %r4114, %r4111;
	neg.s32 	%r4116, %r4115;
	setp.lt.s32 	%p526, %r880, 0;
	selp.b32 	%r7271, %r4116, %r4115, %p526;
	xor.b32  	%r4117, %r4112, %r880;
	shr.s32 	%r4118, %r4112, 31;
	xor.b32  	%r4119, %r4118, %r4112;
	xor.b32  	%r4120, %r4118, %r4113;
	cvt.u64.u32 	%rd1332, %r4119;
	shl.b64 	%rd1333, %rd1332, 32;
	cvt.u64.u32 	%rd1334, %r4120;
	or.b64  	%rd1335, %rd1333, %rd1334;
	cvt.rn.f64.s64 	%fd131, %rd1335;
	mul.f64 	%fd132, %fd131, 0d3BF921FB54442D19;
	cvt.rn.f32.f64 	%f2143, %fd132;
	neg.f32 	%f2144, %f2143;
	setp.lt.s32 	%p527, %r4117, 0;
	selp.f32 	%f4571, %f2144, %f2143, %p527;
	bra.uni 	$L__BB0_531;
$L__BB0_530:
	mov.f32 	%f2145, 0f00000000;
	mul.rn.f32 	%f4571, %f323, %f2145;
	mov.b32 	%r7271, 0;
$L__BB0_531:
	add.s32 	%r4122, %r7271, 1;
	mul.rn.f32 	%f2146, %f4571, %f4571;
	and.b32  	%r4123, %r7271, 1;
	setp.eq.b32 	%p528, %r4123, 1;
	selp.f32 	%f2147, %f4571, 0f3F800000, %p528;
	fma.rn.f32 	%f2148, %f2146, %f2147, 0f00000000;
	fma.rn.f32 	%f2149, %f2146, 0f37CBAC00, 0fBAB607ED;
	selp.f32 	%f2150, 0fB94D4153, %f2149, %p528;
	selp.f32 	%f2151, 0f3C0885E4, 0f3D2AAABB, %p528;
	fma.rn.f32 	%f2152, %f2150, %f2146, %f2151;
	selp.f32 	%f2153, 0fBE2AAAA8, 0fBEFFFFFF, %p528;
	fma.rn.f32 	%f2154, %f2152, %f2146, %f2153;
	fma.rn.f32 	%f2155, %f2154, %f2148, %f2147;
	and.b32  	%r4124, %r4122, 2;
	setp.eq.s32 	%p529, %r4124, 0;
	mov.f32 	%f2156, 0f00000000;
	sub.f32 	%f2157, %f2156, %f2155;
	selp.f32 	%f2158, %f2155, %f2157, %p529;
	fma.rn.f32 	%f333, %f329, %f2158, %f323;
	mul.f32 	%f2159, %f333, 0f3F22F983;
	cvt.rni.s32.f32 	%r7279, %f2159;
	cvt.rn.f32.s32 	%f2160, %r7279;
	fma.rn.f32 	%f2161, %f2160, 0fBFC90FDA, %f333;
	fma.rn.f32 	%f2162, %f2160, 0fB3A22168, %f2161;
	fma.rn.f32 	%f4573, %f2160, 0fA7C234C5, %f2162;
	abs.f32 	%f335, %f333;
	setp.ltu.f32 	%p530, %f335, 0f47CE4780;
	mov.u32 	%r7275, %r7279;
	mov.f32 	%f4572, %f4573;
	@%p530 bra 	$L__BB0_539;
	setp.eq.f32 	%p531, %f335, 0f7F800000;
	@%p531 bra 	$L__BB0_538;
	mov.b32 	%r894, %f333;
	shl.b32 	%r4126, %r894, 8;
	or.b32  	%r895, %r4126, -2147483648;
	mov.b64 	%rd2878, 0;
	mov.b32 	%r7272, 0;
$L__BB0_534:
	.pragma "nounroll";
	mul.wide.u32 	%rd1337, %r7272, 4;
	mov.u64 	%rd1338, __cudart_i2opi_f;
	add.s64 	%rd1339, %rd1338, %rd1337;
	ld.global.nc.u32 	%r4127, [%rd1339];
	mad.wide.u32 	%rd1340, %r4127, %r895, %rd2878;
	shr.u64 	%rd2878, %rd1340, 32;
	add.s64 	%rd1341, %rd3, %rd1337;
	st.local.u32 	[%rd1341], %rd1340;
	add.s32 	%r7272, %r7272, 1;
	setp.ne.s32 	%p532, %r7272, 6;
	@%p532 bra 	$L__BB0_534;
	shr.u32 	%r4128, %r894, 23;
	st.local.u32 	[%rd3+24], %rd2878;
	and.b32  	%r898, %r4128, 31;
	and.b32  	%r4129, %r4128, 224;
	add.s32 	%r4130, %r4129, -128;
	shr.u32 	%r4131, %r4130, 5;
	mul.wide.u32 	%rd1342, %r4131, 4;
	sub.s64 	%rd209, %rd3, %rd1342;
	ld.local.u32 	%r7273, [%rd209+24];
	ld.local.u32 	%r7274, [%rd209+20];
	setp.eq.s32 	%p533, %r898, 0;
	@%p533 bra 	$L__BB0_537;
	shf.l.wrap.b32 	%r7273, %r7274, %r7273, %r898;
	ld.local.u32 	%r4132, [%rd209+16];
	shf.l.wrap.b32 	%r7274, %r4132, %r7274, %r898;
$L__BB0_537:
	shr.u32 	%r4133, %r7273, 30;
	shf.l.wrap.b32 	%r4134, %r7274, %r7273, 2;
	shl.b32 	%r4135, %r7274, 2;
	shr.u32 	%r4136, %r4134, 31;
	add.s32 	%r4137, %r4136, %r4133;
	neg.s32 	%r4138, %r4137;
	setp.lt.s32 	%p534, %r894, 0;
	selp.b32 	%r7275, %r4138, %r4137, %p534;
	xor.b32  	%r4139, %r4134, %r894;
	shr.s32 	%r4140, %r4134, 31;
	xor.b32  	%r4141, %r4140, %r4134;
	xor.b32  	%r4142, %r4140, %r4135;
	cvt.u64.u32 	%rd1343, %r4141;
	shl.b64 	%rd1344, %rd1343, 32;
	cvt.u64.u32 	%rd1345, %r4142;
	or.b64  	%rd1346, %rd1344, %rd1345;
	cvt.rn.f64.s64 	%fd133, %rd1346;
	mul.f64 	%fd134, %fd133, 0d3BF921FB54442D19;
	cvt.rn.f32.f64 	%f2163, %fd134;
	neg.f32 	%f2164, %f2163;
	setp.lt.s32 	%p535, %r4139, 0;
	selp.f32 	%f4572, %f2164, %f2163, %p535;
	bra.uni 	$L__BB0_539;
$L__BB0_538:
	mov.f32 	%f2165, 0f00000000;
	mul.rn.f32 	%f4572, %f333, %f2165;
	mov.b32 	%r7275, 0;
$L__BB0_539:
	setp.ltu.f32 	%p536, %f335, 0f47CE4780;
	mul.rn.f32 	%f2166, %f4572, %f4572;
	and.b32  	%r4144, %r7275, 1;
	setp.eq.b32 	%p537, %r4144, 1;
	selp.f32 	%f2167, 0f3F800000, %f4572, %p537;
	fma.rn.f32 	%f2168, %f2166, %f2167, 0f00000000;
	fma.rn.f32 	%f2169, %f2166, 0f37CBAC00, 0fBAB607ED;
	selp.f32 	%f2170, %f2169, 0fB94D4153, %p537;
	selp.f32 	%f2171, 0f3D2AAABB, 0f3C0885E4, %p537;
	fma.rn.f32 	%f2172, %f2170, %f2166, %f2171;
	selp.f32 	%f2173, 0fBEFFFFFF, 0fBE2AAAA8, %p537;
	fma.rn.f32 	%f2174, %f2172, %f2166, %f2173;
	fma.rn.f32 	%f2175, %f2174, %f2168, %f2167;
	and.b32  	%r4145, %r7275, 2;
	setp.eq.s32 	%p538, %r4145, 0;
	mov.f32 	%f2176, 0f00000000;
	sub.f32 	%f2177, %f2176, %f2175;
	selp.f32 	%f339, %f2175, %f2177, %p538;
	@%p536 bra 	$L__BB0_547;
	setp.eq.f32 	%p539, %f335, 0f7F800000;
	@%p539 bra 	$L__BB0_546;
	mov.b32 	%r907, %f333;
	shl.b32 	%r4147, %r907, 8;
	or.b32  	%r908, %r4147, -2147483648;
	mov.b64 	%rd2879, 0;
	mov.b32 	%r7276, 0;
$L__BB0_542:
	.pragma "nounroll";
	mul.wide.u32 	%rd1348, %r7276, 4;
	mov.u64 	%rd1349, __cudart_i2opi_f;
	add.s64 	%rd1350, %rd1349, %rd1348;
	ld.global.nc.u32 	%r4148, [%rd1350];
	mad.wide.u32 	%rd1351, %r4148, %r908, %rd2879;
	shr.u64 	%rd2879, %rd1351, 32;
	add.s64 	%rd1352, %rd2, %rd1348;
	st.local.u32 	[%rd1352], %rd1351;
	add.s32 	%r7276, %r7276, 1;
	setp.ne.s32 	%p540, %r7276, 6;
	@%p540 bra 	$L__BB0_542;
	shr.u32 	%r4149, %r907, 23;
	st.local.u32 	[%rd2+24], %rd2879;
	and.b32  	%r911, %r4149, 31;
	and.b32  	%r4150, %r4149, 224;
	add.s32 	%r4151, %r4150, -128;
	shr.u32 	%r4152, %r4151, 5;
	mul.wide.u32 	%rd1353, %r4152, 4;
	sub.s64 	%rd212, %rd2, %rd1353;
	ld.local.u32 	%r7277, [%rd212+24];
	ld.local.u32 	%r7278, [%rd212+20];
	setp.eq.s32 	%p541, %r911, 0;
	@%p541 bra 	$L__BB0_545;
	shf.l.wrap.b32 	%r7277, %r7278, %r7277, %r911;
	ld.local.u32 	%r4153, [%rd212+16];
	shf.l.wrap.b32 	%r7278, %r4153, %r7278, %r911;
$L__BB0_545:
	shr.u32 	%r4154, %r7277, 30;
	shf.l.wrap.b32 	%r4155, %r7278, %r7277, 2;
	shl.b32 	%r4156, %r7278, 2;
	shr.u32 	%r4157, %r4155, 31;
	add.s32 	%r4158, %r4157, %r4154;
	neg.s32 	%r4159, %r4158;
	setp.lt.s32 	%p542, %r907, 0;
	selp.b32 	%r7279, %r4159, %r4158, %p542;
	xor.b32  	%r4160, %r4155, %r907;
	shr.s32 	%r4161, %r4155, 31;
	xor.b32  	%r4162, %r4161, %r4155;
	xor.b32  	%r4163, %r4161, %r4156;
	cvt.u64.u32 	%rd1354, %r4162;
	shl.b64 	%rd1355, %rd1354, 32;
	cvt.u64.u32 	%rd1356, %r4163;
	or.b64  	%rd1357, %rd1355, %rd1356;
	cvt.rn.f64.s64 	%fd135, %rd1357;
	mul.f64 	%fd136, %fd135, 0d3BF921FB54442D19;
	cvt.rn.f32.f64 	%f2178, %fd136;
	neg.f32 	%f2179, %f2178;
	setp.lt.s32 	%p543, %r4160, 0;
	selp.f32 	%f4573, %f2179, %f2178, %p543;
	bra.uni 	$L__BB0_547;
$L__BB0_546:
	mov.f32 	%f2180, 0f00000000;
	mul.rn.f32 	%f4573, %f333, %f2180;
	mov.b32 	%r7279, 0;
$L__BB0_547:
	add.s32 	%r4165, %r7279, 1;
	mul.rn.f32 	%f2181, %f4573, %f4573;
	and.b32  	%r4166, %r7279, 1;
	setp.eq.b32 	%p544, %r4166, 1;
	selp.f32 	%f2182, %f4573, 0f3F800000, %p544;
	fma.rn.f32 	%f2183, %f2181, %f2182, 0f00000000;
	fma.rn.f32 	%f2184, %f2181, 0f37CBAC00, 0fBAB607ED;
	selp.f32 	%f2185, 0fB94D4153, %f2184, %p544;
	selp.f32 	%f2186, 0f3C0885E4, 0f3D2AAABB, %p544;
	fma.rn.f32 	%f2187, %f2185, %f2181, %f2186;
	selp.f32 	%f2188, 0fBE2AAAA8, 0fBEFFFFFF, %p544;
	fma.rn.f32 	%f2189, %f2187, %f2181, %f2188;
	fma.rn.f32 	%f2190, %f2189, %f2183, %f2182;
	and.b32  	%r4167, %r4165, 2;
	setp.eq.s32 	%p545, %r4167, 0;
	mov.f32 	%f2191, 0f00000000;
	sub.f32 	%f2192, %f2191, %f2190;
	selp.f32 	%f2193, %f2190, %f2192, %p545;
	fma.rn.f32 	%f343, %f339, %f2193, %f333;
	mul.f32 	%f2194, %f343, 0f3F22F983;
	cvt.rni.s32.f32 	%r7287, %f2194;
	cvt.rn.f32.s32 	%f2195, %r7287;
	fma.rn.f32 	%f2196, %f2195, 0fBFC90FDA, %f343;
	fma.rn.f32 	%f2197, %f2195, 0fB3A22168, %f2196;
	fma.rn.f32 	%f4575, %f2195, 0fA7C234C5, %f2197;
	abs.f32 	%f345, %f343;
	setp.ltu.f32 	%p546, %f345, 0f47CE4780;
	mov.u32 	%r7283, %r7287;
	mov.f32 	%f4574, %f4575;
	@%p546 bra 	$L__BB0_555;
	setp.eq.f32 	%p547, %f345, 0f7F800000;
	@%p547 bra 	$L__BB0_554;
	mov.b32 	%r921, %f343;
	shl.b32 	%r4169, %r921, 8;
	or.b32  	%r922, %r4169, -2147483648;
	mov.b64 	%rd2880, 0;
	mov.b32 	%r7280, 0;
$L__BB0_550:
	.pragma "nounroll";
	mul.wide.u32 	%rd1359, %r7280, 4;
	mov.u64 	%rd1360, __cudart_i2opi_f;
	add.s64 	%rd1361, %rd1360, %rd1359;
	ld.global.nc.u32 	%r4170, [%rd1361];
	mad.wide.u32 	%rd1362, %r4170, %r922, %rd2880;
	shr.u64 	%rd2880, %rd1362, 32;
	add.s64 	%rd1363, %rd3, %rd1359;
	st.local.u32 	[%rd1363], %rd1362;
	add.s32 	%r7280, %r7280, 1;
	setp.ne.s32 	%p548, %r7280, 6;
	@%p548 bra 	$L__BB0_550;
	shr.u32 	%r4171, %r921, 23;
	st.local.u32 	[%rd3+24], %rd2880;
	and.b32  	%r925, %r4171, 31;
	and.b32  	%r4172, %r4171, 224;
	add.s32 	%r4173, %r4172, -128;
	shr.u32 	%r4174, %r4173, 5;
	mul.wide.u32 	%rd1364, %r4174, 4;
	sub.s64 	%rd215, %rd3, %rd1364;
	ld.local.u32 	%r7281, [%rd215+24];
	ld.local.u32 	%r7282, [%rd215+20];
	setp.eq.s32 	%p549, %r925, 0;
	@%p549 bra 	$L__BB0_553;
	shf.l.wrap.b32 	%r7281, %r7282, %r7281, %r925;
	ld.local.u32 	%r4175, [%rd215+16];
	shf.l.wrap.b32 	%r7282, %r4175, %r7282, %r925;
$L__BB0_553:
	shr.u32 	%r4176, %r7281, 30;
	shf.l.wrap.b32 	%r4177, %r7282, %r7281, 2;
	shl.b32 	%r4178, %r7282, 2;
	shr.u32 	%r4179, %r4177, 31;
	add.s32 	%r4180, %r4179, %r4176;
	neg.s32 	%r4181, %r4180;
	setp.lt.s32 	%p550, %r921, 0;
	selp.b32 	%r7283, %r4181, %r4180, %p550;
	xor.b32  	%r4182, %r4177, %r921;
	shr.s32 	%r4183, %r4177, 31;
	xor.b32  	%r4184, %r4183, %r4177;
	xor.b32  	%r4185, %r4183, %r4178;
	cvt.u64.u32 	%rd1365, %r4184;
	shl.b64 	%rd1366, %rd1365, 32;
	cvt.u64.u32 	%rd1367, %r4185;
	or.b64  	%rd1368, %rd1366, %rd1367;
	cvt.rn.f64.s64 	%fd137, %rd1368;
	mul.f64 	%fd138, %fd137, 0d3BF921FB54442D19;
	cvt.rn.f32.f64 	%f2198, %fd138;
	neg.f32 	%f2199, %f2198;
	setp.lt.s32 	%p551, %r4182, 0;
	selp.f32 	%f4574, %f2199, %f2198, %p551;
	bra.uni 	$L__BB0_555;
$L__BB0_554:
	mov.f32 	%f2200, 0f00000000;
	mul.rn.f32 	%f4574, %f343, %f2200;
	mov.b32 	%r7283, 0;
$L__BB0_555:
	setp.ltu.f32 	%p552, %f345, 0f47CE4780;
	mul.rn.f32 	%f2201, %f4574, %f4574;
	and.b32  	%r4187, %r7283, 1;
	setp.eq.b32 	%p553, %r4187, 1;
	selp.f32 	%f2202, 0f3F800000, %f4574, %p553;
	fma.rn.f32 	%f2203, %f2201, %f2202, 0f00000000;
	fma.rn.f32 	%f2204, %f2201, 0f37CBAC00, 0fBAB607ED;
	selp.f32 	%f2205, %f2204, 0fB94D4153, %p553;
	selp.f32 	%f2206, 0f3D2AAABB, 0f3C0885E4, %p553;
	fma.rn.f32 	%f2207, %f2205, %f2201, %f2206;
	selp.f32 	%f2208, 0fBEFFFFFF, 0fBE2AAAA8, %p553;
	fma.rn.f32 	%f2209, %f2207, %f2201, %f2208;
	fma.rn.f32 	%f2210, %f2209, %f2203, %f2202;
	and.b32  	%r4188, %r7283, 2;
	setp.eq.s32 	%p554, %r4188, 0;
	mov.f32 	%f2211, 0f00000000;
	sub.f32 	%f2212, %f2211, %f2210;
	selp.f32 	%f349, %f2210, %f2212, %p554;
	@%p552 bra 	$L__BB0_563;
	setp.eq.f32 	%p555, %f345, 0f7F800000;
	@%p555 bra 	$L__BB0_562;
	mov.b32 	%r934, %f343;
	shl.b32 	%r4190, %r934, 8;
	or.b32  	%r935, %r4190, -2147483648;
	mov.b64 	%rd2881, 0;
	mov.b32 	%r7284, 0;
$L__BB0_558:
	.pragma "nounroll";
	mul.wide.u32 	%rd1370, %r7284, 4;
	mov.u64 	%rd1371, __cudart_i2opi_f;
	add.s64 	%rd1372, %rd1371, %rd1370;
	ld.global.nc.u32 	%r4191, [%rd1372];
	mad.wide.u32 	%rd1373, %r4191, %r935, %rd2881;
	shr.u64 	%rd2881, %rd1373, 32;
	add.s64 	%rd1374, %rd2, %rd1370;
	st.local.u32 	[%rd1374], %rd1373;
	add.s32 	%r7284, %r7284, 1;
	setp.ne.s32 	%p556, %r7284, 6;
	@%p556 bra 	$L__BB0_558;
	shr.u32 	%r4192, %r934, 23;
	st.local.u32 	[%rd2+24], %rd2881;
	and.b32  	%r938, %r4192, 31;
	and.b32  	%r4193, %r4192, 224;
	add.s32 	%r4194, %r4193, -128;
	shr.u32 	%r4195, %r4194, 5;
	mul.wide.u32 	%rd1375, %r4195, 4;
	sub.s64 	%rd218, %rd2, %rd1375;
	ld.local.u32 	%r7285, [%rd218+24];
	ld.local.u32 	%r7286, [%rd218+20];
	setp.eq.s32 	%p557, %r938, 0;
	@%p557 bra 	$L__BB0_561;
	shf.l.wrap.b32 	%r7285, %r7286, %r7285, %r938;
	ld.local.u32 	%r4196, [%rd218+16];
	shf.l.wrap.b32 	%r7286, %r4196, %r7286, %r938;
$L__BB0_561:
	shr.u32 	%r4197, %r7285, 30;
	shf.l.wrap.b32 	%r4198, %r7286, %r7285, 2;
	shl.b32 	%r4199, %r7286, 2;
	shr.u32 	%r4200, %r4198, 31;
	add.s32 	%r4201, %r4200, %r4197;
	neg.s32 	%r4202, %r4201;
	setp.lt.s32 	%p558, %r934, 0;
	selp.b32 	%r7287, %r4202, %r4201, %p558;
	xor.b32  	%r4203, %r4198, %r934;
	shr.s32 	%r4204, %r4198, 31;
	xor.b32  	%r4205, %r4204, %r4198;
	xor.b32  	%r4206, %r4204, %r4199;
	cvt.u64.u32 	%rd1376, %r4205;
	shl.b64 	%rd1377, %rd1376, 32;
	cvt.u64.u32 	%rd1378, %r4206;
	or.b64  	%rd1379, %rd1377, %rd1378;
	cvt.rn.f64.s64 	%fd139, %rd1379;
	mul.f64 	%fd140, %fd139, 0d3BF921FB54442D19;
	cvt.rn.f32.f64 	%f2213, %fd140;
	neg.f32 	%f2214, %f2213;
	setp.lt.s32 	%p559, %r4203, 0;
	selp.f32 	%f4575, %f2214, %f2213, %p559;
	bra.uni 	$L__BB0_563;
$L__BB0_562:
	mov.f32 	%f2215, 0f00000000;
	mul.rn.f32 	%f4575, %f343, %f2215;
	mov.b32 	%r7287, 0;
$L__BB0_563:
	add.s32 	%r4208, %r7287, 1;
	mul.rn.f32 	%f2216, %f4575, %f4575;
	and.b32  	%r4209, %r7287, 1;
	setp.eq.b32 	%p560, %r4209, 1;
	selp.f32 	%f2217, %f4575, 0f3F800000, %p560;
	fma.rn.f32 	%f2218, %f2216, %f2217, 0f00000000;
	fma.rn.f32 	%f2219, %f2216, 0f37CBAC00, 0fBAB607ED;
	selp.f32 	%f2220, 0fB94D4153, %f2219, %p560;
	selp.f32 	%f2221, 0f3C0885E4, 0f3D2AAABB, %p560;
	fma.rn.f32 	%f2222, %f2220, %f2216, %f2221;
	selp.f32 	%f2223, 0fBE2AAAA8, 0fBEFFFFFF, %p560;
	fma.rn.f32 	%f2224, %f2222, %f2216, %f2223;
	fma.rn.f32 	%f2225, %f2224, %f2218, %f2217;
	and.b32  	%r4210, %r4208, 2;
	setp.eq.s32 	%p561, %r4210, 0;
	mov.f32 	%f2226, 0f00000000;
	sub.f32 	%f2227, %f2226, %f2225;
	selp.f32 	%f2228, %f2225, %f2227, %p561;
	fma.rn.f32 	%f353, %f349, %f2228, %f343;
	mul.f32 	%f2229, %f353, 0f3F22F983;
	cvt.rni.s32.f32 	%r7295, %f2229;
	cvt.rn.f32.s32 	%f2230, %r7295;
	fma.rn.f32 	%f2231, %f2230, 0fBFC90FDA, %f353;
	fma.rn.f32 	%f2232, %f2230, 0fB3A22168, %f2231;
	fma.rn.f32 	%f4577, %f2230, 0fA7C234C5, %f2232;
	abs.f32 	%f355, %f353;
	setp.ltu.f32 	%p562, %f355, 0f47CE4780;
	mov.u32 	%r7291, %r7295;
	mov.f32 	%f4576, %f4577;
	@%p562 bra 	$L__BB0_571;
	setp.eq.f32 	%p563, %f355, 0f7F800000;
	@%p563 bra 	$L__BB0_570;
	mov.b32 	%r948, %f353;
	shl.b32 	%r4212, %r948, 8;
	or.b32  	%r949, %r4212, -2147483648;
	mov.b64 	%rd2882, 0;
	mov.b32 	%r7288, 0;
$L__BB0_566:
	.pragma "nounroll";
	mul.wide.u32 	%rd1381, %r7288, 4;
	mov.u64 	%rd1382, __cudart_i2opi_f;
	add.s64 	%rd1383, %rd1382, %rd1381;
	ld.global.nc.u32 	%r4213, [%rd1383];
	mad.wide.u32 	%rd1384, %r4213, %r949, %rd2882;
	shr.u64 	%rd2882, %rd1384, 32;
	add.s64 	%rd1385, %rd3, %rd1381;
	st.local.u32 	[%rd1385], %rd1384;
	add.s32 	%r7288, %r7288, 1;
	setp.ne.s32 	%p564, %r7288, 6;
	@%p564 bra 	$L__BB0_566;
	shr.u32 	%r4214, %r948, 23;
	st.local.u32 	[%rd3+24], %rd2882;
	and.b32  	%r952, %r4214, 31;
	and.b32  	%r4215, %r4214, 224;
	add.s32 	%r4216, %r4215, -128;
	shr.u32 	%r4217, %r4216, 5;
	mul.wide.u32 	%rd1386, %r4217, 4;
	sub.s64 	%rd221, %rd3, %rd1386;
	ld.local.u32 	%r7289, [%rd221+24];
	ld.local.u32 	%r7290, [%rd221+20];
	setp.eq.s32 	%p565, %r952, 0;
	@%p565 bra 	$L__BB0_569;
	shf.l.wrap.b32 	%r7289, %r7290, %r7289, %r952;
	ld.local.u32 	%r4218, [%rd221+16];
	shf.l.wrap.b32 	%r7290, %r4218, %r7290, %r952;
$L__BB0_569:
	shr.u32 	%r4219, %r7289, 30;
	shf.l.wrap.b32 	%r4220, %r7290, %r7289, 2;
	shl.b32 	%r4221, %r7290, 2;
	shr.u32 	%r4222, %r4220, 31;
	add.s32 	%r4223, %r4222, %r4219;
	neg.s32 	%r4224, %r4223;
	setp.lt.s32 	%p566, %r948, 0;
	selp.b32 	%r7291, %r4224, %r4223, %p566;
	xor.b32  	%r4225, %r4220, %r948;
	shr.s32 	%r4226, %r4220, 31;
	xor.b32  	%r4227, %r4226, %r4220;
	xor.b32  	%r4228, %r4226, %r4221;
	cvt.u64.u32 	%rd1387, %r4227;
	shl.b64 	%rd1388, %rd1387, 32;
	cvt.u64.u32 	%rd1389, %r4228;
	or.b64  	%rd1390, %rd1388, %rd1389;
	cvt.rn.f64.s64 	%fd141, %rd1390;
	mul.f64 	%fd142, %fd141, 0d3BF921FB54442D19;
	cvt.rn.f32.f64 	%f2233, %fd142;
	neg.f32 	%f2234, %f2233;
	setp.lt.s32 	%p567, %r4225, 0;
	selp.f32 	%f4576, %f2234, %f2233, %p567;
	bra.uni 	$L__BB0_571;
$L__BB0_570:
	mov.f32 	%f2235, 0f00000000;
	mul.rn.f32 	%f4576, %f353, %f2235;
	mov.b32 	%r7291, 0;
$L__BB0_571:
	setp.ltu.f32 	%p568, %f355, 0f47CE4780;
	mul.rn.f32 	%f2236, %f4576, %f4576;
	and.b32  	%r4230, %r7291, 1;
	setp.eq.b32 	%p569, %r4230, 1;
	selp.f32 	%f2237, 0f3F800000, %f4576, %p569;
	fma.rn.f32 	%f2238, %f2236, %f2237, 0f00000000;
	fma.rn.f32 	%f2239, %f2236, 0f37CBAC00, 0fBAB607ED;
	selp.f32 	%f2240, %f2239, 0fB94D4153, %p569;
	selp.f32 	%f2241, 0f3D2AAABB, 0f3C0885E4, %p569;
	fma.rn.f32 	%f2242, %f2240, %f2236, %f2241;
	selp.f32 	%f2243, 0fBEFFFFFF, 0fBE2AAAA8, %p569;
	fma.rn.f32 	%f2244, %f2242, %f2236, %f2243;
	fma.rn.f32 	%f2245, %f2244, %f2238, %f2237;
	and.b32  	%r4231, %r7291, 2;
	setp.eq.s32 	%p570, %r4231, 0;
	mov.f32 	%f2246, 0f00000000;
	sub.f32 	%f2247, %f2246, %f2245;
	selp.f32 	%f359, %f2245, %f2247, %p570;
	@%p568 bra 	$L__BB0_579;
	setp.eq.f32 	%p571, %f355, 0f7F800000;
	@%p571 bra 	$L__BB0_578;
	mov.b32 	%r961, %f353;
	shl.b32 	%r4233, %r961, 8;
	or.b32  	%r962, %r4233, -2147483648;
	mov.b64 	%rd2883, 0;
	mov.b32 	%r7292, 0;
$L__BB0_574:
	.pragma "nounroll";
	mul.wide.u32 	%rd1392, %r7292, 4;
	mov.u64 	%rd1393, __cudart_i2opi_f;
	add.s64 	%rd1394, %rd1393, %rd1392;
	ld.global.nc.u32 	%r4234, [%rd1394];
	mad.wide.u32 	%rd1395, %r4234, %r962, %rd2883;
	shr.u64 	%rd2883, %rd1395, 32;
	add.s64 	%rd1396, %rd2, %rd1392;
	st.local.u32 	[%rd1396], %rd1395;
	add.s32 	%r7292, %r7292, 1;
	setp.ne.s32 	%p572, %r7292, 6;
	@%p572 bra 	$L__BB0_574;
	shr.u32 	%r4235, %r961, 23;
	st.local.u32 	[%rd2+24], %rd2883;
	and.b32  	%r965, %r4235, 31;
	and.b32  	%r4236, %r4235, 224;
	add.s32 	%r4237, %r4236, -128;
	shr.u32 	%r4238, %r4237, 5;
	mul.wide.u32 	%rd1397, %r4238, 4;
	sub.s64 	%rd224, %rd2, %rd1397;
	ld.local.u32 	%r7293, [%rd224+24];
	ld.local.u32 	%r7294, [%rd224+20];
	setp.eq.s32 	%p573, %r965, 0;
	@%p573 bra 	$L__BB0_577;
	shf.l.wrap.b32 	%r7293, %r7294, %r7293, %r965;
	ld.local.u32 	%r4239, [%rd224+16];
	shf.l.wrap.b32 	%r7294, %r4239, %r7294, %r965;
$L__BB0_577:
	shr.u32 	%r4240, %r7293, 30;
	shf.l.wrap.b32 	%r4241, %r7294, %r7293, 2;
	shl.b32 	%r4242, %r7294, 2;
	shr.u32 	%r4243, %r4241, 31;
	add.s32 	%r4244, %r4243, %r4240;
	neg.s32 	%r4245, %r4244;
	setp.lt.s32 	%p574, %r961, 0;
	selp.b32 	%r7295, %r4245, %r4244, %p574;
	xor.b32  	%r4246, %r4241, %r961;
	shr.s32 	%r4247, %r4241, 31;
	xor.b32  	%r4248, %r4247, %r4241;
	xor.b32  	%r4249, %r4247, %r4242;
	cvt.u64.u32 	%rd1398, %r4248;
	shl.b64 	%rd1399, %rd1398, 32;
	cvt.u64.u32 	%rd1400, %r4249;
	or.b64  	%rd1401, %rd1399, %rd1400;
	cvt.rn.f64.s64 	%fd143, %rd1401;
	mul.f64 	%fd144, %fd143, 0d3BF921FB54442D19;
	cvt.rn.f32.f64 	%f2248, %fd144;
	neg.f32 	%f2249, %f2248;
	setp.lt.s32 	%p575, %r4246, 0;
	selp.f32 	%f4577, %f2249, %f2248, %p575;
	bra.uni 	$L__BB0_579;
$L__BB0_578:
	mov.f32 	%f2250, 0f00000000;
	mul.rn.f32 	%f4577, %f353, %f2250;
	mov.b32 	%r7295, 0;
$L__BB0_579:
	add.s32 	%r4251, %r7295, 1;
	mul.rn.f32 	%f2251, %f4577, %f4577;
	and.b32  	%r4252, %r7295, 1;
	setp.eq.b32 	%p576, %r4252, 1;
	selp.f32 	%f2252, %f4577, 0f3F800000, %p576;
	fma.rn.f32 	%f2253, %f2251, %f2252, 0f00000000;
	fma.rn.f32 	%f2254, %f2251, 0f37CBAC00, 0fBAB607ED;
	selp.f32 	%f2255, 0fB94D4153, %f2254, %p576;
	selp.f32 	%f2256, 0f3C0885E4, 0f3D2AAABB, %p576;
	fma.rn.f32 	%f2257, %f2255, %f2251, %f2256;
	selp.f32 	%f2258, 0fBE2AAAA8, 0fBEFFFFFF, %p576;
	fma.rn.f32 	%f2259, %f2257, %f2251, %f2258;
	fma.rn.f32 	%f2260, %f2259, %f2253, %f2252;
	and.b32  	%r4253, %r4251, 2;
	setp.eq.s32 	%p577, %r4253, 0;
	mov.f32 	%f2261, 0f00000000;
	sub.f32 	%f2262, %f2261, %f2260;
	selp.f32 	%f2263, %f2260, %f2262, %p577;
	fma.rn.f32 	%f363, %f359, %f2263, %f353;
	mul.f32 	%f2264, %f363, 0f3F22F983;
	cvt.rni.s32.f32 	%r7303, %f2264;
	cvt.rn.f32.s32 	%f2265, %r7303;
	fma.rn.f32 	%f2266, %f2265, 0fBFC90FDA, %f363;
	fma.rn.f32 	%f2267, %f2265, 0fB3A22168, %f2266;
	fma.rn.f32 	%f4579, %f2265, 0fA7C234C5, %f2267;
	abs.f32 	%f365, %f363;
	setp.ltu.f32 	%p578, %f365, 0f47CE4780;
	mov.u32 	%r7299, %r7303;
	mov.f32 	%f4578, %f4579;
	@%p578 bra 	$L__BB0_587;
	setp.eq.f32 	%p579, %f365, 0f7F800000;
	@%p579 bra 	$L__BB0_586;
	mov.b32 	%r975, %f363;
	shl.b32 	%r4255, %r975, 8;
	or.b32  	%r976, %r4255, -2147483648;
	mov.b64 	%rd2884, 0;
	mov.b32 	%r7296, 0;
$L__BB0_582:
	.pragma "nounroll";
	mul.wide.u32 	%rd1403, %r7296, 4;
	mov.u64 	%rd1404, __cudart_i2opi_f;
	add.s64 	%rd1405, %rd1404, %rd1403;
	ld.global.nc.u32 	%r4256, [%rd1405];
	mad.wide.u32 	%rd1406, %r4256, %r976, %rd2884;
	shr.u64 	%rd2884, %rd1406, 32;
	add.s64 	%rd1407, %rd3, %rd1403;
	st.local.u32 	[%rd1407], %rd1406;
	add.s32 	%r7296, %r7296, 1;
	setp.ne.s32 	%p580, %r7296, 6;
	@%p580 bra 	$L__BB0_582;
	shr.u32 	%r4257, %r975, 23;
	st.local.u32 	[%rd3+24], %rd2884;
	and.b32  	%r979, %r4257, 31;
	and.b32  	%r4258, %r4257, 224;
	add.s32 	%r4259, %r4258, -128;
	shr.u32 	%r4260, %r4259, 5;
	mul.wide.u32 	%rd1408, %r4260, 4;
	sub.s64 	%rd227, %rd3, %rd1408;
	ld.local.u32 	%r7297, [%rd227+24];
	ld.local.u32 	%r7298, [%rd227+20];
	setp.eq.s32 	%p581, %r979, 0;
	@%p581 bra 	$L__BB0_585;
	shf.l.wrap.b32 	%r7297, %r7298, %r7297, %r979;
	ld.local.u32 	%r4261, [%rd227+16];
	shf.l.wrap.b32 	%r7298, %r4261, %r7298, %r979;
$L__BB0_585:
	shr.u32 	%r4262, %r7297, 30;
	shf.l.wrap.b32 	%r4263, %r7298, %r7297, 2;
	shl.b32 	%r4264, %r7298, 2;
	shr.u32 	%r4265, %r4263, 31;
	add.s32 	%r4266, %r4265, %r4262;
	neg.s32 	%r4267, %r4266;
	setp.lt.s32 	%p582, %r975, 0;
	selp.b32 	%r7299, %r4267, %r4266, %p582;
	xor.b32  	%r4268, %r4263, %r975;
	shr.s32 	%r4269, %r4263, 31;
	xor.b32  	%r4270, %r4269, %r4263;
	xor.b32  	%r4271, %r4269, %r4264;
	cvt.u64.u32 	%rd1409, %r4270;
	shl.b64 	%rd1410, %rd1409, 32;
	cvt.u64.u32 	%rd1411, %r4271;
	or.b64  	%rd1412, %rd1410, %rd1411;
	cvt.rn.f64.s64 	%fd145, %rd1412;
	mul.f64 	%fd146, %fd145, 0d3BF921FB54442D19;
	cvt.rn.f32.f64 	%f2268, %fd146;
	neg.f32 	%f2269, %f2268;
	setp.lt.s32 	%p583, %r4268, 0;
	selp.f32 	%f4578, %f2269, %f2268, %p583;
	bra.uni 	$L__BB0_587;
$L__BB0_586:
	mov.f32 	%f2270, 0f00000000;
	mul.rn.f32 	%f4578, %f363, %f2270;
	mov.b32 	%r7299, 0;
$L__BB0_587:
	setp.ltu.f32 	%p584, %f365, 0f47CE4780;
	mul.rn.f32 	%f2271, %f4578, %f4578;
	and.b32  	%r4273, %r7299, 1;
	setp.eq.b32 	%p585, %r4273, 1;
	selp.f32 	%f2272, 0f3F800000, %f4578, %p585;
	fma.rn.f32 	%f2273, %f2271, %f2272, 0f00000000;
	fma.rn.f32 	%f2274, %f2271, 0f37CBAC00, 0fBAB607ED;
	selp.f32 	%f2275, %f2274, 0fB94D4153, %p585;
	selp.f32 	%f2276, 0f3D2AAABB, 0f3C0885E4, %p585;
	fma.rn.f32 	%f2277, %f2275, %f2271, %f2276;
	selp.f32 	%f2278, 0fBEFFFFFF, 0fBE2AAAA8, %p585;
	fma.rn.f32 	%f2279, %f2277, %f2271, %f2278;
	fma.rn.f32 	%f2280, %f2279, %f2273, %f2272;
	and.b32  	%r4274, %r7299, 2;
	setp.eq.s32 	%p586, %r4274, 0;
	mov.f32 	%f2281, 0f00000000;
	sub.f32 	%f2282, %f2281, %f2280;
	selp.f32 	%f369, %f2280, %f2282, %p586;
	@%p584 bra 	$L__BB0_595;
	setp.eq.f32 	%p587, %f365, 0f7F800000;
	@%p587 bra 	$L__BB0_594;
	mov.b32 	%r988, %f363;
	shl.b32 	%r4276, %r988, 8;
	or.b32  	%r989, %r4276, -2147483648;
	mov.b64 	%rd2885, 0;
	mov.b32 	%r7300, 0;
$L__BB0_590:
	.pragma "nounroll";
	mul.wide.u32 	%rd1414, %r7300, 4;
	mov.u64 	%rd1415, __cudart_i2opi_f;
	add.s64 	%rd1416, %rd1415, %rd1414;
	ld.global.nc.u32 	%r4277, [%rd1416];
	mad.wide.u32 	%rd1417, %r4277, %r989, %rd2885;
	shr.u64 	%rd2885, %rd1417, 32;
	add.s64 	%rd1418, %rd2, %rd1414;
	st.local.u32 	[%rd1418], %rd1417;
	add.s32 	%r7300, %r7300, 1;
	setp.ne.s32 	%p588, %r7300, 6;
	@%p588 bra 	$L__BB0_590;
	shr.u32 	%r4278, %r988, 23;
	st.local.u32 	[%rd2+24], %rd2885;
	and.b32  	%r992, %r4278, 31;
	and.b32  	%r4279, %r4278, 224;
	add.s32 	%r4280, %r4279, -128;
	shr.u32 	%r4281, %r4280, 5;
	mul.wide.u32 	%rd1419, %r4281, 4;
	sub.s64 	%rd230, %rd2, %rd1419;
	ld.local.u32 	%r7301, [%rd230+24];
	ld.local.u32 	%r7302, [%rd230+20];
	setp.eq.s32 	%p589, %r992, 0;
	@%p589 bra 	$L__BB0_593;
	shf.l.wrap.b32 	%r7301, %r7302, %r7301, %r992;
	ld.local.u32 	%r4282, [%rd230+16];
	shf.l.wrap.b32 	%r7302, %r4282, %r7302, %r992;
$L__BB0_593:
	shr.u32 	%r4283, %r7301, 30;
	shf.l.wrap.b32 	%r4284, %r7302, %r7301, 2;
	shl.b32 	%r4285, %r7302, 2;
	shr.u32 	%r4286, %r4284, 31;
	add.s32 	%r4287, %r4286, %r4283;
	neg.s32 	%r4288, %r4287;
	setp.lt.s32 	%p590, %r988, 0;
	selp.b32 	%r7303, %r4288, %r4287, %p590;
	xor.b32  	%r4289, %r4284, %r988;
	shr.s32 	%r4290, %r4284, 31;
	xor.b32  	%r4291, %r4290, %r4284;
	xor.b32  	%r4292, %r4290, %r4285;
	cvt.u64.u32 	%rd1420, %r4291;
	shl.b64 	%rd1421, %rd1420, 32;
	cvt.u64.u32 	%rd1422, %r4292;
	or.b64  	%rd1423, %rd1421, %rd1422;
	cvt.rn.f64.s64 	%fd147, %rd1423;
	mul.f64 	%fd148, %fd147, 0d3BF921FB54442D19;
	cvt.rn.f32.f64 	%f2283, %fd148;
	neg.f32 	%f2284, %f2283;
	setp.lt.s32 	%p591, %r4289, 0;
	selp.f32 	%f4579, %f2284, %f2283, %p591;
	bra.uni 	$L__BB0_595;
$L__BB0_594:
	mov.f32 	%f2285, 0f00000000;
	mul.rn.f32 	%f4579, %f363, %f2285;
	mov.b32 	%r7303, 0;
$L__BB0_595:
	add.s32 	%r4294, %r7303, 1;
	mul.rn.f32 	%f2286, %f4579, %f4579;
	and.b32  	%r4295, %r7303, 1;
	setp.eq.b32 	%p592, %r4295, 1;
	selp.f32 	%f2287, %f4579, 0f3F800000, %p592;
	fma.rn.f32 	%f2288, %f2286, %f2287, 0f00000000;
	fma.rn.f32 	%f2289, %f2286, 0f37CBAC00, 0fBAB607ED;
	selp.f32 	%f2290, 0fB94D4153, %f2289, %p592;
	selp.f32 	%f2291, 0f3C0885E4, 0f3D2AAABB, %p592;
	fma.rn.f32 	%f2292, %f2290, %f2286, %f2291;
	selp.f32 	%f2293, 0fBE2AAAA8, 0fBEFFFFFF, %p592;
	fma.rn.f32 	%f2294, %f2292, %f2286, %f2293;
	fma.rn.f32 	%f2295, %f2294, %f2288, %f2287;
	and.b32  	%r4296, %r4294, 2;
	setp.eq.s32 	%p593, %r4296, 0;
	mov.f32 	%f2296, 0f00000000;
	sub.f32 	%f2297, %f2296, %f2295;
	selp.f32 	%f2298, %f2295, %f2297, %p593;
	fma.rn.f32 	%f373, %f369, %f2298, %f363;
	mul.f32 	%f2299, %f373, 0f3F22F983;
	cvt.rni.s32.f32 	%r7311, %f2299;
	cvt.rn.f32.s32 	%f2300, %r7311;
	fma.rn.f32 	%f2301, %f2300, 0fBFC90FDA, %f373;
	fma.rn.f32 	%f2302, %f2300, 0fB3A22168, %f2301;
	fma.rn.f32 	%f4581, %f2300, 0fA7C234C5, %f2302;
	abs.f32 	%f375, %f373;
	setp.ltu.f32 	%p594, %f375, 0f47CE4780;
	mov.u32 	%r7307, %r7311;
	mov.f32 	%f4580, %f4581;
	@%p594 bra 	$L__BB0_603;
	setp.eq.f32 	%p595, %f375, 0f7F800000;
	@%p595 bra 	$L__BB0_602;
	mov.b32 	%r1002, %f373;
	shl.b32 	%r4298, %r1002, 8;
	or.b32  	%r1003, %r4298, -2147483648;
	mov.b64 	%rd2886, 0;
	mov.b32 	%r7304, 0;
$L__BB0_598:
	.pragma "nounroll";
	mul.wide.u32 	%rd1425, %r7304, 4;
	mov.u64 	%rd1426, __cudart_i2opi_f;
	add.s64 	%rd1427, %rd1426, %rd1425;
	ld.global.nc.u32 	%r4299, [%rd1427];
	mad.wide.u32 	%rd1428, %r4299, %r1003, %rd2886;
	shr.u64 	%rd2886, %rd1428, 32;
	add.s64 	%rd1429, %rd3, %rd1425;
	st.local.u32 	[%rd1429], %rd1428;
	add.s32 	%r7304, %r7304, 1;
	setp.ne.s32 	%p596, %r7304, 6;
	@%p596 bra 	$L__BB0_598;
	shr.u32 	%r4300, %r1002, 23;
	st.local.u32 	[%rd3+24], %rd2886;
	and.b32  	%r1006, %r4300, 31;
	and.b32  	%r4301, %r4300, 224;
	add.s32 	%r4302, %r4301, -128;
	shr.u32 	%r4303, %r4302, 5;
	mul.wide.u32 	%rd1430, %r4303, 4;
	sub.s64 	%rd233, %rd3, %rd1430;
	ld.local.u32 	%r7305, [%rd233+24];
	ld.local.u32 	%r7306, [%rd233+20];
	setp.eq.s32 	%p597, %r1006, 0;
	@%p597 bra 	$L__BB0_601;
	shf.l.wrap.b32 	%r7305, %r7306, %r7305, %r1006;
	ld.local.u32 	%r4304, [%rd233+16];
	shf.l.wrap.b32 	%r7306, %r4304, %r7306, %r1006;
$L__BB0_601:
	shr.u32 	%r4305, %r7305, 30;
	shf.l.wrap.b32 	%r4306, %r7306, %r7305, 2;
	shl.b32 	%r4307, %r7306, 2;
	shr.u32 	%r4308, %r4306, 31;
	add.s32 	%r4309, %r4308, %r4305;
	neg.s32 	%r4310, %r4309;
	setp.lt.s32 	%p598, %r1002, 0;
	selp.b32 	%r7307, %r4310, %r4309, %p598;
	xor.b32  	%r4311, %r4306, %r1002;
	shr.s32 	%r4312, %r4306, 31;
	xor.b32  	%r4313, %r4312, %r4306;
	xor.b32  	%r4314, %r4312, %r4307;
	cvt.u64.u32 	%rd1431, %r4313;
	shl.b64 	%rd1432, %rd1431, 32;
	cvt.u64.u32 	%rd1433, %r4314;
	or.b64  	%rd1434, %rd1432, %rd1433;
	cvt.rn.f64.s64 	%fd149, %rd1434;
	mul.f64 	%fd150, %fd149, 0d3BF921FB54442D19;
	cvt.rn.f32.f64 	%f2303, %fd150;
	neg.f32 	%f2304, %f2303;
	setp.lt.s32 	%p599, %r4311, 0;
	selp.f32 	%f4580, %f2304, %f2303, %p599;
	bra.uni 	$L__BB0_603;
$L__BB0_602:
	mov.f32 	%f2305, 0f00000000;
	mul.rn.f32 	%f4580, %f373, %f2305;
	mov.b32 	%r7307, 0;
$L__BB0_603:
	setp.ltu.f32 	%p600, %f375, 0f47CE4780;
	mul.rn.f32 	%f2306, %f4580, %f4580;
	and.b32  	%r4316, %r7307, 1;
	setp.eq.b32 	%p601, %r4316, 1;
	selp.f32 	%f2307, 0f3F800000, %f4580, %p601;
	fma.rn.f32 	%f2308, %f2306, %f2307, 0f00000000;
	fma.rn.f32 	%f2309, %f2306, 0f37CBAC00, 0fBAB607ED;
	selp.f32 	%f2310, %f2309, 0fB94D4153, %p601;
	selp.f32 	%f2311, 0f3D2AAABB, 0f3C0885E4, %p601;
	fma.rn.f32 	%f2312, %f2310, %f2306, %f2311;
	selp.f32 	%f2313, 0fBEFFFFFF, 0fBE2AAAA8, %p601;
	fma.rn.f32 	%f2314, %f2312, %f2306, %f2313;
	fma.rn.f32 	%f2315, %f2314, %f2308, %f2307;
	and.b32  	%r4317, %r7307, 2;
	setp.eq.s32 	%p602, %r4317, 0;
	mov.f32 	%f2316, 0f00000000;
	sub.f32 	%f2317, %f2316, %f2315;
	selp.f32 	%f379, %f2315, %f2317, %p602;
	@%p600 bra 	$L__BB0_611;
	setp.eq.f32 	%p603, %f375, 0f7F800000;
	@%p603 bra 	$L__BB0_610;
	mov.b32 	%r1015, %f373;
	shl.b32 	%r4319, %r1015, 8;
	or.b32  	%r1016, %r4319, -2147483648;
	mov.b64 	%rd2887, 0;
	mov.b32 	%r7308, 0;
$L__BB0_606:
	.pragma "nounroll";
	mul.wide.u32 	%rd1436, %r7308, 4;
	mov.u64 	%rd1437, __cudart_i2opi_f;
	add.s64 	%rd1438, %rd1437, %rd1436;
	ld.global.nc.u32 	%r4320, [%rd1438];
	mad.wide.u32 	%rd1439, %r4320, %r1016, %rd2887;
	shr.u64 	%rd2887, %rd1439, 32;
	add.s64 	%rd1440, %rd2, %rd1436;
	st.local.u32 	[%rd1440], %rd1439;
	add.s32 	%r7308, %r7308, 1;
	setp.ne.s32 	%p604, %r7308, 6;
	@%p604 bra 	$L__BB0_606;
	shr.u32 	%r4321, %r1015, 23;
	st.local.u32 	[%rd2+24], %rd2887;
	and.b32  	%r1019, %r4321, 31;
	and.b32  	%r4322, %r4321, 224;
	add.s32 	%r4323, %r4322, -128;
	shr.u32 	%r4324, %r4323, 5;
	mul.wide.u32 	%rd1441, %r4324, 4;
	sub.s64 	%rd236, %rd2, %rd1441;
	ld.local.u32 	%r7309, [%rd236+24];
	ld.local.u32 	%r7310, [%rd236+20];
	setp.eq.s32 	%p605, %r1019, 0;
	@%p605 bra 	$L__BB0_609;
	shf.l.wrap.b32 	%r7309, %r7310, %r7309, %r1019;
	ld.local.u32 	%r4325, [%rd236+16];
	shf.l.wrap.b32 	%r7310, %r4325, %r7310, %r1019;
$L__BB0_609:
	shr.u32 	%r4326, %r7309, 30;
	shf.l.wrap.b32 	%r4327, %r7310, %r7309, 2;
	shl.b32 	%r4328, %r7310, 2;
	shr.u32 	%r4329, %r4327, 31;
	add.s32 	%r4330, %r4329, %r4326;
	neg.s32 	%r4331, %r4330;
	setp.lt.s32 	%p606, %r1015, 0;
	selp.b32 	%r7311, %r4331, %r4330, %p606;
	xor.b32  	%r4332, %r4327, %r1015;
	shr.s32 	%r4333, %r4327, 31;
	xor.b32  	%r4334, %r4333, %r4327;
	xor.b32  	%r4335, %r4333, %r4328;
	cvt.u64.u32 	%rd1442, %r4334;
	shl.b64 	%rd1443, %rd1442, 32;
	cvt.u64.u32 	%rd1444, %r4335;
	or.b64  	%rd1445, %rd1443, %rd1444;
	cvt.rn.f64.s64 	%fd151, %rd1445;
	mul.f64 	%fd152, %fd151, 0d3BF921FB54442D19;
	cvt.rn.f32.f64 	%f2318, %fd152;
	neg.f32 	%f2319, %f2318;
	setp.lt.s32 	%p607, %r4332, 0;
	selp.f32 	%f4581, %f2319, %f2318, %p607;
	bra.uni 	$L__BB0_611;
$L__BB0_610:
	mov.f32 	%f2320, 0f00000000;
	mul.rn.f32 	%f4581, %f373, %f2320;
	mov.b32 	%r7311, 0;
$L__BB0_611:
	add.s32 	%r4337, %r7311, 1;
	mul.rn.f32 	%f2321, %f4581, %f4581;
	and.b32  	%r4338, %r7311, 1;
	setp.eq.b32 	%p608, %r4338, 1;
	selp.f32 	%f2322, %f4581, 0f3F800000, %p608;
	fma.rn.f32 	%f2323, %f2321, %f2322, 0f00000000;
	fma.rn.f32 	%f2324, %f2321, 0f37CBAC00, 0fBAB607ED;
	selp.f32 	%f2325, 0fB94D4153, %f2324, %p608;
	selp.f32 	%f2326, 0f3C0885E4, 0f3D2AAABB, %p608;
	fma.rn.f32 	%f2327, %f2325, %f2321, %f2326;
	selp.f32 	%f2328, 0fBE2AAAA8, 0fBEFFFFFF, %p608;
	fma.rn.f32 	%f2329, %f2327, %f2321, %f2328;
	fma.rn.f32 	%f2330, %f2329, %f2323, %f2322;
	and.b32  	%r4339, %r4337, 2;
	setp.eq.s32 	%p609, %r4339, 0;
	mov.f32 	%f2331, 0f00000000;
	sub.f32 	%f2332, %f2331, %f2330;
	selp.f32 	%f2333, %f2330, %f2332, %p609;
	fma.rn.f32 	%f383, %f379, %f2333, %f373;
	mul.f32 	%f2334, %f383, 0f3F22F983;
	cvt.rni.s32.f32 	%r7319, %f2334;
	cvt.rn.f32.s32 	%f2335, %r7319;
	fma.rn.f32 	%f2336, %f2335, 0fBFC90FDA, %f383;
	fma.rn.f32 	%f2337, %f2335, 0fB3A22168, %f2336;
	fma.rn.f32 	%f4583, %f2335, 0fA7C234C5, %f2337;
	abs.f32 	%f385, %f383;
	setp.ltu.f32 	%p610, %f385, 0f47CE4780;
	mov.u32 	%r7315, %r7319;
	mov.f32 	%f4582, %f4583;
	@%p610 bra 	$L__BB0_619;
	setp.eq.f32 	%p611, %f385, 0f7F800000;
	@%p611 bra 	$L__BB0_618;
	mov.b32 	%r1029, %f383;
	shl.b32 	%r4341, %r1029, 8;
	or.b32  	%r1030, %r4341, -2147483648;
	mov.b64 	%rd2888, 0;
	mov.b32 	%r7312, 0;
$L__BB0_614:
	.pragma "nounroll";
	mul.wide.u32 	%rd1447, %r7312, 4;
	mov.u64 	%rd1448, __cudart_i2opi_f;
	add.s64 	%rd1449, %rd1448, %rd1447;
	ld.global.nc.u32 	%r4342, [%rd1449];
	mad.wide.u32 	%rd1450, %r4342, %r1030, %rd2888;
	shr.u64 	%rd2888, %rd1450, 32;
	add.s64 	%rd1451, %rd3, %rd1447;
	st.local.u32 	[%rd1451], %rd1450;
	add.s32 	%r7312, %r7312, 1;
	setp.ne.s32 	%p612, %r7312, 6;
	@%p612 bra 	$L__BB0_614;
	shr.u32 	%r4343, %r1029, 23;
	st.local.u32 	[%rd3+24], %rd2888;
	and.b32  	%r1033, %r4343, 31;
	and.b32  	%r4344, %r4343, 224;
	add.s32 	%r4345, %r4344, -128;
	shr.u32 	%r4346, %r4345, 5;
	mul.wide.u32 	%rd1452, %r4346, 4;
	sub.s64 	%rd239, %rd3, %rd1452;
	ld.local.u32 	%r7313, [%rd239+24];
	ld.local.u32 	%r7314, [%rd239+20];
	setp.eq.s32 	%p613, %r1033, 0;
	@%p613 bra 	$L__BB0_617;
	shf.l.wrap.b32 	%r7313, %r7314, %r7313, %r1033;
	ld.local.u32 	%r4347, [%rd239+16];
	shf.l.wrap.b32 	%r7314, %r4347, %r7314, %r1033;
$L__BB0_617:
	shr.u32 	%r4348, %r7313, 30;
	shf.l.wrap.b32 	%r4349, %r7314, %r7313, 2;
	shl.b32 	%r4350, %r7314, 2;
	shr.u32 	%r4351, %r4349, 31;
	add.s32 	%r4352, %r4351, %r4348;
	neg.s32 	%r4353, %r4352;
	setp.lt.s32 	%p614, %r1029, 0;
	selp.b32 	%r7315, %r4353, %r4352, %p614;
	xor.b32  	%r4354, %r4349, %r1029;
	shr.s32 	%r4355, %r4349, 31;
	xor.b32  	%r4356, %r4355, %r4349;
	xor.b32  	%r4357, %r4355, %r4350;
	cvt.u64.u32 	%rd1453, %r4356;
	shl.b64 	%rd1454, %rd1453, 32;
	cvt.u64.u32 	%rd1455, %r4357;
	or.b64  	%rd1456, %rd1454, %rd1455;
	cvt.rn.f64.s64 	%fd153, %rd1456;
	mul.f64 	%fd154, %fd153, 0d3BF921FB54442D19;
	cvt.rn.f32.f64 	%f2338, %fd154;
	neg.f32 	%f2339, %f2338;
	setp.lt.s32 	%p615, %r4354, 0;
	selp.f32 	%f4582, %f2339, %f2338, %p615;
	bra.uni 	$L__BB0_619;
$L__BB0_618:
	mov.f32 	%f2340, 0f00000000;
	mul.rn.f32 	%f4582, %f383, %f2340;
	mov.b32 	%r7315, 0;
$L__BB0_619:
	setp.ltu.f32 	%p616, %f385, 0f47CE4780;
	mul.rn.f32 	%f2341, %f4582, %f4582;
	and.b32  	%r4359, %r7315, 1;
	setp.eq.b32 	%p617, %r4359, 1;
	selp.f32 	%f2342, 0f3F800000, %f4582, %p617;
	fma.rn.f32 	%f2343, %f2341, %f2342, 0f00000000;
	fma.rn.f32 	%f2344, %f2341, 0f37CBAC00, 0fBAB607ED;
	selp.f32 	%f2345, %f2344, 0fB94D4153, %p617;
	selp.f32 	%f2346, 0f3D2AAABB, 0f3C0885E4, %p617;
	fma.rn.f32 	%f2347, %f2345, %f2341, %f2346;
	selp.f32 	%f2348, 0fBEFFFFFF, 0fBE2AAAA8, %p617;
	fma.rn.f32 	%f2349, %f2347, %f2341, %f2348;
	fma.rn.f32 	%f2350, %f2349, %f2343, %f2342;
	and.b32  	%r4360, %r7315, 2;
	setp.eq.s32 	%p618, %r4360, 0;
	mov.f32 	%f2351, 0f00000000;
	sub.f32 	%f2352, %f2351, %f2350;
	selp.f32 	%f389, %f2350, %f2352, %p618;
	@%p616 bra 	$L__BB0_627;
	setp.eq.f32 	%p619, %f385, 0f7F800000;
	@%p619 bra 	$L__BB0_626;
	mov.b32 	%r1042, %f383;
	shl.b32 	%r4362, %r1042, 8;
	or.b32  	%r1043, %r4362, -2147483648;
	mov.b64 	%rd2889, 0;
	mov.b32 	%r7316, 0;
$L__BB0_622:
	.pragma "nounroll";
	mul.wide.u32 	%rd1458, %r7316, 4;
	mov.u64 	%rd1459, __cudart_i2opi_f;
	add.s64 	%rd1460, %rd1459, %rd1458;
	ld.global.nc.u32 	%r4363, [%rd1460];
	mad.wide.u32 	%rd1461, %r4363, %r1043, %rd2889;
	shr.u64 	%rd2889, %rd1461, 32;
	add.s64 	%rd1462, %rd2, %rd1458;
	st.local.u32 	[%rd1462], %rd1461;
	add.s32 	%r7316, %r7316, 1;
	setp.ne.s32 	%p620, %r7316, 6;
	@%p620 bra 	$L__BB0_622;
	shr.u32 	%r4364, %r1042, 23;
	st.local.u32 	[%rd2+24], %rd2889;
	and.b32  	%r1046, %r4364, 31;
	and.b32  	%r4365, %r4364, 224;
	add.s32 	%r4366, %r4365, -128;
	shr.u32 	%r4367, %r4366, 5;
	mul.wide.u32 	%rd1463, %r4367, 4;
	sub.s64 	%rd242, %rd2, %rd1463;
	ld.local.u32 	%r7317, [%rd242+24];
	ld.local.u32 	%r7318, [%rd242+20];
	setp.eq.s32 	%p621, %r1046, 0;
	@%p621 bra 	$L__BB0_625;
	shf.l.wrap.b32 	%r7317, %r7318, %r7317, %r1046;
	ld.local.u32 	%r4368, [%rd242+16];
	shf.l.wrap.b32 	%r7318, %r4368, %r7318, %r1046;
$L__BB0_625:
	shr.u32 	%r4369, %r7317, 30;
	shf.l.wrap.b32 	%r4370, %r7318, %r7317, 2;
	shl.b32 	%r4371, %r7318, 2;
	shr.u32 	%r4372, %r4370, 31;
	add.s32 	%r4373, %r4372, %r4369;
	neg.s32 	%r4374, %r4373;
	setp.lt.s32 	%p622, %r1042, 0;
	selp.b32 	%r7319, %r4374, %r4373, %p622;
	xor.b32  	%r4375, %r4370, %r1042;
	shr.s32 	%r4376, %r4370, 31;
	xor.b32  	%r4377, %r4376, %r4370;
	xor.b32  	%r4378, %r4376, %r4371;
	cvt.u64.u32 	%rd1464, %r4377;
	shl.b64 	%rd1465, %rd1464, 32;
	cvt.u64.u32 	%rd1466, %r4378;
	or.b64  	%rd1467, %rd1465, %rd1466;
	cvt.rn.f64.s64 	%fd155, %rd1467;
	mul.f64 	%fd156, %fd155, 0d3BF921FB54442D19;
	cvt.rn.f32.f64 	%f2353, %fd156;
	neg.f32 	%f2354, %f2353;
	setp.lt.s32 	%p623, %r4375, 0;
	selp.f32 	%f4583, %f2354, %f2353, %p623;
	bra.uni 	$L__BB0_627;
$L__BB0_626:
	mov.f32 	%f2355, 0f00000000;
	mul.rn.f32 	%f4583, %f383, %f2355;
	mov.b32 	%r7319, 0;
$L__BB0_627:
	add.s32 	%r4380, %r7319, 1;
	mul.rn.f32 	%f2356, %f4583, %f4583;
	and.b32  	%r4381, %r7319, 1;
	setp.eq.b32 	%p624, %r4381, 1;
	selp.f32 	%f2357, %f4583, 0f3F800000, %p624;
	fma.rn.f32 	%f2358, %f2356, %f2357, 0f00000000;
	fma.rn.f32 	%f2359, %f2356, 0f37CBAC00, 0fBAB607ED;
	selp.f32 	%f2360, 0fB94D4153, %f2359, %p624;
	selp.f32 	%f2361, 0f3C0885E4, 0f3D2AAABB, %p624;
	fma.rn.f32 	%f2362, %f2360, %f2356, %f2361;
	selp.f32 	%f2363, 0fBE2AAAA8, 0fBEFFFFFF, %p624;
	fma.rn.f32 	%f2364, %f2362, %f2356, %f2363;
	fma.rn.f32 	%f2365, %f2364, %f2358, %f2357;
	and.b32  	%r4382, %r4380, 2;
	setp.eq.s32 	%p625, %r4382, 0;
	mov.f32 	%f2366, 0f00000000;
	sub.f32 	%f2367, %f2366, %f2365;
	selp.f32 	%f2368, %f2365, %f2367, %p625;
	fma.rn.f32 	%f393, %f389, %f2368, %f383;
	mul.f32 	%f2369, %f393, 0f3F22F983;
	cvt.rni.s32.f32 	%r7327, %f2369;
	cvt.rn.f32.s32 	%f2370, %r7327;
	fma.rn.f32 	%f2371, %f2370, 0fBFC90FDA, %f393;
	fma.rn.f32 	%f2372, %f2370, 0fB3A22168, %f2371;
	fma.rn.f32 	%f4585, %f2370, 0fA7C234C5, %f2372;
	abs.f32 	%f395, %f393;
	setp.ltu.f32 	%p626, %f395, 0f47CE4780;
	mov.u32 	%r7323, %r7327;
	mov.f32 	%f4584, %f4585;
	@%p626 bra 	$L__BB0_635;
	setp.eq.f32 	%p627, %f395, 0f7F800000;
	@%p627 bra 	$L__BB0_634;
	mov.b32 	%r1056, %f393;
	shl.b32 	%r4384, %r1056, 8;
	or.b32  	%r1057, %r4384, -2147483648;
	mov.b64 	%rd2890, 0;
	mov.b32 	%r7320, 0;
$L__BB0_630:
	.pragma "nounroll";
	mul.wide.u32 	%rd1469, %r7320, 4;
	mov.u64 	%rd1470, __cudart_i2opi_f;
	add.s64 	%rd1471, %rd1470, %rd1469;
	ld.global.nc.u32 	%r4385, [%rd1471];
	mad.wide.u32 	%rd1472, %r4385, %r1057, %rd2890;
	shr.u64 	%rd2890, %rd1472, 32;
	add.s64 	%rd1473, %rd3, %rd1469;
	st.local.u32 	[%rd1473], %rd1472;
	add.s32 	%r7320, %r7320, 1;
	setp.ne.s32 	%p628, %r7320, 6;
	@%p628 bra 	$L__BB0_630;
	shr.u32 	%r4386, %r1056, 23;
	st.local.u32 	[%rd3+24], %rd2890;
	and.b32  	%r1060, %r4386, 31;
	and.b32  	%r4387, %r4386, 224;
	add.s32 	%r4388, %r4387, -128;
	shr.u32 	%r4389, %r4388, 5;
	mul.wide.u32 	%rd1474, %r4389, 4;
	sub.s64 	%rd245, %rd3, %rd1474;
	ld.local.u32 	%r7321, [%rd245+24];
	ld.local.u32 	%r7322, [%rd245+20];
	setp.eq.s32 	%p629, %r1060, 0;
	@%p629 bra 	$L__BB0_633;
	shf.l.wrap.b32 	%r7321, %r7322, %r7321, %r1060;
	ld.local.u32 	%r4390, [%rd245+16];
	shf.l.wrap.b32 	%r7322, %r4390, %r7322, %r1060;
$L__BB0_633:
	shr.u32 	%r4391, %r7321, 30;
	shf.l.wrap.b32 	%r4392, %r7322, %r7321, 2;
	shl.b32 	%r4393, %r7322, 2;
	shr.u32 	%r4394, %r4392, 31;
	add.s32 	%r4395, %r4394, %r4391;
	neg.s32 	%r4396, %r4395;
	setp.lt.s32 	%p630, %r1056, 0;
	selp.b32 	%r7323, %r4396, %r4395, %p630;
	xor.b32  	%r4397, %r4392, %r1056;
	shr.s32 	%r4398, %r4392, 31;
	xor.b32  	%r4399, %r4398, %r4392;
	xor.b32  	%r4400, %r4398, %r4393;
	cvt.u64.u32 	%rd1475, %r4399;
	shl.b64 	%rd1476, %rd1475, 32;
	cvt.u64.u32 	%rd1477, %r4400;
	or.b64  	%rd1478, %rd1476, %rd1477;
	cvt.rn.f64.s64 	%fd157, %rd1478;
	mul.f64 	%fd158, %fd157, 0d3BF921FB54442D19;
	cvt.rn.f32.f64 	%f2373, %fd158;
	neg.f32 	%f2374, %f2373;
	setp.lt.s32 	%p631, %r4397, 0;
	selp.f32 	%f4584, %f2374, %f2373, %p631;
	bra.uni 	$L__BB0_635;
$L__BB0_634:
	mov.f32 	%f2375, 0f00000000;
	mul.rn.f32 	%f4584, %f393, %f2375;
	mov.b32 	%r7323, 0;
$L__BB0_635:
	setp.ltu.f32 	%p632, %f395, 0f47CE4780;
	mul.rn.f32 	%f2376, %f4584, %f4584;
	and.b32  	%r4402, %r7323, 1;
	setp.eq.b32 	%p633, %r4402, 1;
	selp.f32 	%f2377, 0f3F800000, %f4584, %p633;
	fma.rn.f32 	%f2378, %f2376, %f2377, 0f00000000;
	fma.rn.f32 	%f2379, %f2376, 0f37CBAC00, 0fBAB607ED;
	selp.f32 	%f2380, %f2379, 0fB94D4153, %p633;
	selp.f32 	%f2381, 0f3D2AAABB, 0f3C0885E4, %p633;
	fma.rn.f32 	%f2382, %f2380, %f2376, %f2381;
	selp.f32 	%f2383, 0fBEFFFFFF, 0fBE2AAAA8, %p633;
	fma.rn.f32 	%f2384, %f2382, %f2376, %f2383;
	fma.rn.f32 	%f2385, %f2384, %f2378, %f2377;
	and.b32  	%r4403, %r7323, 2;
	setp.eq.s32 	%p634, %r4403, 0;
	mov.f32 	%f2386, 0f00000000;
	sub.f32 	%f2387, %f2386, %f2385;
	selp.f32 	%f399, %f2385, %f2387, %p634;
	@%p632 bra 	$L__BB0_643;
	setp.eq.f32 	%p635, %f395, 0f7F800000;
	@%p635 bra 	$L__BB0_642;
	mov.b32 	%r1069, %f393;
	shl.b32 	%r4405, %r1069, 8;
	or.b32  	%r1070, %r4405, -2147483648;
	mov.b64 	%rd2891, 0;
	mov.b32 	%r7324, 0;
$L__BB0_638:
	.pragma "nounroll";
	mul.wide.u32 	%rd1480, %r7324, 4;
	mov.u64 	%rd1481, __cudart_i2opi_f;
	add.s64 	%rd1482, %rd1481, %rd1480;
	ld.global.nc.u32 	%r4406, [%rd1482];
	mad.wide.u32 	%rd1483, %r4406, %r1070, %rd2891;
	shr.u64 	%rd2891, %rd1483, 32;
	add.s64 	%rd1484, %rd2, %rd1480;
	st.local.u32 	[%rd1484], %rd1483;
	add.s32 	%r7324, %r7324, 1;
	setp.ne.s32 	%p636, %r7324, 6;
	@%p636 bra 	$L__BB0_638;
	shr.u32 	%r4407, %r1069, 23;
	st.local.u32 	[%rd2+24], %rd2891;
	and.b32  	%r1073, %r4407, 31;
	and.b32  	%r4408, %r4407, 224;
	add.s32 	%r4409, %r4408, -128;
	shr.u32 	%r4410, %r4409, 5;
	mul.wide.u32 	%rd1485, %r4410, 4;
	sub.s64 	%rd248, %rd2, %rd1485;
	ld.local.u32 	%r7325, [%rd248+24];
	ld.local.u32 	%r7326, [%rd248+20];
	setp.eq.s32 	%p637, %r1073, 0;
	@%p637 bra 	$L__BB0_641;
	shf.l.wrap.b32 	%r7325, %r7326, %r7325, %r1073;
	ld.local.u32 	%r4411, [%rd248+16];
	shf.l.wrap.b32 	%r7326, %r4411, %r7326, %r1073;
$L__BB0_641:
	shr.u32 	%r4412, %r7325, 30;
	shf.l.wrap.b32 	%r4413, %r7326, %r7325, 2;
	shl.b32 	%r4414, %r7326, 2;
	shr.u32 	%r4415, %r4413, 31;
	add.s32 	%r4416, %r4415, %r4412;
	neg.s32 	%r4417, %r4416;
	setp.lt.s32 	%p638, %r1069, 0;
	selp.b32 	%r7327, %r4417, %r4416, %p638;
	xor.b32  	%r4418, %r4413, %r1069;
	shr.s32 	%r4419, %r4413, 31;
	xor.b32  	%r4420, %r4419, %r4413;
	xor.b32  	%r4421, %r4419, %r4414;
	cvt.u64.u32 	%rd1486, %r4420;
	shl.b64 	%rd1487, %rd1486, 32;
	cvt.u64.u32 	%rd1488, %r4421;
	or.b64  	%rd1489, %rd1487, %rd1488;
	cvt.rn.f64.s64 	%fd159, %rd1489;
	mul.f64 	%fd160, %fd159, 0d3BF921FB54442D19;
	cvt.rn.f32.f64 	%f2388, %fd160;
	neg.f32 	%f2389, %f2388;
	setp.lt.s32 	%p639, %r4418, 0;
	selp.f32 	%f4585, %f2389, %f2388, %p639;
	bra.uni 	$L__BB0_643;
$L__BB0_642:
	mov.f32 	%f2390, 0f00000000;
	mul.rn.f32 	%f4585, %f393, %f2390;
	mov.b32 	%r7327, 0;
$L__BB0_643:
	add.s32 	%r4423, %r7327, 1;
	mul.rn.f32 	%f2391, %f4585, %f4585;
	and.b32  	%r4424, %r7327, 1;
	setp.eq.b32 	%p640, %r4424, 1;
	selp.f32 	%f2392, %f4585, 0f3F800000, %p640;
	fma.rn.f32 	%f2393, %f2391, %f2392, 0f00000000;
	fma.rn.f32 	%f2394, %f2391, 0f37CBAC00, 0fBAB607ED;
	selp.f32 	%f2395, 0fB94D4153, %f2394, %p640;
	selp.f32 	%f2396, 0f3C0885E4, 0f3D2AAABB, %p640;
	fma.rn.f32 	%f2397, %f2395, %f2391, %f2396;
	selp.f32 	%f2398, 0fBE2AAAA8, 0fBEFFFFFF, %p640;
	fma.rn.f32 	%f2399, %f2397, %f2391, %f2398;
	fma.rn.f32 	%f2400, %f2399, %f2393, %f2392;
	and.b32  	%r4425, %r4423, 2;
	setp.eq.s32 	%p641, %r4425, 0;
	mov.f32 	%f2401, 0f00000000;
	sub.f32 	%f2402, %f2401, %f2400;
	selp.f32 	%f2403, %f2400, %f2402, %p641;
	fma.rn.f32 	%f403, %f399, %f2403, %f393;
	mul.f32 	%f2404, %f403, 0f3F22F983;
	cvt.rni.s32.f32 	%r7335, %f2404;
	cvt.rn.f32.s32 	%f2405, %r7335;
	fma.rn.f32 	%f2406, %f2405, 0fBFC90FDA, %f403;
	fma.rn.f32 	%f2407, %f2405, 0fB3A22168, %f2406;
	fma.rn.f32 	%f4587, %f2405, 0fA7C234C5, %f2407;
	abs.f32 	%f405, %f403;
	setp.ltu.f32 	%p642, %f405, 0f47CE4780;
	mov.u32 	%r7331, %r7335;
	mov.f32 	%f4586, %f4587;
	@%p642 bra 	$L__BB0_651;
	setp.eq.f32 	%p643, %f405, 0f7F800000;
	@%p643 bra 	$L__BB0_650;
	mov.b32 	%r1083, %f403;
	shl.b32 	%r4427, %r1083, 8;
	or.b32  	%r1084, %r4427, -2147483648;
	mov.b64 	%rd2892, 0;
	mov.b32 	%r7328, 0;
$L__BB0_646:
	.pragma "nounroll";
	mul.wide.u32 	%rd1491, %r7328, 4;
	mov.u64 	%rd1492, __cudart_i2opi_f;
	add.s64 	%rd1493, %rd1492, %rd1491;
	ld.global.nc.u32 	%r4428, [%rd1493];
	mad.wide.u32 	%rd1494, %r4428, %r1084, %rd2892;
	shr.u64 	%rd2892, %rd1494, 32;
	add.s64 	%rd1495, %rd3, %rd1491;
	st.local.u32 	[%rd1495], %rd1494;
	add.s32 	%r7328, %r7328, 1;
	setp.ne.s32 	%p644, %r7328, 6;
	@%p644 bra 	$L__BB0_646;
	shr.u32 	%r4429, %r1083, 23;
	st.local.u32 	[%rd3+24], %rd2892;
	and.b32  	%r1087, %r4429, 31;
	and.b32  	%r4430, %r4429, 224;
	add.s32 	%r4431, %r4430, -128;
	shr.u32 	%r4432, %r4431, 5;
	mul.wide.u32 	%rd1496, %r4432, 4;
	sub.s64 	%rd251, %rd3, %rd1496;
	ld.local.u32 	%r7329, [%rd251+24];
	ld.local.u32 	%r7330, [%rd251+20];
	setp.eq.s32 	%p645, %r1087, 0;
	@%p645 bra 	$L__BB0_649;
	shf.l.wrap.b32 	%r7329, %r7330, %r7329, %r1087;
	ld.local.u32 	%r4433, [%rd251+16];
	shf.l.wrap.b32 	%r7330, %r4433, %r7330, %r1087;
$L__BB0_649:
	shr.u32 	%r4434, %r7329, 30;
	shf.l.wrap.b32 	%r4435, %r7330, %r7329, 2;
	shl.b32 	%r4436, %r7330, 2;
	shr.u32 	%r4437, %r4435, 31;
	add.s32 	%r4438, %r4437, %r4434;
	neg.s32 	%r4439, %r4438;
	setp.lt.s32 	%p646, %r1083, 0;
	selp.b32 	%r7331, %r4439, %r4438, %p646;
	xor.b32  	%r4440, %r4435, %r1083;
	shr.s32 	%r4441, %r4435, 31;
	xor.b32  	%r4442, %r4441, %r4435;
	xor.b32  	%r4443, %r4441, %r4436;
	cvt.u64.u32 	%rd1497, %r4442;
	shl.b64 	%rd1498, %rd1497, 32;
	cvt.u64.u32 	%rd1499, %r4443;
	or.b64  	%rd1500, %rd1498, %rd1499;
	cvt.rn.f64.s64 	%fd161, %rd1500;
	mul.f64 	%fd162, %fd161, 0d3BF921FB54442D19;
	cvt.rn.f32.f64 	%f2408, %fd162;
	neg.f32 	%f2409, %f2408;
	setp.lt.s32 	%p647, %r4440, 0;
	selp.f32 	%f4586, %f2409, %f2408, %p647;
	bra.uni 	$L__BB0_651;
$L__BB0_650:
	mov.f32 	%f2410, 0f00000000;
	mul.rn.f32 	%f4586, %f403, %f2410;
	mov.b32 	%r7331, 0;
$L__BB0_651:
	setp.ltu.f32 	%p648, %f405, 0f47CE4780;
	mul.rn.f32 	%f2411, %f4586, %f4586;
	and.b32  	%r4445, %r7331, 1;
	setp.eq.b32 	%p649, %r4445, 1;
	selp.f32 	%f2412, 0f3F800000, %f4586, %p649;
	fma.rn.f32 	%f2413, %f2411, %f2412, 0f00000000;
	fma.rn.f32 	%f2414, %f2411, 0f37CBAC00, 0fBAB607ED;
	selp.f32 	%f2415, %f2414, 0fB94D4153, %p649;
	selp.f32 	%f2416, 0f3D2AAABB, 0f3C0885E4, %p649;
	fma.rn.f32 	%f2417, %f2415, %f2411, %f2416;
	selp.f32 	%f2418, 0fBEFFFFFF, 0fBE2AAAA8, %p649;
	fma.rn.f32 	%f2419, %f2417, %f2411, %f2418;
	fma.rn.f32 	%f2420, %f2419, %f2413, %f2412;
	and.b32  	%r4446, %r7331, 2;
	setp.eq.s32 	%p650, %r4446, 0;
	mov.f32 	%f2421, 0f00000000;
	sub.f32 	%f2422, %f2421, %f2420;
	selp.f32 	%f409, %f2420, %f2422, %p650;
	@%p648 bra 	$L__BB0_659;
	setp.eq.f32 	%p651, %f405, 0f7F800000;
	@%p651 bra 	$L__BB0_658;
	mov.b32 	%r1096, %f403;
	shl.b32 	%r4448, %r1096, 8;
	or.b32  	%r1097, %r4448, -2147483648;
	mov.b64 	%rd2893, 0;
	mov.b32 	%r7332, 0;
$L__BB0_654:
	.pragma "nounroll";
	mul.wide.u32 	%rd1502, %r7332, 4;
	mov.u64 	%rd1503, __cudart_i2opi_f;
	add.s64 	%rd1504, %rd1503, %rd1502;
	ld.global.nc.u32 	%r4449, [%rd1504];
	mad.wide.u32 	%rd1505, %r4449, %r1097, %rd2893;
	shr.u64 	%rd2893, %rd1505, 32;
	add.s64 	%rd1506, %rd2, %rd1502;
	st.local.u32 	[%rd1506], %rd1505;
	add.s32 	%r7332, %r7332, 1;
	setp.ne.s32 	%p652, %r7332, 6;
	@%p652 bra 	$L__BB0_654;
	shr.u32 	%r4450, %r1096, 23;
	st.local.u32 	[%rd2+24], %rd2893;
	and.b32  	%r1100, %r4450, 31;
	and.b32  	%r4451, %r4450, 224;
	add.s32 	%r4452, %r4451, -128;
	shr.u32 	%r4453, %r4452, 5;
	mul.wide.u32 	%rd1507, %r4453, 4;
	sub.s64 	%rd254, %rd2, %rd1507;
	ld.local.u32 	%r7333, [%rd254+24];
	ld.local.u32 	%r7334, [%rd254+20];
	setp.eq.s32 	%p653, %r1100, 0;
	@%p653 bra 	$L__BB0_657;
	shf.l.wrap.b32 	%r7333, %r7334, %r7333, %r1100;
	ld.local.u32 	%r4454, [%rd254+16];
	shf.l.wrap.b32 	%r7334, %r4454, %r7334, %r1100;
$L__BB0_657:
	shr.u32 	%r4455, %r7333, 30;
	shf.l.wrap.b32 	%r4456, %r7334, %r7333, 2;
	shl.b32 	%r4457, %r7334, 2;
	shr.u32 	%r4458, %r4456, 31;
	add.s32 	%r4459, %r4458, %r4455;
	neg.s32 	%r4460, %r4459;
	setp.lt.s32 	%p654, %r1096, 0;
	selp.b32 	%r7335, %r4460, %r4459, %p654;
	xor.b32  	%r4461, %r4456, %r1096;
	shr.s32 	%r4462, %r4456, 31;
	xor.b32  	%r4463, %r4462, %r4456;
	xor.b32  	%r4464, %r4462, %r4457;
	cvt.u64.u32 	%rd1508, %r4463;
	shl.b64 	%rd1509, %rd1508, 32;
	cvt.u64.u32 	%rd1510, %r4464;
	or.b64  	%rd1511, %rd1509, %rd1510;
	cvt.rn.f64.s64 	%fd163, %rd1511;
	mul.f64 	%fd164, %fd163, 0d3BF921FB54442D19;
	cvt.rn.f32.f64 	%f2423, %fd164;
	neg.f32 	%f2424, %f2423;
	setp.lt.s32 	%p655, %r4461, 0;
	selp.f32 	%f4587, %f2424, %f2423, %p655;
	bra.uni 	$L__BB0_659;
$L__BB0_658:
	mov.f32 	%f2425, 0f00000000;
	mul.rn.f32 	%f4587, %f403, %f2425;
	mov.b32 	%r7335, 0;
$L__BB0_659:
	add.s32 	%r4466, %r7335, 1;
	mul.rn.f32 	%f2426, %f4587, %f4587;
	and.b32  	%r4467, %r7335, 1;
	setp.eq.b32 	%p656, %r4467, 1;
	selp.f32 	%f2427, %f4587, 0f3F800000, %p656;
	fma.rn.f32 	%f2428, %f2426, %f2427, 0f00000000;
	fma.rn.f32 	%f2429, %f2426, 0f37CBAC00, 0fBAB607ED;
	selp.f32 	%f2430, 0fB94D4153, %f2429, %p656;
	selp.f32 	%f2431, 0f3C0885E4, 0f3D2AAABB, %p656;
	fma.rn.f32 	%f2432, %f2430, %f2426, %f2431;
	selp.f32 	%f2433, 0fBE2AAAA8, 0fBEFFFFFF, %p656;
	fma.rn.f32 	%f2434, %f2432, %f2426, %f2433;
	fma.rn.f32 	%f2435, %f2434, %f2428, %f2427;
	and.b32  	%r4468, %r4466, 2;
	setp.eq.s32 	%p657, %r4468, 0;
	mov.f32 	%f2436, 0f00000000;
	sub.f32 	%f2437, %f2436, %f2435;
	selp.f32 	%f2438, %f2435, %f2437, %p657;
	fma.rn.f32 	%f413, %f409, %f2438, %f403;
	mul.f32 	%f2439, %f413, 0f3F22F983;
	cvt.rni.s32.f32 	%r7343, %f2439;
	cvt.rn.f32.s32 	%f2440, %r7343;
	fma.rn.f32 	%f2441, %f2440, 0fBFC90FDA, %f413;
	fma.rn.f32 	%f2442, %f2440, 0fB3A22168, %f2441;
	fma.rn.f32 	%f4589, %f2440, 0fA7C234C5, %f2442;
	abs.f32 	%f415, %f413;
	setp.ltu.f32 	%p658, %f415, 0f47CE4780;
	mov.u32 	%r7339, %r7343;
	mov.f32 	%f4588, %f4589;
	@%p658 bra 	$L__BB0_667;
	setp.eq.f32 	%p659, %f415, 0f7F800000;
	@%p659 bra 	$L__BB0_666;
	mov.b32 	%r1110, %f413;
	shl.b32 	%r4470, %r1110, 8;
	or.b32  	%r1111, %r4470, -2147483648;
	mov.b64 	%rd2894, 0;
	mov.b32 	%r7336, 0;
$L__BB0_662:
	.pragma "nounroll";
	mul.wide.u32 	%rd1513, %r7336, 4;
	mov.u64 	%rd1514, __cudart_i2opi_f;
	add.s64 	%rd1515, %rd1514, %rd1513;
	ld.global.nc.u32 	%r4471, [%rd1515];
	mad.wide.u32 	%rd1516, %r4471, %r1111, %rd2894;
	shr.u64 	%rd2894, %rd1516, 32;
	add.s64 	%rd1517, %rd3, %rd1513;
	st.local.u32 	[%rd1517], %rd1516;
	add.s32 	%r7336, %r7336, 1;
	setp.ne.s32 	%p660, %r7336, 6;
	@%p660 bra 	$L__BB0_662;
	shr.u32 	%r4472, %r1110, 23;
	st.local.u32 	[%rd3+24], %rd2894;
	and.b32  	%r1114, %r4472, 31;
	and.b32  	%r4473, %r4472, 224;
	add.s32 	%r4474, %r4473, -128;
	shr.u32 	%r4475, %r4474, 5;
	mul.wide.u32 	%rd1518, %r4475, 4;
	sub.s64 	%rd257, %rd3, %rd1518;
	ld.local.u32 	%r7337, [%rd257+24];
	ld.local.u32 	%r7338, [%rd257+20];
	setp.eq.s32 	%p661, %r1114, 0;
	@%p661 bra 	$L__BB0_665;
	shf.l.wrap.b32 	%r7337, %r7338, %r7337, %r1114;
	ld.local.u32 	%r4476, [%rd257+16];
	shf.l.wrap.b32 	%r7338, %r4476, %r7338, %r1114;
$L__BB0_665:
	shr.u32 	%r4477, %r7337, 30;
	shf.l.wrap.b32 	%r4478, %r7338, %r7337, 2;
	shl.b32 	%r4479, %r7338, 2;
	shr.u32 	%r4480, %r4478, 31;
	add.s32 	%r4481, %r4480, %r4477;
	neg.s32 	%r4482, %r4481;
	setp.lt.s32 	%p662, %r1110, 0;
	selp.b32 	%r7339, %r4482, %r4481, %p662;
	xor.b32  	%r4483, %r4478, %r1110;
	shr.s32 	%r4484, %r4478, 31;
	xor.b32  	%r4485, %r4484, %r4478;
	xor.b32  	%r4486, %r4484, %r4479;
	cvt.u64.u32 	%rd1519, %r4485;
	shl.b64 	%rd1520, %rd1519, 32;
	cvt.u64.u32 	%rd1521, %r4486;
	or.b64  	%rd1522, %rd1520, %rd1521;
	cvt.rn.f64.s64 	%fd165, %rd1522;
	mul.f64 	%fd166, %fd165, 0d3BF921FB54442D19;
	cvt.rn.f32.f64 	%f2443, %fd166;
	neg.f32 	%f2444, %f2443;
	setp.lt.s32 	%p663, %r4483, 0;
	selp.f32 	%f4588, %f2444, %f2443, %p663;
	bra.uni 	$L__BB0_667;
$L__BB0_666:
	mov.f32 	%f2445, 0f00000000;
	mul.rn.f32 	%f4588, %f413, %f2445;
	mov.b32 	%r7339, 0;
$L__BB0_667:
	setp.ltu.f32 	%p664, %f415, 0f47CE4780;
	mul.rn.f32 	%f2446, %f4588, %f4588;
	and.b32  	%r4488, %r7339, 1;
	setp.eq.b32 	%p665, %r4488, 1;
	selp.f32 	%f2447, 0f3F800000, %f4588, %p665;
	fma.rn.f32 	%f2448, %f2446, %f2447, 0f00000000;
	fma.rn.f32 	%f2449, %f2446, 0f37CBAC00, 0fBAB607ED;
	selp.f32 	%f2450, %f2449, 0fB94D4153, %p665;
	selp.f32 	%f2451, 0f3D2AAABB, 0f3C0885E4, %p665;
	fma.rn.f32 	%f2452, %f2450, %f2446, %f2451;
	selp.f32 	%f2453, 0fBEFFFFFF, 0fBE2AAAA8, %p665;
	fma.rn.f32 	%f2454, %f2452, %f2446, %f2453;
	fma.rn.f32 	%f2455, %f2454, %f2448, %f2447;
	and.b32  	%r4489, %r7339, 2;
	setp.eq.s32 	%p666, %r4489, 0;
	mov.f32 	%f2456, 0f00000000;
	sub.f32 	%f2457, %f2456, %f2455;
	selp.f32 	%f419, %f2455, %f2457, %p666;
	@%p664 bra 	$L__BB0_675;
	setp.eq.f32 	%p667, %f415, 0f7F800000;
	@%p667 bra 	$L__BB0_674;
	mov.b32 	%r1123, %f413;
	shl.b32 	%r4491, %r1123, 8;
	or.b32  	%r1124, %r4491, -2147483648;
	mov.b64 	%rd2895, 0;
	mov.b32 	%r7340, 0;
$L__BB0_670:
	.pragma "nounroll";
	mul.wide.u32 	%rd1524, %r7340, 4;
	mov.u64 	%rd1525, __cudart_i2opi_f;
	add.s64 	%rd1526, %rd1525, %rd1524;
	ld.global.nc.u32 	%r4492, [%rd1526];
	mad.wide.u32 	%rd1527, %r4492, %r1124, %rd2895;
	shr.u64 	%rd2895, %rd1527, 32;
	add.s64 	%rd1528, %rd2, %rd1524;
	st.local.u32 	[%rd1528], %rd1527;
	add.s32 	%r7340, %r7340, 1;
	setp.ne.s32 	%p668, %r7340, 6;
	@%p668 bra 	$L__BB0_670;
	shr.u32 	%r4493, %r1123, 23;
	st.local.u32 	[%rd2+24], %rd2895;
	and.b32  	%r1127, %r4493, 31;
	and.b32  	%r4494, %r4493, 224;
	add.s32 	%r4495, %r4494, -128;
	shr.u32 	%r4496, %r4495, 5;
	mul.wide.u32 	%rd1529, %r4496, 4;
	sub.s64 	%rd260, %rd2, %rd1529;
	ld.local.u32 	%r7341, [%rd260+24];
	ld.local.u32 	%r7342, [%rd260+20];
	setp.eq.s32 	%p669, %r1127, 0;
	@%p669 bra 	$L__BB0_673;
	shf.l.wrap.b32 	%r7341, %r7342, %r7341, %r1127;
	ld.local.u32 	%r4497, [%rd260+16];
	shf.l.wrap.b32 	%r7342, %r4497, %r7342, %r1127;
$L__BB0_673:
	shr.u32 	%r4498, %r7341, 30;
	shf.l.wrap.b32 	%r4499, %r7342, %r7341, 2;
	shl.b32 	%r4500, %r7342, 2;
	shr.u32 	%r4501, %r4499, 31;
	add.s32 	%r4502, %r4501, %r4498;
	neg.s32 	%r4503, %r4502;
	setp.lt.s32 	%p670, %r1123, 0;
	selp.b32 	%r7343, %r4503, %r4502, %p670;
	xor.b32  	%r4504, %r4499, %r1123;
	shr.s32 	%r4505, %r4499, 31;
	xor.b32  	%r4506, %r4505, %r4499;
	xor.b32  	%r4507, %r4505, %r4500;
	cvt.u64.u32 	%rd1530, %r4506;
	shl.b64 	%rd1531, %rd1530, 32;
	cvt.u64.u32 	%rd1532, %r4507;
	or.b64  	%rd1533, %rd1531, %rd1532;
	cvt.rn.f64.s64 	%fd167, %rd1533;
	mul.f64 	%fd168, %fd167, 0d3BF921FB54442D19;
	cvt.rn.f32.f64 	%f2458, %fd168;
	neg.f32 	%f2459, %f2458;
	setp.lt.s32 	%p671, %r4504, 0;
	selp.f32 	%f4589, %f2459, %f2458, %p671;
	bra.uni 	$L__BB0_675;
$L__BB0_674:
	mov.f32 	%f2460, 0f00000000;
	mul.rn.f32 	%f4589, %f413, %f2460;
	mov.b32 	%r7343, 0;
$L__BB0_675:
	add.s32 	%r4509, %r7343, 1;
	mul.rn.f32 	%f2461, %f4589, %f4589;
	and.b32  	%r4510, %r7343, 1;
	setp.eq.b32 	%p672, %r4510, 1;
	selp.f32 	%f2462, %f4589, 0f3F800000, %p672;
	fma.rn.f32 	%f2463, %f2461, %f2462, 0f00000000;
	fma.rn.f32 	%f2464, %f2461, 0f37CBAC00, 0fBAB607ED;
	selp.f32 	%f2465, 0fB94D4153, %f2464, %p672;
	selp.f32 	%f2466, 0f3C0885E4, 0f3D2AAABB, %p672;
	fma.rn.f32 	%f2467, %f2465, %f2461, %f2466;
	selp.f32 	%f2468, 0fBE2AAAA8, 0fBEFFFFFF, %p672;
	fma.rn.f32 	%f2469, %f2467, %f2461, %f2468;
	fma.rn.f32 	%f2470, %f2469, %f2463, %f2462;
	and.b32  	%r4511, %r4509, 2;
	setp.eq.s32 	%p673, %r4511, 0;
	mov.f32 	%f2471, 0f00000000;
	sub.f32 	%f2472, %f2471, %f2470;
	selp.f32 	%f2473, %f2470, %f2472, %p673;
	fma.rn.f32 	%f423, %f419, %f2473, %f413;
	mul.f32 	%f2474, %f423, 0f3F22F983;
	cvt.rni.s32.f32 	%r7351, %f2474;
	cvt.rn.f32.s32 	%f2475, %r7351;
	fma.rn.f32 	%f2476, %f2475, 0fBFC90FDA, %f423;
	fma.rn.f32 	%f2477, %f2475, 0fB3A22168, %f2476;
	fma.rn.f32 	%f4591, %f2475, 0fA7C234C5, %f2477;
	abs.f32 	%f425, %f423;
	setp.ltu.f32 	%p674, %f425, 0f47CE4780;
	mov.u32 	%r7347, %r7351;
	mov.f32 	%f4590, %f4591;
	@%p674 bra 	$L__BB0_683;
	setp.eq.f32 	%p675, %f425, 0f7F800000;
	@%p675 bra 	$L__BB0_682;
	mov.b32 	%r1137, %f423;
	shl.b32 	%r4513, %r1137, 8;
	or.b32  	%r1138, %r4513, -2147483648;
	mov.b64 	%rd2896, 0;
	mov.b32 	%r7344, 0;
$L__BB0_678:
	.pragma "nounroll";
	mul.wide.u32 	%rd1535, %r7344, 4;
	mov.u64 	%rd1536, __cudart_i2opi_f;
	add.s64 	%rd1537, %rd1536, %rd1535;
	ld.global.nc.u32 	%r4514, [%rd1537];
	mad.wide.u32 	%rd1538, %r4514, %r1138, %rd2896;
	shr.u64 	%rd2896, %rd1538, 32;
	add.s64 	%rd1539, %rd3, %rd1535;
	st.local.u32 	[%rd1539], %rd1538;
	add.s32 	%r7344, %r7344, 1;
	setp.ne.s32 	%p676, %r7344, 6;
	@%p676 bra 	$L__BB0_678;
	shr.u32 	%r4515, %r1137, 23;
	st.local.u32 	[%rd3+24], %rd2896;
	and.b32  	%r1141, %r4515, 31;
	and.b32  	%r4516, %r4515, 224;
	add.s32 	%r4517, %r4516, -128;
	shr.u32 	%r4518, %r4517, 5;
	mul.wide.u32 	%rd1540, %r4518, 4;
	sub.s64 	%rd263, %rd3, %rd1540;
	ld.local.u32 	%r7345, [%rd263+24];
	ld.local.u32 	%r7346, [%rd263+20];
	setp.eq.s32 	%p677, %r1141, 0;
	@%p677 bra 	$L__BB0_681;
	shf.l.wrap.b32 	%r7345, %r7346, %r7345, %r1141;
	ld.local.u32 	%r4519, [%rd263+16];
	shf.l.wrap.b32 	%r7346, %r4519, %r7346, %r1141;
$L__BB0_681:
	shr.u32 	%r4520, %r7345, 30;
	shf.l.wrap.b32 	%r4521, %r7346, %r7345, 2;
	shl.b32 	%r4522, %r7346, 2;
	shr.u32 	%r4523, %r4521, 31;
	add.s32 	%r4524, %r4523, %r4520;
	neg.s32 	%r4525, %r4524;
	setp.lt.s32 	%p678, %r1137, 0;
	selp.b32 	%r7347, %r4525, %r4524, %p678;
	xor.b32  	%r4526, %r4521, %r1137;
	shr.s32 	%r4527, %r4521, 31;
	xor.b32  	%r4528, %r4527, %r4521;
	xor.b32  	%r4529, %r4527, %r4522;
	cvt.u64.u32 	%rd1541, %r4528;
	shl.b64 	%rd1542, %rd1541, 32;
	cvt.u64.u32 	%rd1543, %r4529;
	or.b64  	%rd1544, %rd1542, %rd1543;
	cvt.rn.f64.s64 	%fd169, %rd1544;
	mul.f64 	%fd170, %fd169, 0d3BF921FB54442D19;
	cvt.rn.f32.f64 	%f2478, %fd170;
	neg.f32 	%f2479, %f2478;
	setp.lt.s32 	%p679, %r4526, 0;
	selp.f32 	%f4590, %f2479, %f2478, %p679;
	bra.uni 	$L__BB0_683;
$L__BB0_682:
	mov.f32 	%f2480, 0f00000000;
	mul.rn.f32 	%f4590, %f423, %f2480;
	mov.b32 	%r7347, 0;
$L__BB0_683:
	setp.ltu.f32 	%p680, %f425, 0f47CE4780;
	mul.rn.f32 	%f2481, %f4590, %f4590;
	and.b32  	%r4531, %r7347, 1;
	setp.eq.b32 	%p681, %r4531, 1;
	selp.f32 	%f2482, 0f3F800000, %f4590, %p681;
	fma.rn.f32 	%f2483, %f2481, %f2482, 0f00000000;
	fma.rn.f32 	%f2484, %f2481, 0f37CBAC00, 0fBAB607ED;
	selp.f32 	%f2485, %f2484, 0fB94D4153, %p681;
	selp.f32 	%f2486, 0f3D2AAABB, 0f3C0885E4, %p681;
	fma.rn.f32 	%f2487, %f2485, %f2481, %f2486;
	selp.f32 	%f2488, 0fBEFFFFFF, 0fBE2AAAA8, %p681;
	fma.rn.f32 	%f2489, %f2487, %f2481, %f2488;
	fma.rn.f32 	%f2490, %f2489, %f2483, %f2482;
	and.b32  	%r4532, %r7347, 2;
	setp.eq.s32 	%p682, %r4532, 0;
	mov.f32 	%f2491, 0f00000000;
	sub.f32 	%f2492, %f2491, %f2490;
	selp.f32 	%f429, %f2490, %f2492, %p682;
	@%p680 bra 	$L__BB0_691;
	setp.eq.f32 	%p683, %f425, 0f7F800000;
	@%p683 bra 	$L__BB0_690;
	mov.b32 	%r1150, %f423;
	shl.b32 	%r4534, %r1150, 8;
	or.b32  	%r1151, %r4534, -2147483648;
	mov.b64 	%rd2897, 0;
	mov.b32 	%r7348, 0;
$L__BB0_686:
	.pragma "nounroll";
	mul.wide.u32 	%rd1546, %r7348, 4;
	mov.u64 	%rd1547, __cudart_i2opi_f;
	add.s64 	%rd1548, %rd1547, %rd1546;
	ld.global.nc.u32 	%r4535, [%rd1548];
	mad.wide.u32 	%rd1549, %r4535, %r1151, %rd2897;
	shr.u64 	%rd2897, %rd1549, 32;
	add.s64 	%rd1550, %rd2, %rd1546;
	st.local.u32 	[%rd1550], %rd1549;
	add.s32 	%r7348, %r7348, 1;
	setp.ne.s32 	%p684, %r7348, 6;
	@%p684 bra 	$L__BB0_686;
	shr.u32 	%r4536, %r1150, 23;
	st.local.u32 	[%rd2+24], %rd2897;
	and.b32  	%r1154, %r4536, 31;
	and.b32  	%r4537, %r4536, 224;
	add.s32 	%r4538, %r4537, -128;
	shr.u32 	%r4539, %r4538, 5;
	mul.wide.u32 	%rd1551, %r4539, 4;
	sub.s64 	%rd266, %rd2, %rd1551;
	ld.local.u32 	%r7349, [%rd266+24];
	ld.local.u32 	%r7350, [%rd266+20];
	setp.eq.s32 	%p685, %r1154, 0;
	@%p685 bra 	$L__BB0_689;
	shf.l.wrap.b32 	%r7349, %r7350, %r7349, %r1154;
	ld.local.u32 	%r4540, [%rd266+16];
	shf.l.wrap.b32 	%r7350, %r4540, %r7350, %r1154;
$L__BB0_689:
	shr.u32 	%r4541, %r7349, 30;
	shf.l.wrap.b32 	%r4542, %r7350, %r7349, 2;
	shl.b32 	%r4543, %r7350, 2;
	shr.u32 	%r4544, %r4542, 31;
	add.s32 	%r4545, %r4544, %r4541;
	neg.s32 	%r4546, %r4545;
	setp.lt.s32 	%p686, %r1150, 0;
	selp.b32 	%r7351, %r4546, %r4545, %p686;
	xor.b32  	%r4547, %r4542, %r1150;
	shr.s32 	%r4548, %r4542, 31;
	xor.b32  	%r4549, %r4548, %r4542;
	xor.b32  	%r4550, %r4548, %r4543;
	cvt.u64.u32 	%rd1552, %r4549;
	shl.b64 	%rd1553, %rd1552, 32;
	cvt.u64.u32 	%rd1554, %r4550;
	or.b64  	%rd1555, %rd1553, %rd1554;
	cvt.rn.f64.s64 	%fd171, %rd1555;
	mul.f64 	%fd172, %fd171, 0d3BF921FB54442D19;
	cvt.rn.f32.f64 	%f2493, %fd172;
	neg.f32 	%f2494, %f2493;
	setp.lt.s32 	%p687, %r4547, 0;
	selp.f32 	%f4591, %f2494, %f2493, %p687;
	bra.uni 	$L__BB0_691;
$L__BB0_690:
	mov.f32 	%f2495, 0f00000000;
	mul.rn.f32 	%f4591, %f423, %f2495;
	mov.b32 	%r7351, 0;
$L__BB0_691:
	add.s32 	%r4552, %r7351, 1;
	mul.rn.f32 	%f2496, %f4591, %f4591;
	and.b32  	%r4553, %r7351, 1;
	setp.eq.b32 	%p688, %r4553, 1;
	selp.f32 	%f2497, %f4591, 0f3F800000, %p688;
	fma.rn.f32 	%f2498, %f2496, %f2497, 0f00000000;
	fma.rn.f32 	%f2499, %f2496, 0f37CBAC00, 0fBAB607ED;
	selp.f32 	%f2500, 0fB94D4153, %f2499, %p688;
	selp.f32 	%f2501, 0f3C0885E4, 0f3D2AAABB, %p688;
	fma.rn.f32 	%f2502, %f2500, %f2496, %f2501;
	selp.f32 	%f2503, 0fBE2AAAA8, 0fBEFFFFFF, %p688;
	fma.rn.f32 	%f2504, %f2502, %f2496, %f2503;
	fma.rn.f32 	%f2505, %f2504, %f2498, %f2497;
	and.b32  	%r4554, %r4552, 2;
	setp.eq.s32 	%p689, %r4554, 0;
	mov.f32 	%f2506, 0f00000000;
	sub.f32 	%f2507, %f2506, %f2505;
	selp.f32 	%f2508, %f2505, %f2507, %p689;
	fma.rn.f32 	%f433, %f429, %f2508, %f423;
	mul.f32 	%f2509, %f433, 0f3F22F983;
	cvt.rni.s32.f32 	%r7359, %f2509;
	cvt.rn.f32.s32 	%f2510, %r7359;
	fma.rn.f32 	%f2511, %f2510, 0fBFC90FDA, %f433;
	fma.rn.f32 	%f2512, %f2510, 0fB3A22168, %f2511;
	fma.rn.f32 	%f4593, %f2510, 0fA7C234C5, %f2512;
	abs.f32 	%f435, %f433;
	setp.ltu.f32 	%p690, %f435, 0f47CE4780;
	mov.u32 	%r7355, %r7359;
	mov.f32 	%f4592, %f4593;
	@%p690 bra 	$L__BB0_699;
	setp.eq.f32 	%p691, %f435, 0f7F800000;
	@%p691 bra 	$L__BB0_698;
	mov.b32 	%r1164, %f433;
	shl.b32 	%r4556, %r1164, 8;
	or.b32  	%r1165, %r4556, -2147483648;
	mov.b64 	%rd2898, 0;
	mov.b32 	%r7352, 0;
$L__BB0_694:
	.pragma "nounroll";
	mul.wide.u32 	%rd1557, %r7352, 4;
	mov.u64 	%rd1558, __cudart_i2opi_f;
	add.s64 	%rd1559, %rd1558, %rd1557;
	ld.global.nc.u32 	%r4557, [%rd1559];
	mad.wide.u32 	%rd1560, %r4557, %r1165, %rd2898;
	shr.u64 	%rd2898, %rd1560, 32;
	add.s64 	%rd1561, %rd3, %rd1557;
	st.local.u32 	[%rd1561], %rd1560;
	add.s32 	%r7352, %r7352, 1;
	setp.ne.s32 	%p692, %r7352, 6;
	@%p692 bra 	$L__BB0_694;
	shr.u32 	%r4558, %r1164, 23;
	st.local.u32 	[%rd3+24], %rd2898;
	and.b32  	%r1168, %r4558, 31;
	and.b32  	%r4559, %r4558, 224;
	add.s32 	%r4560, %r4559, -128;
	shr.u32 	%r4561, %r4560, 5;
	mul.wide.u32 	%rd1562, %r4561, 4;
	sub.s64 	%rd269, %rd3, %rd1562;
	ld.local.u32 	%r7353, [%rd269+24];
	ld.local.u32 	%r7354, [%rd269+20];
	setp.eq.s32 	%p693, %r1168, 0;
	@%p693 bra 	$L__BB0_697;
	shf.l.wrap.b32 	%r7353, %r7354, %r7353, %r1168;
	ld.local.u32 	%r4562, [%rd269+16];
	shf.l.wrap.b32 	%r7354, %r4562, %r7354, %r1168;
$L__BB0_697:
	shr.u32 	%r4563, %r7353, 30;
	shf.l.wrap.b32 	%r4564, %r7354, %r7353, 2;
	shl.b32 	%r4565, %r7354, 2;
	shr.u32 	%r4566, %r4564, 31;
	add.s32 	%r4567, %r4566, %r4563;
	neg.s32 	%r4568, %r4567;
	setp.lt.s32 	%p694, %r1164, 0;
	selp.b32 	%r7355, %r4568, %r4567, %p694;
	xor.b32  	%r4569, %r4564, %r1164;
	shr.s32 	%r4570, %r4564, 31;
	xor.b32  	%r4571, %r4570, %r4564;
	xor.b32  	%r4572, %r4570, %r4565;
	cvt.u64.u32 	%rd1563, %r4571;
	shl.b64 	%rd1564, %rd1563, 32;
	cvt.u64.u32 	%rd1565, %r4572;
	or.b64  	%rd1566, %rd1564, %rd1565;
	cvt.rn.f64.s64 	%fd173, %rd1566;
	mul.f64 	%fd174, %fd173, 0d3BF921FB54442D19;
	cvt.rn.f32.f64 	%f2513, %fd174;
	neg.f32 	%f2514, %f2513;
	setp.lt.s32 	%p695, %r4569, 0;
	selp.f32 	%f4592, %f2514, %f2513, %p695;
	bra.uni 	$L__BB0_699;
$L__BB0_698:
	mov.f32 	%f2515, 0f00000000;
	mul.rn.f32 	%f4592, %f433, %f2515;
	mov.b32 	%r7355, 0;
$L__BB0_699:
	setp.ltu.f32 	%p696, %f435, 0f47CE4780;
	mul.rn.f32 	%f2516, %f4592, %f4592;
	and.b32  	%r4574, %r7355, 1;
	setp.eq.b32 	%p697, %r4574, 1;
	selp.f32 	%f2517, 0f3F800000, %f4592, %p697;
	fma.rn.f32 	%f2518, %f2516, %f2517, 0f00000000;
	fma.rn.f32 	%f2519, %f2516, 0f37CBAC00, 0fBAB607ED;
	selp.f32 	%f2520, %f2519, 0fB94D4153, %p697;
	selp.f32 	%f2521, 0f3D2AAABB, 0f3C0885E4, %p697;
	fma.rn.f32 	%f2522, %f2520, %f2516, %f2521;
	selp.f32 	%f2523, 0fBEFFFFFF, 0fBE2AAAA8, %p697;
	fma.rn.f32 	%f2524, %f2522, %f2516, %f2523;
	fma.rn.f32 	%f2525, %f2524, %f2518, %f2517;
	and.b32  	%r4575, %r7355, 2;
	setp.eq.s32 	%p698, %r4575, 0;
	mov.f32 	%f2526, 0f00000000;
	sub.f32 	%f2527, %f2526, %f2525;
	selp.f32 	%f439, %f2525, %f2527, %p698;
	@%p696 bra 	$L__BB0_707;
	setp.eq.f32 	%p699, %f435, 0f7F800000;
	@%p699 bra 	$L__BB0_706;
	mov.b32 	%r1177, %f433;
	shl.b32 	%r4577, %r1177, 8;
	or.b32  	%r1178, %r4577, -2147483648;
	mov.b64 	%rd2899, 0;
	mov.b32 	%r7356, 0;
$L__BB0_702:
	.pragma "nounroll";
	mul.wide.u32 	%rd1568, %r7356, 4;
	mov.u64 	%rd1569, __cudart_i2opi_f;
	add.s64 	%rd1570, %rd1569, %rd1568;
	ld.global.nc.u32 	%r4578, [%rd1570];
	mad.wide.u32 	%rd1571, %r4578, %r1178, %rd2899;
	shr.u64 	%rd2899, %rd1571, 32;
	add.s64 	%rd1572, %rd2, %rd1568;
	st.local.u32 	[%rd1572], %rd1571;
	add.s32 	%r7356, %r7356, 1;
	setp.ne.s32 	%p700, %r7356, 6;
	@%p700 bra 	$L__BB0_702;
	shr.u32 	%r4579, %r1177, 23;
	st.local.u32 	[%rd2+24], %rd2899;
	and.b32  	%r1181, %r4579, 31;
	and.b32  	%r4580, %r4579, 224;
	add.s32 	%r4581, %r4580, -128;
	shr.u32 	%r4582, %r4581, 5;
	mul.wide.u32 	%rd1573, %r4582, 4;
	sub.s64 	%rd272, %rd2, %rd1573;
	ld.local.u32 	%r7357, [%rd272+24];
	ld.local.u32 	%r7358, [%rd272+20];
	setp.eq.s32 	%p701, %r1181, 0;
	@%p701 bra 	$L__BB0_705;
	shf.l.wrap.b32 	%r7357, %r7358, %r7357, %r1181;
	ld.local.u32 	%r4583, [%rd272+16];
	shf.l.wrap.b32 	%r7358, %r4583, %r7358, %r1181;
$L__BB0_705:
	shr.u32 	%r4584, %r7357, 30;
	shf.l.wrap.b32 	%r4585, %r7358, %r7357, 2;
	shl.b32 	%r4586, %r7358, 2;
	shr.u32 	%r4587, %r4585, 31;
	add.s32 	%r4588, %r4587, %r4584;
	neg.s32 	%r4589, %r4588;
	setp.lt.s32 	%p702, %r1177, 0;
	selp.b32 	%r7359, %r4589, %r4588, %p702;
	xor.b32  	%r4590, %r4585, %r1177;
	shr.s32 	%r4591, %r4585, 31;
	xor.b32  	%r4592, %r4591, %r4585;
	xor.b32  	%r4593, %r4591, %r4586;
	cvt.u64.u32 	%rd1574, %r4592;
	shl.b64 	%rd1575, %rd1574, 32;
	cvt.u64.u32 	%rd1576, %r4593;
	or.b64  	%rd1577, %rd1575, %rd1576;
	cvt.rn.f64.s64 	%fd175, %rd1577;
	mul.f64 	%fd176, %fd175, 0d3BF921FB54442D19;
	cvt.rn.f32.f64 	%f2528, %fd176;
	neg.f32 	%f2529, %f2528;
	setp.lt.s32 	%p703, %r4590, 0;
	selp.f32 	%f4593, %f2529, %f2528, %p703;
	bra.uni 	$L__BB0_707;
$L__BB0_706:
	mov.f32 	%f2530, 0f00000000;
	mul.rn.f32 	%f4593, %f433, %f2530;
	mov.b32 	%r7359, 0;
$L__BB0_707:
	add.s32 	%r4595, %r7359, 1;
	mul.rn.f32 	%f2531, %f4593, %f4593;
	and.b32  	%r4596, %r7359, 1;
	setp.eq.b32 	%p704, %r4596, 1;
	selp.f32 	%f2532, %f4593, 0f3F800000, %p704;
	fma.rn.f32 	%f2533, %f2531, %f2532, 0f00000000;
	fma.rn.f32 	%f2534, %f2531, 0f37CBAC00, 0fBAB607ED;
	selp.f32 	%f2535, 0fB94D4153, %f2534, %p704;
	selp.f32 	%f2536, 0f3C0885E4, 0f3D2AAABB, %p704;
	fma.rn.f32 	%f2537, %f2535, %f2531, %f2536;
	selp.f32 	%f2538, 0fBE2AAAA8, 0fBEFFFFFF, %p704;
	fma.rn.f32 	%f2539, %f2537, %f2531, %f2538;
	fma.rn.f32 	%f2540, %f2539, %f2533, %f2532;
	and.b32  	%r4597, %r4595, 2;
	setp.eq.s32 	%p705, %r4597, 0;
	mov.f32 	%f2541, 0f00000000;
	sub.f32 	%f2542, %f2541, %f2540;
	selp.f32 	%f2543, %f2540, %f2542, %p705;
	fma.rn.f32 	%f443, %f439, %f2543, %f433;
	mul.f32 	%f2544, %f443, 0f3F22F983;
	cvt.rni.s32.f32 	%r7367, %f2544;
	cvt.rn.f32.s32 	%f2545, %r7367;
	fma.rn.f32 	%f2546, %f2545, 0fBFC90FDA, %f443;
	fma.rn.f32 	%f2547, %f2545, 0fB3A22168, %f2546;
	fma.rn.f32 	%f4595, %f2545, 0fA7C234C5, %f2547;
	abs.f32 	%f445, %f443;
	setp.ltu.f32 	%p706, %f445, 0f47CE4780;
	mov.u32 	%r7363, %r7367;
	mov.f32 	%f4594, %f4595;
	@%p706 bra 	$L__BB0_715;
	setp.eq.f32 	%p707, %f445, 0f7F800000;
	@%p707 bra 	$L__BB0_714;
	mov.b32 	%r1191, %f443;
	shl.b32 	%r4599, %r1191, 8;
	or.b32  	%r1192, %r4599, -2147483648;
	mov.b64 	%rd2900, 0;
	mov.b32 	%r7360, 0;
$L__BB0_710:
	.pragma "nounroll";
	mul.wide.u32 	%rd1579, %r7360, 4;
	mov.u64 	%rd1580, __cudart_i2opi_f;
	add.s64 	%rd1581, %rd1580, %rd1579;
	ld.global.nc.u32 	%r4600, [%rd1581];
	mad.wide.u32 	%rd1582, %r4600, %r1192, %rd2900;
	shr.u64 	%rd2900, %rd1582, 32;
	add.s64 	%rd1583, %rd3, %rd1579;
	st.local.u32 	[%rd1583], %rd1582;
	add.s32 	%r7360, %r7360, 1;
	setp.ne.s32 	%p708, %r7360, 6;
	@%p708 bra 	$L__BB0_710;
	shr.u32 	%r4601, %r1191, 23;
	st.local.u32 	[%rd3+24], %rd2900;
	and.b32  	%r1195, %r4601, 31;
	and.b32  	%r4602, %r4601, 224;
	add.s32 	%r4603, %r4602, -128;
	shr.u32 	%r4604, %r4603, 5;
	mul.wide.u32 	%rd1584, %r4604, 4;
	sub.s64 	%rd275, %rd3, %rd1584;
	ld.local.u32 	%r7361, [%rd275+24];
	ld.local.u32 	%r7362, [%rd275+20];
	setp.eq.s32 	%p709, %r1195, 0;
	@%p709 bra 	$L__BB0_713;
	shf.l.wrap.b32 	%r7361, %r7362, %r7361, %r1195;
	ld.local.u32 	%r4605, [%rd275+16];
	shf.l.wrap.b32 	%r7362, %r4605, %r7362, %r1195;
$L__BB0_713:
	shr.u32 	%r4606, %r7361, 30;
	shf.l.wrap.b32 	%r4607, %r7362, %r7361, 2;
	shl.b32 	%r4608, %r7362, 2;
	shr.u32 	%r4609, %r4607, 31;
	add.s32 	%r4610, %r4609, %r4606;
	neg.s32 	%r4611, %r4610;
	setp.lt.s32 	%p710, %r1191, 0;
	selp.b32 	%r7363, %r4611, %r4610, %p710;
	xor.b32  	%r4612, %r4607, %r1191;
	shr.s32 	%r4613, %r4607, 31;
	xor.b32  	%r4614, %r4613, %r4607;
	xor.b32  	%r4615, %r4613, %r4608;
	cvt.u64.u32 	%rd1585, %r4614;
	shl.b64 	%rd1586, %rd1585, 32;
	cvt.u64.u32 	%rd1587, %r4615;
	or.b64  	%rd1588, %rd1586, %rd1587;
	cvt.rn.f64.s64 	%fd177, %rd1588;
	mul.f64 	%fd178, %fd177, 0d3BF921FB54442D19;
	cvt.rn.f32.f64 	%f2548, %fd178;
	neg.f32 	%f2549, %f2548;
	setp.lt.s32 	%p711, %r4612, 0;
	selp.f32 	%f4594, %f2549, %f2548, %p711;
	bra.uni 	$L__BB0_715;
$L__BB0_714:
	mov.f32 	%f2550, 0f00000000;
	mul.rn.f32 	%f4594, %f443, %f2550;
	mov.b32 	%r7363, 0;
$L__BB0_715:
	setp.ltu.f32 	%p712, %f445, 0f47CE4780;
	mul.rn.f32 	%f2551, %f4594, %f4594;
	and.b32  	%r4617, %r7363, 1;
	setp.eq.b32 	%p713, %r4617, 1;
	selp.f32 	%f2552, 0f3F800000, %f4594, %p713;
	fma.rn.f32 	%f2553, %f2551, %f2552, 0f00000000;
	fma.rn.f32 	%f2554, %f2551, 0f37CBAC00, 0fBAB607ED;
	selp.f32 	%f2555, %f2554, 0fB94D4153, %p713;
	selp.f32 	%f2556, 0f3D2AAABB, 0f3C0885E4, %p713;
	fma.rn.f32 	%f2557, %f2555, %f2551, %f2556;
	selp.f32 	%f2558, 0fBEFFFFFF, 0fBE2AAAA8, %p713;
	fma.rn.f32 	%f2559, %f2557, %f2551, %f2558;
	fma.rn.f32 	%f2560, %f2559, %f2553, %f2552;
	and.b32  	%r4618, %r7363, 2;
	setp.eq.s32 	%p714, %r4618, 0;
	mov.f32 	%f2561, 0f00000000;
	sub.f32 	%f2562, %f2561, %f2560;
	selp.f32 	%f449, %f2560, %f2562, %p714;
	@%p712 bra 	$L__BB0_723;
	setp.eq.f32 	%p715, %f445, 0f7F800000;
	@%p715 bra 	$L__BB0_722;
	mov.b32 	%r1204, %f443;
	shl.b32 	%r4620, %r1204, 8;
	or.b32  	%r1205, %r4620, -2147483648;
	mov.b64 	%rd2901, 0;
	mov.b32 	%r7364, 0;
$L__BB0_718:
	.pragma "nounroll";
	mul.wide.u32 	%rd1590, %r7364, 4;
	mov.u64 	%rd1591, __cudart_i2opi_f;
	add.s64 	%rd1592, %rd1591, %rd1590;
	ld.global.nc.u32 	%r4621, [%rd1592];
	mad.wide.u32 	%rd1593, %r4621, %r1205, %rd2901;
	shr.u64 	%rd2901, %rd1593, 32;
	add.s64 	%rd1594, %rd2, %rd1590;
	st.local.u32 	[%rd1594], %rd1593;
	add.s32 	%r7364, %r7364, 1;
	setp.ne.s32 	%p716, %r7364, 6;
	@%p716 bra 	$L__BB0_718;
	shr.u32 	%r4622, %r1204, 23;
	st.local.u32 	[%rd2+24], %rd2901;
	and.b32  	%r1208, %r4622, 31;
	and.b32  	%r4623, %r4622, 224;
	add.s32 	%r4624, %r4623, -128;
	shr.u32 	%r4625, %r4624, 5;
	mul.wide.u32 	%rd1595, %r4625, 4;
	sub.s64 	%rd278, %rd2, %rd1595;
	ld.local.u32 	%r7365, [%rd278+24];
	ld.local.u32 	%r7366, [%rd278+20];
	setp.eq.s32 	%p717, %r1208, 0;
	@%p717 bra 	$L__BB0_721;
	shf.l.wrap.b32 	%r7365, %r7366, %r7365, %r1208;
	ld.local.u32 	%r4626, [%rd278+16];
	shf.l.wrap.b32 	%r7366, %r4626, %r7366, %r1208;
$L__BB0_721:
	shr.u32 	%r4627, %r7365, 30;
	shf.l.wrap.b32 	%r4628, %r7366, %r7365, 2;
	shl.b32 	%r4629, %r7366, 2;
	shr.u32 	%r4630, %r4628, 31;
	add.s32 	%r4631, %r4630, %r4627;
	neg.s32 	%r4632, %r4631;
	setp.lt.s32 	%p718, %r1204, 0;
	selp.b32 	%r7367, %r4632, %r4631, %p718;
	xor.b32  	%r4633, %r4628, %r1204;
	shr.s32 	%r4634, %r4628, 31;
	xor.b32  	%r4635, %r4634, %r4628;
	xor.b32  	%r4636, %r4634, %r4629;
	cvt.u64.u32 	%rd1596, %r4635;
	shl.b64 	%rd1597, %rd1596, 32;
	cvt.u64.u32 	%rd1598, %r4636;
	or.b64  	%rd1599, %rd1597, %rd1598;
	cvt.rn.f64.s64 	%fd179, %rd1599;
	mul.f64 	%fd180, %fd179, 0d3BF921FB54442D19;
	cvt.rn.f32.f64 	%f2563, %fd180;
	neg.f32 	%f2564, %f2563;
	setp.lt.s32 	%p719, %r4633, 0;
	selp.f32 	%f4595, %f2564, %f2563, %p719;
	bra.uni 	$L__BB0_723;
$L__BB0_722:
	mov.f32 	%f2565, 0f00000000;
	mul.rn.f32 	%f4595, %f443, %f2565;
	mov.b32 	%r7367, 0;
$L__BB0_723:
	add.s32 	%r4638, %r7367, 1;
	mul.rn.f32 	%f2566, %f4595, %f4595;
	and.b32  	%r4639, %r7367, 1;
	setp.eq.b32 	%p720, %r4639, 1;
	selp.f32 	%f2567, %f4595, 0f3F800000, %p720;
	fma.rn.f32 	%f2568, %f2566, %f2567, 0f00000000;
	fma.rn.f32 	%f2569, %f2566, 0f37CBAC00, 0fBAB607ED;
	selp.f32 	%f2570, 0fB94D4153, %f2569, %p720;
	selp.f32 	%f2571, 0f3C0885E4, 0f3D2AAABB, %p720;
	fma.rn.f32 	%f2572, %f2570, %f2566, %f2571;
	selp.f32 	%f2573, 0fBE2AAAA8, 0fBEFFFFFF, %p720;
	fma.rn.f32 	%f2574, %f2572, %f2566, %f2573;
	fma.rn.f32 	%f2575, %f2574, %f2568, %f2567;
	and.b32  	%r4640, %r4638, 2;
	setp.eq.s32 	%p721, %r4640, 0;
	mov.f32 	%f2576, 0f00000000;
	sub.f32 	%f2577, %f2576, %f2575;
	selp.f32 	%f2578, %f2575, %f2577, %p721;
	fma.rn.f32 	%f453, %f449, %f2578, %f443;
	mul.f32 	%f2579, %f453, 0f3F22F983;
	cvt.rni.s32.f32 	%r7375, %f2579;
	cvt.rn.f32.s32 	%f2580, %r7375;
	fma.rn.f32 	%f2581, %f2580, 0fBFC90FDA, %f453;
	fma.rn.f32 	%f2582, %f2580, 0fB3A22168, %f2581;
	fma.rn.f32 	%f4597, %f2580, 0fA7C234C5, %f2582;
	abs.f32 	%f455, %f453;
	setp.ltu.f32 	%p722, %f455, 0f47CE4780;
	mov.u32 	%r7371, %r7375;
	mov.f32 	%f4596, %f4597;
	@%p722 bra 	$L__BB0_731;
	setp.eq.f32 	%p723, %f455, 0f7F800000;
	@%p723 bra 	$L__BB0_730;
	mov.b32 	%r1218, %f453;
	shl.b32 	%r4642, %r1218, 8;
	or.b32  	%r1219, %r4642, -2147483648;
	mov.b64 	%rd2902, 0;
	mov.b32 	%r7368, 0;
$L__BB0_726:
	.pragma "nounroll";
	mul.wide.u32 	%rd1601, %r7368, 4;
	mov.u64 	%rd1602, __cudart_i2opi_f;
	add.s64 	%rd1603, %rd1602, %rd1601;
	ld.global.nc.u32 	%r4643, [%rd1603];
	mad.wide.u32 	%rd1604, %r4643, %r1219, %rd2902;
	shr.u64 	%rd2902, %rd1604, 32;
	add.s64 	%rd1605, %rd3, %rd1601;
	st.local.u32 	[%rd1605], %rd1604;
	add.s32 	%r7368, %r7368, 1;
	setp.ne.s32 	%p724, %r7368, 6;
	@%p724 bra 	$L__BB0_726;
	shr.u32 	%r4644, %r1218, 23;
	st.local.u32 	[%rd3+24], %rd2902;
	and.b32  	%r1222, %r4644, 31;
	and.b32  	%r4645, %r4644, 224;
	add.s32 	%r4646, %r4645, -128;
	shr.u32 	%r4647, %r4646, 5;
	mul.wide.u32 	%rd1606, %r4647, 4;
	sub.s64 	%rd281, %rd3, %rd1606;
	ld.local.u32 	%r7369, [%rd281+24];
	ld.local.u32 	%r7370, [%rd281+20];
	setp.eq.s32 	%p725, %r1222, 0;
	@%p725 bra 	$L__BB0_729;
	shf.l.wrap.b32 	%r7369, %r7370, %r7369, %r1222;
	ld.local.u32 	%r4648, [%rd281+16];
	shf.l.wrap.b32 	%r7370, %r4648, %r7370, %r1222;
$L__BB0_729:
	shr.u32 	%r4649, %r7369, 30;
	shf.l.wrap.b32 	%r4650, %r7370, %r7369, 2;
	shl.b32 	%r4651, %r7370, 2;
	shr.u32 	%r4652, %r4650, 31;
	add.s32 	%r4653, %r4652, %r4649;
	neg.s32 	%r4654, %r4653;
	setp.lt.s32 	%p726, %r1218, 0;
	selp.b32 	%r7371, %r4654, %r4653, %p726;
	xor.b32  	%r4655, %r4650, %r1218;
	shr.s32 	%r4656, %r4650, 31;
	xor.b32  	%r4657, %r4656, %r4650;
	xor.b32  	%r4658, %r4656, %r4651;
	cvt.u64.u32 	%rd1607, %r4657;
	shl.b64 	%rd1608, %rd1607, 32;
	cvt.u64.u32 	%rd1609, %r4658;
	or.b64  	%rd1610, %rd1608, %rd1609;
	cvt.rn.f64.s64 	%fd181, %rd1610;
	mul.f64 	%fd182, %fd181, 0d3BF921FB54442D19;
	cvt.rn.f32.f64 	%f2583, %fd182;
	neg.f32 	%f2584, %f2583;
	setp.lt.s32 	%p727, %r4655, 0;
	selp.f32 	%f4596, %f2584, %f2583, %p727;
	bra.uni 	$L__BB0_731;
$L__BB0_730:
	mov.f32 	%f2585, 0f00000000;
	mul.rn.f32 	%f4596, %f453, %f2585;
	mov.b32 	%r7371, 0;
$L__BB0_731:
	setp.ltu.f32 	%p728, %f455, 0f47CE4780;
	mul.rn.f32 	%f2586, %f4596, %f4596;
	and.b32  	%r4660, %r7371, 1;
	setp.eq.b32 	%p729, %r4660, 1;
	selp.f32 	%f2587, 0f3F800000, %f4596, %p729;
	fma.rn.f32 	%f2588, %f2586, %f2587, 0f00000000;
	fma.rn.f32 	%f2589, %f2586, 0f37CBAC00, 0fBAB607ED;
	selp.f32 	%f2590, %f2589, 0fB94D4153, %p729;
	selp.f32 	%f2591, 0f3D2AAABB, 0f3C0885E4, %p729;
	fma.rn.f32 	%f2592, %f2590, %f2586, %f2591;
	selp.f32 	%f2593, 0fBEFFFFFF, 0fBE2AAAA8, %p729;
	fma.rn.f32 	%f2594, %f2592, %f2586, %f2593;
	fma.rn.f32 	%f2595, %f2594, %f2588, %f2587;
	and.b32  	%r4661, %r7371, 2;
	setp.eq.s32 	%p730, %r4661, 0;
	mov.f32 	%f2596, 0f00000000;
	sub.f32 	%f2597, %f2596, %f2595;
	selp.f32 	%f459, %f2595, %f2597, %p730;
	@%p728 bra 	$L__BB0_739;
	setp.eq.f32 	%p731, %f455, 0f7F800000;
	@%p731 bra 	$L__BB0_738;
	mov.b32 	%r1231, %f453;
	shl.b32 	%r4663, %r1231, 8;
	or.b32  	%r1232, %r4663, -2147483648;
	mov.b64 	%rd2903, 0;
	mov.b32 	%r7372, 0;
$L__BB0_734:
	.pragma "nounroll";
	mul.wide.u32 	%rd1612, %r7372, 4;
	mov.u64 	%rd1613, __cudart_i2opi_f;
	add.s64 	%rd1614, %rd1613, %rd1612;
	ld.global.nc.u32 	%r4664, [%rd1614];
	mad.wide.u32 	%rd1615, %r4664, %r1232, %rd2903;
	shr.u64 	%rd2903, %rd1615, 32;
	add.s64 	%rd1616, %rd2, %rd1612;
	st.local.u32 	[%rd1616], %rd1615;
	add.s32 	%r7372, %r7372, 1;
	setp.ne.s32 	%p732, %r7372, 6;
	@%p732 bra 	$L__BB0_734;
	shr.u32 	%r4665, %r1231, 23;
	st.local.u32 	[%rd2+24], %rd2903;
	and.b32  	%r1235, %r4665, 31;
	and.b32  	%r4666, %r4665, 224;
	add.s32 	%r4667, %r4666, -128;
	shr.u32 	%r4668, %r4667, 5;
	mul.wide.u32 	%rd1617, %r4668, 4;
	sub.s64 	%rd284, %rd2, %rd1617;
	ld.local.u32 	%r7373, [%rd284+24];
	ld.local.u32 	%r7374, [%rd284+20];
	setp.eq.s32 	%p733, %r1235, 0;
	@%p733 bra 	$L__BB0_737;
	shf.l.wrap.b32 	%r7373, %r7374, %r7373, %r1235;
	ld.local.u32 	%r4669, [%rd284+16];
	shf.l.wrap.b32 	%r7374, %r4669, %r7374, %r1235;
$L__BB0_737:
	shr.u32 	%r4670, %r7373, 30;
	shf.l.wrap.b32 	%r4671, %r7374, %r7373, 2;
	shl.b32 	%r4672, %r7374, 2;
	shr.u32 	%r4673, %r4671, 31;
	add.s32 	%r4674, %r4673, %r4670;
	neg.s32 	%r4675, %r4674;
	setp.lt.s32 	%p734, %r1231, 0;
	selp.b32 	%r7375, %r4675, %r4674, %p734;
	xor.b32  	%r4676, %r4671, %r1231;
	shr.s32 	%r4677, %r4671, 31;
	xor.b32  	%r4678, %r4677, %r4671;
	xor.b32  	%r4679, %r4677, %r4672;
	cvt.u64.u32 	%rd1618, %r4678;
	shl.b64 	%rd1619, %rd1618, 32;
	cvt.u64.u32 	%rd1620, %r4679;
	or.b64  	%rd1621, %rd1619, %rd1620;
	cvt.rn.f64.s64 	%fd183, %rd1621;
	mul.f64 	%fd184, %fd183, 0d3BF921FB54442D19;
	cvt.rn.f32.f64 	%f2598, %fd184;
	neg.f32 	%f2599, %f2598;
	setp.lt.s32 	%p735, %r4676, 0;
	selp.f32 	%f4597, %f2599, %f2598, %p735;
	bra.uni 	$L__BB0_739;
$L__BB0_738:
	mov.f32 	%f2600, 0f00000000;
	mul.rn.f32 	%f4597, %f453, %f2600;
	mov.b32 	%r7375, 0;
$L__BB0_739:
	add.s32 	%r4681, %r7375, 1;
	mul.rn.f32 	%f2601, %f4597, %f4597;
	and.b32  	%r4682, %r7375, 1;
	setp.eq.b32 	%p736, %r4682, 1;
	selp.f32 	%f2602, %f4597, 0f3F800000, %p736;
	fma.rn.f32 	%f2603, %f2601, %f2602, 0f00000000;
	fma.rn.f32 	%f2604, %f2601, 0f37CBAC00, 0fBAB607ED;
	selp.f32 	%f2605, 0fB94D4153, %f2604, %p736;
	selp.f32 	%f2606, 0f3C0885E4, 0f3D2AAABB, %p736;
	fma.rn.f32 	%f2607, %f2605, %f2601, %f2606;
	selp.f32 	%f2608, 0fBE2AAAA8, 0fBEFFFFFF, %p736;
	fma.rn.f32 	%f2609, %f2607, %f2601, %f2608;
	fma.rn.f32 	%f2610, %f2609, %f2603, %f2602;
	and.b32  	%r4683, %r4681, 2;
	setp.eq.s32 	%p737, %r4683, 0;
	mov.f32 	%f2611, 0f00000000;
	sub.f32 	%f2612, %f2611, %f2610;
	selp.f32 	%f2613, %f2610, %f2612, %p737;
	fma.rn.f32 	%f463, %f459, %f2613, %f453;
	mul.f32 	%f2614, %f463, 0f3F22F983;
	cvt.rni.s32.f32 	%r7383, %f2614;
	cvt.rn.f32.s32 	%f2615, %r7383;
	fma.rn.f32 	%f2616, %f2615, 0fBFC90FDA, %f463;
	fma.rn.f32 	%f2617, %f2615, 0fB3A22168, %f2616;
	fma.rn.f32 	%f4599, %f2615, 0fA7C234C5, %f2617;
	abs.f32 	%f465, %f463;
	setp.ltu.f32 	%p738, %f465, 0f47CE4780;
	mov.u32 	%r7379, %r7383;
	mov.f32 	%f4598, %f4599;
	@%p738 bra 	$L__BB0_747;
	setp.eq.f32 	%p739, %f465, 0f7F800000;
	@%p739 bra 	$L__BB0_746;
	mov.b32 	%r1245, %f463;
	shl.b32 	%r4685, %r1245, 8;
	or.b32  	%r1246, %r4685, -2147483648;
	mov.b64 	%rd2904, 0;
	mov.b32 	%r7376, 0;
$L__BB0_742:
	.pragma "nounroll";
	mul.wide.u32 	%rd1623, %r7376, 4;
	mov.u64 	%rd1624, __cudart_i2opi_f;
	add.s64 	%rd1625, %rd1624, %rd1623;
	ld.global.nc.u32 	%r4686, [%rd1625];
	mad.wide.u32 	%rd1626, %r4686, %r1246, %rd2904;
	shr.u64 	%rd2904, %rd1626, 32;
	add.s64 	%rd1627, %rd3, %rd1623;
	st.local.u32 	[%rd1627], %rd1626;
	add.s32 	%r7376, %r7376, 1;
	setp.ne.s32 	%p740, %r7376, 6;
	@%p740 bra 	$L__BB0_742;
	shr.u32 	%r4687, %r1245, 23;
	st.local.u32 	[%rd3+24], %rd2904;
	and.b32  	%r1249, %r4687, 31;
	and.b32  	%r4688, %r4687, 224;
	add.s32 	%r4689, %r4688, -128;
	shr.u32 	%r4690, %r4689, 5;
	mul.wide.u32 	%rd1628, %r4690, 4;
	sub.s64 	%rd287, %rd3, %rd1628;
	ld.local.u32 	%r7377, [%rd287+24];
	ld.local.u32 	%r7378, [%rd287+20];
	setp.eq.s32 	%p741, %r1249, 0;
	@%p741 bra 	$L__BB0_745;
	shf.l.wrap.b32 	%r7377, %r7378, %r7377, %r1249;
	ld.local.u32 	%r4691, [%rd287+16];
	shf.l.wrap.b32 	%r7378, %r4691, %r7378, %r1249;
$L__BB0_745:
	shr.u32 	%r4692, %r7377, 30;
	shf.l.wrap.b32 	%r4693, %r7378, %r7377, 2;
	shl.b32 	%r4694, %r7378, 2;
	shr.u32 	%r4695, %r4693, 31;
	add.s32 	%r4696, %r4695, %r4692;
	neg.s32 	%r4697, %r4696;
	setp.lt.s32 	%p742, %r1245, 0;
	selp.b32 	%r7379, %r4697, %r4696, %p742;
	xor.b32  	%r4698, %r4693, %r1245;
	shr.s32 	%r4699, %r4693, 31;
	xor.b32  	%r4700, %r4699, %r4693;
	xor.b32  	%r4701, %r4699, %r4694;
	cvt.u64.u32 	%rd1629, %r4700;
	shl.b64 	%rd1630, %rd1629, 32;
	cvt.u64.u32 	%rd1631, %r4701;
	or.b64  	%rd1632, %rd1630, %rd1631;
	cvt.rn.f64.s64 	%fd185, %rd1632;
	mul.f64 	%fd186, %fd185, 0d3BF921FB54442D19;
	cvt.rn.f32.f64 	%f2618, %fd186;
	neg.f32 	%f2619, %f2618;
	setp.lt.s32 	%p743, %r4698, 0;
	selp.f32 	%f4598, %f2619, %f2618, %p743;
	bra.uni 	$L__BB0_747;
$L__BB0_746:
	mov.f32 	%f2620, 0f00000000;
	mul.rn.f32 	%f4598, %f463, %f2620;
	mov.b32 	%r7379, 0;
$L__BB0_747:
	setp.ltu.f32 	%p744, %f465, 0f47CE4780;
	mul.rn.f32 	%f2621, %f4598, %f4598;
	and.b32  	%r4703, %r7379, 1;
	setp.eq.b32 	%p745, %r4703, 1;
	selp.f32 	%f2622, 0f3F800000, %f4598, %p745;
	fma.rn.f32 	%f2623, %f2621, %f2622, 0f00000000;
	fma.rn.f32 	%f2624, %f2621, 0f37CBAC00, 0fBAB607ED;
	selp.f32 	%f2625, %f2624, 0fB94D4153, %p745;
	selp.f32 	%f2626, 0f3D2AAABB, 0f3C0885E4, %p745;
	fma.rn.f32 	%f2627, %f2625, %f2621, %f2626;
	selp.f32 	%f2628, 0fBEFFFFFF, 0fBE2AAAA8, %p745;
	fma.rn.f32 	%f2629, %f2627, %f2621, %f2628;
	fma.rn.f32 	%f2630, %f2629, %f2623, %f2622;
	and.b32  	%r4704, %r7379, 2;
	setp.eq.s32 	%p746, %r4704, 0;
	mov.f32 	%f2631, 0f00000000;
	sub.f32 	%f2632, %f2631, %f2630;
	selp.f32 	%f469, %f2630, %f2632, %p746;
	@%p744 bra 	$L__BB0_755;
	setp.eq.f32 	%p747, %f465, 0f7F800000;
	@%p747 bra 	$L__BB0_754;
	mov.b32 	%r1258, %f463;
	shl.b32 	%r4706, %r1258, 8;
	or.b32  	%r1259, %r4706, -2147483648;
	mov.b64 	%rd2905, 0;
	mov.b32 	%r7380, 0;
$L__BB0_750:
	.pragma "nounroll";
	mul.wide.u32 	%rd1634, %r7380, 4;
	mov.u64 	%rd1635, __cudart_i2opi_f;
	add.s64 	%rd1636, %rd1635, %rd1634;
	ld.global.nc.u32 	%r4707, [%rd1636];
	mad.wide.u32 	%rd1637, %r4707, %r1259, %rd2905;
	shr.u64 	%rd2905, %rd1637, 32;
	add.s64 	%rd1638, %rd2, %rd1634;
	st.local.u32 	[%rd1638], %rd1637;
	add.s32 	%r7380, %r7380, 1;
	setp.ne.s32 	%p748, %r7380, 6;
	@%p748 bra 	$L__BB0_750;
	shr.u32 	%r4708, %r1258, 23;
	st.local.u32 	[%rd2+24], %rd2905;
	and.b32  	%r1262, %r4708, 31;
	and.b32  	%r4709, %r4708, 224;
	add.s32 	%r4710, %r4709, -128;
	shr.u32 	%r4711, %r4710, 5;
	mul.wide.u32 	%rd1639, %r4711, 4;
	sub.s64 	%rd290, %rd2, %rd1639;
	ld.local.u32 	%r7381, [%rd290+24];
	ld.local.u32 	%r7382, [%rd290+20];
	setp.eq.s32 	%p749, %r1262, 0;
	@%p749 bra 	$L__BB0_753;
	shf.l.wrap.b32 	%r7381, %r7382, %r7381, %r1262;
	ld.local.u32 	%r4712, [%rd290+16];
	shf.l.wrap.b32 	%r7382, %r4712, %r7382, %r1262;
$L__BB0_753:
	shr.u32 	%r4713, %r7381, 30;
	shf.l.wrap.b32 	%r4714, %r7382, %r7381, 2;
	shl.b32 	%r4715, %r7382, 2;
	shr.u32 	%r4716, %r4714, 31;
	add.s32 	%r4717, %r4716, %r4713;
	neg.s32 	%r4718, %r4717;
	setp.lt.s32 	%p750, %r1258, 0;
	selp.b32 	%r7383, %r4718, %r4717, %p750;
	xor.b32  	%r4719, %r4714, %r1258;
	shr.s32 	%r4720, %r4714, 31;
	xor.b32  	%r4721, %r4720, %r4714;
	xor.b32  	%r4722, %r4720, %r4715;
	cvt.u64.u32 	%rd1640, %r4721;
	shl.b64 	%rd1641, %rd1640, 32;
	cvt.u64.u32 	%rd1642, %r4722;
	or.b64  	%rd1643, %rd1641, %rd1642;
	cvt.rn.f64.s64 	%fd187, %rd1643;
	mul.f64 	%fd188, %fd187, 0d3BF921FB54442D19;
	cvt.rn.f32.f64 	%f2633, %fd188;
	neg.f32 	%f2634, %f2633;
	setp.lt.s32 	%p751, %r4719, 0;
	selp.f32 	%f4599, %f2634, %f2633, %p751;
	bra.uni 	$L__BB0_755;
$L__BB0_754:
	mov.f32 	%f2635, 0f00000000;
	mul.rn.f32 	%f4599, %f463, %f2635;
	mov.b32 	%r7383, 0;
$L__BB0_755:
	add.s32 	%r4724, %r7383, 1;
	mul.rn.f32 	%f2636, %f4599, %f4599;
	and.b32  	%r4725, %r7383, 1;
	setp.eq.b32 	%p752, %r4725, 1;
	selp.f32 	%f2637, %f4599, 0f3F800000, %p752;
	fma.rn.f32 	%f2638, %f2636, %f2637, 0f00000000;
	fma.rn.f32 	%f2639, %f2636, 0f37CBAC00, 0fBAB607ED;
	selp.f32 	%f2640, 0fB94D4153, %f2639, %p752;
	selp.f32 	%f2641, 0f3C0885E4, 0f3D2AAABB, %p752;
	fma.rn.f32 	%f2642, %f2640, %f2636, %f2641;
	selp.f32 	%f2643, 0fBE2AAAA8, 0fBEFFFFFF, %p752;
	fma.rn.f32 	%f2644, %f2642, %f2636, %f2643;
	fma.rn.f32 	%f2645, %f2644, %f2638, %f2637;
	and.b32  	%r4726, %r4724, 2;
	setp.eq.s32 	%p753, %r4726, 0;
	mov.f32 	%f2646, 0f00000000;
	sub.f32 	%f2647, %f2646, %f2645;
	selp.f32 	%f2648, %f2645, %f2647, %p753;
	fma.rn.f32 	%f473, %f469, %f2648, %f463;
	mul.f32 	%f2649, %f473, 0f3F22F983;
	cvt.rni.s32.f32 	%r7391, %f2649;
	cvt.rn.f32.s32 	%f2650, %r7391;
	fma.rn.f32 	%f2651, %f2650, 0fBFC90FDA, %f473;
	fma.rn.f32 	%f2652, %f2650, 0fB3A22168, %f2651;
	fma.rn.f32 	%f4601, %f2650, 0fA7C234C5, %f2652;
	abs.f32 	%f475, %f473;
	setp.ltu.f32 	%p754, %f475, 0f47CE4780;
	mov.u32 	%r7387, %r7391;
	mov.f32 	%f4600, %f4601;
	@%p754 bra 	$L__BB0_763;
	setp.eq.f32 	%p755, %f475, 0f7F800000;
	@%p755 bra 	$L__BB0_762;
	mov.b32 	%r1272, %f473;
	shl.b32 	%r4728, %r1272, 8;
	or.b32  	%r1273, %r4728, -2147483648;
	mov.b64 	%rd2906, 0;
	mov.b32 	%r7384, 0;
$L__BB0_758:
	.pragma "nounroll";
	mul.wide.u32 	%rd1645, %r7384, 4;
	mov.u64 	%rd1646, __cudart_i2opi_f;
	add.s64 	%rd1647, %rd1646, %rd1645;
	ld.global.nc.u32 	%r4729, [%rd1647];
	mad.wide.u32 	%rd1648, %r4729, %r1273, %rd2906;
	shr.u64 	%rd2906, %rd1648, 32;
	add.s64 	%rd1649, %rd3, %rd1645;
	st.local.u32 	[%rd1649], %rd1648;
	add.s32 	%r7384, %r7384, 1;
	setp.ne.s32 	%p756, %r7384, 6;
	@%p756 bra 	$L__BB0_758;
	shr.u32 	%r4730, %r1272, 23;
	st.local.u32 	[%rd3+24], %rd2906;
	and.b32  	%r1276, %r4730, 31;
	and.b32  	%r4731, %r4730, 224;
	add.s32 	%r4732, %r4731, -128;
	shr.u32 	%r4733, %r4732, 5;
	mul.wide.u32 	%rd1650, %r4733, 4;
	sub.s64 	%rd293, %rd3, %rd1650;
	ld.local.u32 	%r7385, [%rd293+24];
	ld.local.u32 	%r7386, [%rd293+20];
	setp.eq.s32 	%p757, %r1276, 0;
	@%p757 bra 	$L__BB0_761;
	shf.l.wrap.b32 	%r7385, %r7386, %r7385, %r1276;
	ld.local.u32 	%r4734, [%rd293+16];
	shf.l.wrap.b32 	%r7386, %r4734, %r7386, %r1276;
$L__BB0_761:
	shr.u32 	%r4735, %r7385, 30;
	shf.l.wrap.b32 	%r4736, %r7386, %r7385, 2;
	shl.b32 	%r4737, %r7386, 2;
	shr.u32 	%r4738, %r4736, 31;
	add.s32 	%r4739, %r4738, %r4735;
	neg.s32 	%r4740, %r4739;
	setp.lt.s32 	%p758, %r1272, 0;
	selp.b32 	%r7387, %r4740, %r4739, %p758;
	xor.b32  	%r4741, %r4736, %r1272;
	shr.s32 	%r4742, %r4736, 31;
	xor.b32  	%r4743, %r4742, %r4736;
	xor.b32  	%r4744, %r4742, %r4737;
	cvt.u64.u32 	%rd1651, %r4743;
	shl.b64 	%rd1652, %rd1651, 32;
	cvt.u64.u32 	%rd1653, %r4744;
	or.b64  	%rd1654, %rd1652, %rd1653;
	cvt.rn.f64.s64 	%fd189, %rd1654;
	mul.f64 	%fd190, %fd189, 0d3BF921FB54442D19;
	cvt.rn.f32.f64 	%f2653, %fd190;
	neg.f32 	%f2654, %f2653;
	setp.lt.s32 	%p759, %r4741, 0;
	selp.f32 	%f4600, %f2654, %f2653, %p759;
	bra.uni 	$L__BB0_763;
$L__BB0_762:
	mov.f32 	%f2655, 0f00000000;
	mul.rn.f32 	%f4600, %f473, %f2655;
	mov.b32 	%r7387, 0;
$L__BB0_763:
	setp.ltu.f32 	%p760, %f475, 0f47CE4780;
	mul.rn.f32 	%f2656, %f4600, %f4600;
	and.b32  	%r4746, %r7387, 1;
	setp.eq.b32 	%p761, %r4746, 1;
	selp.f32 	%f2657, 0f3F800000, %f4600, %p761;
	fma.rn.f32 	%f2658, %f2656, %f2657, 0f00000000;
	fma.rn.f32 	%f2659, %f2656, 0f37CBAC00, 0fBAB607ED;
	selp.f32 	%f2660, %f2659, 0fB94D4153, %p761;
	selp.f32 	%f2661, 0f3D2AAABB, 0f3C0885E4, %p761;
	fma.rn.f32 	%f2662, %f2660, %f2656, %f2661;
	selp.f32 	%f2663, 0fBEFFFFFF, 0fBE2AAAA8, %p761;
	fma.rn.f32 	%f2664, %f2662, %f2656, %f2663;
	fma.rn.f32 	%f2665, %f2664, %f2658, %f2657;
	and.b32  	%r4747, %r7387, 2;
	setp.eq.s32 	%p762, %r4747, 0;
	mov.f32 	%f2666, 0f00000000;
	sub.f32 	%f2667, %f2666, %f2665;
	selp.f32 	%f479, %f2665, %f2667, %p762;
	@%p760 bra 	$L__BB0_771;
	setp.eq.f32 	%p763, %f475, 0f7F800000;
	@%p763 bra 	$L__BB0_770;
	mov.b32 	%r1285, %f473;
	shl.b32 	%r4749, %r1285, 8;
	or.b32  	%r1286, %r4749, -2147483648;
	mov.b64 	%rd2907, 0;
	mov.b32 	%r7388, 0;
$L__BB0_766:
	.pragma "nounroll";
	mul.wide.u32 	%rd1656, %r7388, 4;
	mov.u64 	%rd1657, __cudart_i2opi_f;
	add.s64 	%rd1658, %rd1657, %rd1656;
	ld.global.nc.u32 	%r4750, [%rd1658];
	mad.wide.u32 	%rd1659, %r4750, %r1286, %rd2907;
	shr.u64 	%rd2907, %rd1659, 32;
	add.s64 	%rd1660, %rd2, %rd1656;
	st.local.u32 	[%rd1660], %rd1659;
	add.s32 	%r7388, %r7388, 1;
	setp.ne.s32 	%p764, %r7388, 6;
	@%p764 bra 	$L__BB0_766;
	shr.u32 	%r4751, %r1285, 23;
	st.local.u32 	[%rd2+24], %rd2907;
	and.b32  	%r1289, %r4751, 31;
	and.b32  	%r4752, %r4751, 224;
	add.s32 	%r4753, %r4752, -128;
	shr.u32 	%r4754, %r4753, 5;
	mul.wide.u32 	%rd1661, %r4754, 4;
	sub.s64 	%rd296, %rd2, %rd1661;
	ld.local.u32 	%r7389, [%rd296+24];
	ld.local.u32 	%r7390, [%rd296+20];
	setp.eq.s32 	%p765, %r1289, 0;
	@%p765 bra 	$L__BB0_769;
	shf.l.wrap.b32 	%r7389, %r7390, %r7389, %r1289;
	ld.local.u32 	%r4755, [%rd296+16];
	shf.l.wrap.b32 	%r7390, %r4755, %r7390, %r1289;
$L__BB0_769:
	shr.u32 	%r4756, %r7389, 30;
	shf.l.wrap.b32 	%r4757, %r7390, %r7389, 2;
	shl.b32 	%r4758, %r7390, 2;
	shr.u32 	%r4759, %r4757, 31;
	add.s32 	%r4760, %r4759, %r4756;
	neg.s32 	%r4761, %r4760;
	setp.lt.s32 	%p766, %r1285, 0;
	selp.b32 	%r7391, %r4761, %r4760, %p766;
	xor.b32  	%r4762, %r4757, %r1285;
	shr.s32 	%r4763, %r4757, 31;
	xor.b32  	%r4764, %r4763, %r4757;
	xor.b32  	%r4765, %r4763, %r4758;
	cvt.u64.u32 	%rd1662, %r4764;
	shl.b64 	%rd1663, %rd1662, 32;
	cvt.u64.u32 	%rd1664, %r4765;
	or.b64  	%rd1665, %rd1663, %rd1664;
	cvt.rn.f64.s64 	%fd191, %rd1665;
	mul.f64 	%fd192, %fd191, 0d3BF921FB54442D19;
	cvt.rn.f32.f64 	%f2668, %fd192;
	neg.f32 	%f2669, %f2668;
	setp.lt.s32 	%p767, %r4762, 0;
	selp.f32 	%f4601, %f2669, %f2668, %p767;
	bra.uni 	$L__BB0_771;
$L__BB0_770:
	mov.f32 	%f2670, 0f00000000;
	mul.rn.f32 	%f4601, %f473, %f2670;
	mov.b32 	%r7391, 0;
$L__BB0_771:
	add.s32 	%r4767, %r7391, 1;
	mul.rn.f32 	%f2671, %f4601, %f4601;
	and.b32  	%r4768, %r7391, 1;
	setp.eq.b32 	%p768, %r4768, 1;
	selp.f32 	%f2672, %f4601, 0f3F800000, %p768;
	fma.rn.f32 	%f2673, %f2671, %f2672, 0f00000000;
	fma.rn.f32 	%f2674, %f2671, 0f37CBAC00, 0fBAB607ED;
	selp.f32 	%f2675, 0fB94D4153, %f2674, %p768;
	selp.f32 	%f2676, 0f3C0885E4, 0f3D2AAABB, %p768;
	fma.rn.f32 	%f2677, %f2675, %f2671, %f2676;
	selp.f32 	%f2678, 0fBE2AAAA8, 0fBEFFFFFF, %p768;
	fma.rn.f32 	%f2679, %f2677, %f2671, %f2678;
	fma.rn.f32 	%f2680, %f2679, %f2673, %f2672;
	and.b32  	%r4769, %r4767, 2;
	setp.eq.s32 	%p769, %r4769, 0;
	mov.f32 	%f2681, 0f00000000;
	sub.f32 	%f2682, %f2681, %f2680;
	selp.f32 	%f2683, %f2680, %f2682, %p769;
	fma.rn.f32 	%f483, %f479, %f2683, %f473;
	mul.f32 	%f2684, %f483, 0f3F22F983;
	cvt.rni.s32.f32 	%r7399, %f2684;
	cvt.rn.f32.s32 	%f2685, %r7399;
	fma.rn.f32 	%f2686, %f2685, 0fBFC90FDA, %f483;
	fma.rn.f32 	%f2687, %f2685, 0fB3A22168, %f2686;
	fma.rn.f32 	%f4603, %f2685, 0fA7C234C5, %f2687;
	abs.f32 	%f485, %f483;
	setp.ltu.f32 	%p770, %f485, 0f47CE4780;
	mov.u32 	%r7395, %r7399;
	mov.f32 	%f4602, %f4603;
	@%p770 bra 	$L__BB0_779;
	setp.eq.f32 	%p771, %f485, 0f7F800000;
	@%p771 bra 	$L__BB0_778;
	mov.b32 	%r1299, %f483;
	shl.b32 	%r4771, %r1299, 8;
	or.b32  	%r1300, %r4771, -2147483648;
	mov.b64 	%rd2908, 0;
	mov.b32 	%r7392, 0;
$L__BB0_774:
	.pragma "nounroll";
	mul.wide.u32 	%rd1667, %r7392, 4;
	mov.u64 	%rd1668, __cudart_i2opi_f;
	add.s64 	%rd1669, %rd1668, %rd1667;
	ld.global.nc.u32 	%r4772, [%rd1669];
	mad.wide.u32 	%rd1670, %r4772, %r1300, %rd2908;
	shr.u64 	%rd2908, %rd1670, 32;
	add.s64 	%rd1671, %rd3, %rd1667;
	st.local.u32 	[%rd1671], %rd1670;
	add.s32 	%r7392, %r7392, 1;
	setp.ne.s32 	%p772, %r7392, 6;
	@%p772 bra 	$L__BB0_774;
	shr.u32 	%r4773, %r1299, 23;
	st.local.u32 	[%rd3+24], %rd2908;
	and.b32  	%r1303, %r4773, 31;
	and.b32  	%r4774, %r4773, 224;
	add.s32 	%r4775, %r4774, -128;
	shr.u32 	%r4776, %r4775, 5;
	mul.wide.u32 	%rd1672, %r4776, 4;
	sub.s64 	%rd299, %rd3, %rd1672;
	ld.local.u32 	%r7393, [%rd299+24];
	ld.local.u32 	%r7394, [%rd299+20];
	setp.eq.s32 	%p773, %r1303, 0;
	@%p773 bra 	$L__BB0_777;
	shf.l.wrap.b32 	%r7393, %r7394, %r7393, %r1303;
	ld.local.u32 	%r4777, [%rd299+16];
	shf.l.wrap.b32 	%r7394, %r4777, %r7394, %r1303;
$L__BB0_777:
	shr.u32 	%r4778, %r7393, 30;
	shf.l.wrap.b32 	%r4779, %r7394, %r7393, 2;
	shl.b32 	%r4780, %r7394, 2;
	shr.u32 	%r4781, %r4779, 31;
	add.s32 	%r4782, %r4781, %r4778;
	neg.s32 	%r4783, %r4782;
	setp.lt.s32 	%p774, %r1299, 0;
	selp.b32 	%r7395, %r4783, %r4782, %p774;
	xor.b32  	%r4784, %r4779, %r1299;
	shr.s32 	%r4785, %r4779, 31;
	xor.b32  	%r4786, %r4785, %r4779;
	xor.b32  	%r4787, %r4785, %r4780;
	cvt.u64.u32 	%rd1673, %r4786;
	shl.b64 	%rd1674, %rd1673, 32;
	cvt.u64.u32 	%rd1675, %r4787;
	or.b64  	%rd1676, %rd1674, %rd1675;
	cvt.rn.f64.s64 	%fd193, %rd1676;
	mul.f64 	%fd194, %fd193, 0d3BF921FB54442D19;
	cvt.rn.f32.f64 	%f2688, %fd194;
	neg.f32 	%f2689, %f2688;
	setp.lt.s32 	%p775, %r4784, 0;
	selp.f32 	%f4602, %f2689, %f2688, %p775;
	bra.uni 	$L__BB0_779;
$L__BB0_778:
	mov.f32 	%f2690, 0f00000000;
	mul.rn.f32 	%f4602, %f483, %f2690;
	mov.b32 	%r7395, 0;
$L__BB0_779:
	setp.ltu.f32 	%p776, %f485, 0f47CE4780;
	mul.rn.f32 	%f2691, %f4602, %f4602;
	and.b32  	%r4789, %r7395, 1;
	setp.eq.b32 	%p777, %r4789, 1;
	selp.f32 	%f2692, 0f3F800000, %f4602, %p777;
	fma.rn.f32 	%f2693, %f2691, %f2692, 0f00000000;
	fma.rn.f32 	%f2694, %f2691, 0f37CBAC00, 0fBAB607ED;
	selp.f32 	%f2695, %f2694, 0fB94D4153, %p777;
	selp.f32 	%f2696, 0f3D2AAABB, 0f3C0885E4, %p777;
	fma.rn.f32 	%f2697, %f2695, %f2691, %f2696;
	selp.f32 	%f2698, 0fBEFFFFFF, 0fBE2AAAA8, %p777;
	fma.rn.f32 	%f2699, %f2697, %f2691, %f2698;
	fma.rn.f32 	%f2700, %f2699, %f2693, %f2692;
	and.b32  	%r4790, %r7395, 2;
	setp.eq.s32 	%p778, %r4790, 0;
	mov.f32 	%f2701, 0f00000000;
	sub.f32 	%f2702, %f2701, %f2700;
	selp.f32 	%f489, %f2700, %f2702, %p778;
	@%p776 bra 	$L__BB0_787;
	setp.eq.f32 	%p779, %f485, 0f7F800000;
	@%p779 bra 	$L__BB0_786;
	mov.b32 	%r1312, %f483;
	shl.b32 	%r4792, %r1312, 8;
	or.b32  	%r1313, %r4792, -2147483648;
	mov.b64 	%rd2909, 0;
	mov.b32 	%r7396, 0;
$L__BB0_782:
	.pragma "nounroll";
	mul.wide.u32 	%rd1678, %r7396, 4;
	mov.u64 	%rd1679, __cudart_i2opi_f;
	add.s64 	%rd1680, %rd1679, %rd1678;
	ld.global.nc.u32 	%r4793, [%rd1680];
	mad.wide.u32 	%rd1681, %r4793, %r1313, %rd2909;
	shr.u64 	%rd2909, %rd1681, 32;
	add.s64 	%rd1682, %rd2, %rd1678;
	st.local.u32 	[%rd1682], %rd1681;
	add.s32 	%r7396, %r7396, 1;
	setp.ne.s32 	%p780, %r7396, 6;
	@%p780 bra 	$L__BB0_782;
	shr.u32 	%r4794, %r1312, 23;
	st.local.u32 	[%rd2+24], %rd2909;
	and.b32  	%r1316, %r4794, 31;
	and.b32  	%r4795, %r4794, 224;
	add.s32 	%r4796, %r4795, -128;
	shr.u32 	%r4797, %r4796, 5;
	mul.wide.u32 	%rd1683, %r4797, 4;
	sub.s64 	%rd302, %rd2, %rd1683;
	ld.local.u32 	%r7397, [%rd302+24];
	ld.local.u32 	%r7398, [%rd302+20];
	setp.eq.s32 	%p781, %r1316, 0;
	@%p781 bra 	$L__BB0_785;
	shf.l.wrap.b32 	%r7397, %r7398, %r7397, %r1316;
	ld.local.u32 	%r4798, [%rd302+16];
	shf.l.wrap.b32 	%r7398, %r4798, %r7398, %r1316;
$L__BB0_785:
	shr.u32 	%r4799, %r7397, 30;
	shf.l.wrap.b32 	%r4800, %r7398, %r7397, 2;
	shl.b32 	%r4801, %r7398, 2;
	shr.u32 	%r4802, %r4800, 31;
	add.s32 	%r4803, %r4802, %r4799;
	neg.s32 	%r4804, %r4803;
	setp.lt.s32 	%p782, %r1312, 0;
	selp.b32 	%r7399, %r4804, %r4803, %p782;
	xor.b32  	%r4805, %r4800, %r1312;
	shr.s32 	%r4806, %r4800, 31;
	xor.b32  	%r4807, %r4806, %r4800;
	xor.b32  	%r4808, %r4806, %r4801;
	cvt.u64.u32 	%rd1684, %r4807;
	shl.b64 	%rd1685, %rd1684, 32;
	cvt.u64.u32 	%rd1686, %r4808;
	or.b64  	%rd1687, %rd1685, %rd1686;
	cvt.rn.f64.s64 	%fd195, %rd1687;
	mul.f64 	%fd196, %fd195, 0d3BF921FB54442D19;
	cvt.rn.f32.f64 	%f2703, %fd196;
	neg.f32 	%f2704, %f2703;
	setp.lt.s32 	%p783, %r4805, 0;
	selp.f32 	%f4603, %f2704, %f2703, %p783;
	bra.uni 	$L__BB0_787;
$L__BB0_786:
	mov.f32 	%f2705, 0f00000000;
	mul.rn.f32 	%f4603, %f483, %f2705;
	mov.b32 	%r7399, 0;
$L__BB0_787:
	add.s32 	%r4810, %r7399, 1;
	mul.rn.f32 	%f2706, %f4603, %f4603;
	and.b32  	%r4811, %r7399, 1;
	setp.eq.b32 	%p784, %r4811, 1;
	selp.f32 	%f2707, %f4603, 0f3F800000, %p784;
	fma.rn.f32 	%f2708, %f2706, %f2707, 0f00000000;
	fma.rn.f32 	%f2709, %f2706, 0f37CBAC00, 0fBAB607ED;
	selp.f32 	%f2710, 0fB94D4153, %f2709, %p784;
	selp.f32 	%f2711, 0f3C0885E4, 0f3D2AAABB, %p784;
	fma.rn.f32 	%f2712, %f2710, %f2706, %f2711;
	selp.f32 	%f2713, 0fBE2AAAA8, 0fBEFFFFFF, %p784;
	fma.rn.f32 	%f2714, %f2712, %f2706, %f2713;
	fma.rn.f32 	%f2715, %f2714, %f2708, %f2707;
	and.b32  	%r4812, %r4810, 2;
	setp.eq.s32 	%p785, %r4812, 0;
	mov.f32 	%f2716, 0f00000000;
	sub.f32 	%f2717, %f2716, %f2715;
	selp.f32 	%f2718, %f2715, %f2717, %p785;
	fma.rn.f32 	%f493, %f489, %f2718, %f483;
	mul.f32 	%f2719, %f493, 0f3F22F983;
	cvt.rni.s32.f32 	%r7407, %f2719;
	cvt.rn.f32.s32 	%f2720, %r7407;
	fma.rn.f32 	%f2721, %f2720, 0fBFC90FDA, %f493;
	fma.rn.f32 	%f2722, %f2720, 0fB3A22168, %f2721;
	fma.rn.f32 	%f4605, %f2720, 0fA7C234C5, %f2722;
	abs.f32 	%f495, %f493;
	setp.ltu.f32 	%p786, %f495, 0f47CE4780;
	mov.u32 	%r7403, %r7407;
	mov.f32 	%f4604, %f4605;
	@%p786 bra 	$L__BB0_795;
	setp.eq.f32 	%p787, %f495, 0f7F800000;
	@%p787 bra 	$L__BB0_794;
	mov.b32 	%r1326, %f493;
	shl.b32 	%r4814, %r1326, 8;
	or.b32  	%r1327, %r4814, -2147483648;
	mov.b64 	%rd2910, 0;
	mov.b32 	%r7400, 0;
$L__BB0_790:
	.pragma "nounroll";
	mul.wide.u32 	%rd1689, %r7400, 4;
	mov.u64 	%rd1690, __cudart_i2opi_f;
	add.s64 	%rd1691, %rd1690, %rd1689;
	ld.global.nc.u32 	%r4815, [%rd1691];
	mad.wide.u32 	%rd1692, %r4815, %r1327, %rd2910;
	shr.u64 	%rd2910, %rd1692, 32;
	add.s64 	%rd1693, %rd3, %rd1689;
	st.local.u32 	[%rd1693], %rd1692;
	add.s32 	%r7400, %r7400, 1;
	setp.ne.s32 	%p788, %r7400, 6;
	@%p788 bra 	$L__BB0_790;
	shr.u32 	%r4816, %r1326, 23;
	st.local.u32 	[%rd3+24], %rd2910;
	and.b32  	%r1330, %r4816, 31;
	and.b32  	%r4817, %r4816, 224;
	add.s32 	%r4818, %r4817, -128;
	shr.u32 	%r4819, %r4818, 5;
	mul.wide.u32 	%rd1694, %r4819, 4;
	sub.s64 	%rd305, %rd3, %rd1694;
	ld.local.u32 	%r7401, [%rd305+24];
	ld.local.u32 	%r7402, [%rd305+20];
	setp.eq.s32 	%p789, %r1330, 0;
	@%p789 bra 	$L__BB0_793;
	shf.l.wrap.b32 	%r7401, %r7402, %r7401, %r1330;
	ld.local.u32 	%r4820, [%rd305+16];
	shf.l.wrap.b32 	%r7402, %r4820, %r7402, %r1330;
$L__BB0_793:
	shr.u32 	%r4821, %r7401, 30;
	shf.l.wrap.b32 	%r4822, %r7402, %r7401, 2;
	shl.b32 	%r4823, %r7402, 2;
	shr.u32 	%r4824, %r4822, 31;
	add.s32 	%r4825, %r4824, %r4821;
	neg.s32 	%r4826, %r4825;
	setp.lt.s32 	%p790, %r1326, 0;
	selp.b32 	%r7403, %r4826, %r4825, %p790;
	xor.b32  	%r4827, %r4822, %r1326;
	shr.s32 	%r4828, %r4822, 31;
	xor.b32  	%r4829, %r4828, %r4822;
	xor.b32  	%r4830, %r4828, %r4823;
	cvt.u64.u32 	%rd1695, %r4829;
	shl.b64 	%rd1696, %rd1695, 32;
	cvt.u64.u32 	%rd1697, %r4830;
	or.b64  	%rd1698, %rd1696, %rd1697;
	cvt.rn.f64.s64 	%fd197, %rd1698;
	mul.f64 	%fd198, %fd197, 0d3BF921FB54442D19;
	cvt.rn.f32.f64 	%f2723, %fd198;
	neg.f32 	%f2724, %f2723;
	setp.lt.s32 	%p791, %r4827, 0;
	selp.f32 	%f4604, %f2724, %f2723, %p791;
	bra.uni 	$L__BB0_795;
$L__BB0_794:
	mov.f32 	%f2725, 0f00000000;
	mul.rn.f32 	%f4604, %f493, %f2725;
	mov.b32 	%r7403, 0;
$L__BB0_795:
	setp.ltu.f32 	%p792, %f495, 0f47CE4780;
	mul.rn.f32 	%f2726, %f4604, %f4604;
	and.b32  	%r4832, %r7403, 1;
	setp.eq.b32 	%p793, %r4832, 1;
	selp.f32 	%f2727, 0f3F800000, %f4604, %p793;
	fma.rn.f32 	%f2728, %f2726, %f2727, 0f00000000;
	fma.rn.f32 	%f2729, %f2726, 0f37CBAC00, 0fBAB607ED;
	selp.f32 	%f2730, %f2729, 0fB94D4153, %p793;
	selp.f32 	%f2731, 0f3D2AAABB, 0f3C0885E4, %p793;
	fma.rn.f32 	%f2732, %f2730, %f2726, %f2731;
	selp.f32 	%f2733, 0fBEFFFFFF, 0fBE2AAAA8, %p793;
	fma.rn.f32 	%f2734, %f2732, %f2726, %f2733;
	fma.rn.f32 	%f2735, %f2734, %f2728, %f2727;
	and.b32  	%r4833, %r7403, 2;
	setp.eq.s32 	%p794, %r4833, 0;
	mov.f32 	%f2736, 0f00000000;
	sub.f32 	%f2737, %f2736, %f2735;
	selp.f32 	%f499, %f2735, %f2737, %p794;
	@%p792 bra 	$L__BB0_803;
	setp.eq.f32 	%p795, %f495, 0f7F800000;
	@%p795 bra 	$L__BB0_802;
	mov.b32 	%r1339, %f493;
	shl.b32 	%r4835, %r1339, 8;
	or.b32  	%r1340, %r4835, -2147483648;
	mov.b64 	%rd2911, 0;
	mov.b32 	%r7404, 0;
$L__BB0_798:
	.pragma "nounroll";
	mul.wide.u32 	%rd1700, %r7404, 4;
	mov.u64 	%rd1701, __cudart_i2opi_f;
	add.s64 	%rd1702, %rd1701, %rd1700;
	ld.global.nc.u32 	%r4836, [%rd1702];
	mad.wide.u32 	%rd1703, %r4836, %r1340, %rd2911;
	shr.u64 	%rd2911, %rd1703, 32;
	add.s64 	%rd1704, %rd2, %rd1700;
	st.local.u32 	[%rd1704], %rd1703;
	add.s32 	%r7404, %r7404, 1;
	setp.ne.s32 	%p796, %r7404, 6;
	@%p796 bra 	$L__BB0_798;
	shr.u32 	%r4837, %r1339, 23;
	st.local.u32 	[%rd2+24], %rd2911;
	and.b32  	%r1343, %r4837, 31;
	and.b32  	%r4838, %r4837, 224;
	add.s32 	%r4839, %r4838, -128;
	shr.u32 	%r4840, %r4839, 5;
	mul.wide.u32 	%rd1705, %r4840, 4;
	sub.s64 	%rd308, %rd2, %rd1705;
	ld.local.u32 	%r7405, [%rd308+24];
	ld.local.u32 	%r7406, [%rd308+20];
	setp.eq.s32 	%p797, %r1343, 0;
	@%p797 bra 	$L__BB0_801;
	shf.l.wrap.b32 	%r7405, %r7406, %r7405, %r1343;
	ld.local.u32 	%r4841, [%rd308+16];
	shf.l.wrap.b32 	%r7406, %r4841, %r7406, %r1343;
$L__BB0_801:
	shr.u32 	%r4842, %r7405, 30;
	shf.l.wrap.b32 	%r4843, %r7406, %r7405, 2;
	shl.b32 	%r4844, %r7406, 2;
	shr.u32 	%r4845, %r4843, 31;
	add.s32 	%r4846, %r4845, %r4842;
	neg.s32 	%r4847, %r4846;
	setp.lt.s32 	%p798, %r1339, 0;
	selp.b32 	%r7407, %r4847, %r4846, %p798;
	xor.b32  	%r4848, %r4843, %r1339;
	shr.s32 	%r4849, %r4843, 31;
	xor.b32  	%r4850, %r4849, %r4843;
	xor.b32  	%r4851, %r4849, %r4844;
	cvt.u64.u32 	%rd1706, %r4850;
	shl.b64 	%rd1707, %rd1706, 32;
	cvt.u64.u32 	%rd1708, %r4851;
	or.b64  	%rd1709, %rd1707, %rd1708;
	cvt.rn.f64.s64 	%fd199, %rd1709;
	mul.f64 	%fd200, %fd199, 0d3BF921FB54442D19;
	cvt.rn.f32.f64 	%f2738, %fd200;
	neg.f32 	%f2739, %f2738;
	setp.lt.s32 	%p799, %r4848, 0;
	selp.f32 	%f4605, %f2739, %f2738, %p799;
	bra.uni 	$L__BB0_803;
$L__BB0_802:
	mov.f32 	%f2740, 0f00000000;
	mul.rn.f32 	%f4605, %f493, %f2740;
	mov.b32 	%r7407, 0;
$L__BB0_803:
	add.s32 	%r4853, %r7407, 1;
	mul.rn.f32 	%f2741, %f4605, %f4605;
	and.b32  	%r4854, %r7407, 1;
	setp.eq.b32 	%p800, %r4854, 1;
	selp.f32 	%f2742, %f4605, 0f3F800000, %p800;
	fma.rn.f32 	%f2743, %f2741, %f2742, 0f00000000;
	fma.rn.f32 	%f2744, %f2741, 0f37CBAC00, 0fBAB607ED;
	selp.f32 	%f2745, 0fB94D4153, %f2744, %p800;
	selp.f32 	%f2746, 0f3C0885E4, 0f3D2AAABB, %p800;
	fma.rn.f32 	%f2747, %f2745, %f2741, %f2746;
	selp.f32 	%f2748, 0fBE2AAAA8, 0fBEFFFFFF, %p800;
	fma.rn.f32 	%f2749, %f2747, %f2741, %f2748;
	fma.rn.f32 	%f2750, %f2749, %f2743, %f2742;
	and.b32  	%r4855, %r4853, 2;
	setp.eq.s32 	%p801, %r4855, 0;
	mov.f32 	%f2751, 0f00000000;
	sub.f32 	%f2752, %f2751, %f2750;
	selp.f32 	%f2753, %f2750, %f2752, %p801;
	fma.rn.f32 	%f503, %f499, %f2753, %f493;
	mul.f32 	%f2754, %f503, 0f3F22F983;
	cvt.rni.s32.f32 	%r7415, %f2754;
	cvt.rn.f32.s32 	%f2755, %r7415;
	fma.rn.f32 	%f2756, %f2755, 0fBFC90FDA, %f503;
	fma.rn.f32 	%f2757, %f2755, 0fB3A22168, %f2756;
	fma.rn.f32 	%f4607, %f2755, 0fA7C234C5, %f2757;
	abs.f32 	%f505, %f503;
	setp.ltu.f32 	%p802, %f505, 0f47CE4780;
	mov.u32 	%r7411, %r7415;
	mov.f32 	%f4606, %f4607;
	@%p802 bra 	$L__BB0_811;
	setp.eq.f32 	%p803, %f505, 0f7F800000;
	@%p803 bra 	$L__BB0_810;
	mov.b32 	%r1353, %f503;
	shl.b32 	%r4857, %r1353, 8;
	or.b32  	%r1354, %r4857, -2147483648;
	mov.b64 	%rd2912, 0;
	mov.b32 	%r7408, 0;
$L__BB0_806:
	.pragma "nounroll";
	mul.wide.u32 	%rd1711, %r7408, 4;
	mov.u64 	%rd1712, __cudart_i2opi_f;
	add.s64 	%rd1713, %rd1712, %rd1711;
	ld.global.nc.u32 	%r4858, [%rd1713];
	mad.wide.u32 	%rd1714, %r4858, %r1354, %rd2912;
	shr.u64 	%rd2912, %rd1714, 32;
	add.s64 	%rd1715, %rd3, %rd1711;
	st.local.u32 	[%rd1715], %rd1714;
	add.s32 	%r7408, %r7408, 1;
	setp.ne.s32 	%p804, %r7408, 6;
	@%p804 bra 	$L__BB0_806;
	shr.u32 	%r4859, %r1353, 23;
	st.local.u32 	[%rd3+24], %rd2912;
	and.b32  	%r1357, %r4859, 31;
	and.b32  	%r4860, %r4859, 224;
	add.s32 	%r4861, %r4860, -128;
	shr.u32 	%r4862, %r4861, 5;
	mul.wide.u32 	%rd1716, %r4862, 4;
	sub.s64 	%rd311, %rd3, %rd1716;
	ld.local.u32 	%r7409, [%rd311+24];
	ld.local.u32 	%r7410, [%rd311+20];
	setp.eq.s32 	%p805, %r1357, 0;
	@%p805 bra 	$L__BB0_809;
	shf.l.wrap.b32 	%r7409, %r7410, %r7409, %r1357;
	ld.local.u32 	%r4863, [%rd311+16];
	shf.l.wrap.b32 	%r7410, %r4863, %r7410, %r1357;
$L__BB0_809:
	shr.u32 	%r4864, %r7409, 30;
	shf.l.wrap.b32 	%r4865, %r7410, %r7409, 2;
	shl.b32 	%r4866, %r7410, 2;
	shr.u32 	%r4867, %r4865, 31;
	add.s32 	%r4868, %r4867, %r4864;
	neg.s32 	%r4869, %r4868;
	setp.lt.s32 	%p806, %r1353, 0;
	selp.b32 	%r7411, %r4869, %r4868, %p806;
	xor.b32  	%r4870, %r4865, %r1353;
	shr.s32 	%r4871, %r4865, 31;
	xor.b32  	%r4872, %r4871, %r4865;
	xor.b32  	%r4873, %r4871, %r4866;
	cvt.u64.u32 	%rd1717, %r4872;
	shl.b64 	%rd1718, %rd1717, 32;
	cvt.u64.u32 	%rd1719, %r4873;
	or.b64  	%rd1720, %rd1718, %rd1719;
	cvt.rn.f64.s64 	%fd201, %rd1720;
	mul.f64 	%fd202, %fd201, 0d3BF921FB54442D19;
	cvt.rn.f32.f64 	%f2758, %fd202;
	neg.f32 	%f2759, %f2758;
	setp.lt.s32 	%p807, %r4870, 0;
	selp.f32 	%f4606, %f2759, %f2758, %p807;
	bra.uni 	$L__BB0_811;
$L__BB0_810:
	mov.f32 	%f2760, 0f00000000;
	mul.rn.f32 	%f4606, %f503, %f2760;
	mov.b32 	%r7411, 0;
$L__BB0_811:
	setp.ltu.f32 	%p808, %f505, 0f47CE4780;
	mul.rn.f32 	%f2761, %f4606, %f4606;
	and.b32  	%r4875, %r7411, 1;
	setp.eq.b32 	%p809, %r4875, 1;
	selp.f32 	%f2762, 0f3F800000, %f4606, %p809;
	fma.rn.f32 	%f2763, %f2761, %f2762, 0f00000000;
	fma.rn.f32 	%f2764, %f2761, 0f37CBAC00, 0fBAB607ED;
	selp.f32 	%f2765, %f2764, 0fB94D4153, %p809;
	selp.f32 	%f2766, 0f3D2AAABB, 0f3C0885E4, %p809;
	fma.rn.f32 	%f2767, %f2765, %f2761, %f2766;
	selp.f32 	%f2768, 0fBEFFFFFF, 0fBE2AAAA8, %p809;
	fma.rn.f32 	%f2769, %f2767, %f2761, %f2768;
	fma.rn.f32 	%f2770, %f2769, %f2763, %f2762;
	and.b32  	%r4876, %r7411, 2;
	setp.eq.s32 	%p810, %r4876, 0;
	mov.f32 	%f2771, 0f00000000;
	sub.f32 	%f2772, %f2771, %f2770;
	selp.f32 	%f509, %f2770, %f2772, %p810;
	@%p808 bra 	$L__BB0_819;
	setp.eq.f32 	%p811, %f505, 0f7F800000;
	@%p811 bra 	$L__BB0_818;
	mov.b32 	%r1366, %f503;
	shl.b32 	%r4878, %r1366, 8;
	or.b32  	%r1367, %r4878, -2147483648;
	mov.b64 	%rd2913, 0;
	mov.b32 	%r7412, 0;
$L__BB0_814:
	.pragma "nounroll";
	mul.wide.u32 	%rd1722, %r7412, 4;
	mov.u64 	%rd1723, __cudart_i2opi_f;
	add.s64 	%rd1724, %rd1723, %rd1722;
	ld.global.nc.u32 	%r4879, [%rd1724];
	mad.wide.u32 	%rd1725, %r4879, %r1367, %rd2913;
	shr.u64 	%rd2913, %rd1725, 32;
	add.s64 	%rd1726, %rd2, %rd1722;
	st.local.u32 	[%rd1726], %rd1725;
	add.s32 	%r7412, %r7412, 1;
	setp.ne.s32 	%p812, %r7412, 6;
	@%p812 bra 	$L__BB0_814;
	shr.u32 	%r4880, %r1366, 23;
	st.local.u32 	[%rd2+24], %rd2913;
	and.b32  	%r1370, %r4880, 31;
	and.b32  	%r4881, %r4880, 224;
	add.s32 	%r4882, %r4881, -128;
	shr.u32 	%r4883, %r4882, 5;
	mul.wide.u32 	%rd1727, %r4883, 4;
	sub.s64 	%rd314, %rd2, %rd1727;
	ld.local.u32 	%r7413, [%rd314+24];
	ld.local.u32 	%r7414, [%rd314+20];
	setp.eq.s32 	%p813, %r1370, 0;
	@%p813 bra 	$L__BB0_817;
	shf.l.wrap.b32 	%r7413, %r7414, %r7413, %r1370;
	ld.local.u32 	%r4884, [%rd314+16];
	shf.l.wrap.b32 	%r7414, %r4884, %r7414, %r1370;
$L__BB0_817:
	shr.u32 	%r4885, %r7413, 30;
	shf.l.wrap.b32 	%r4886, %r7414, %r7413, 2;
	shl.b32 	%r4887, %r7414, 2;
	shr.u32 	%r4888, %r4886, 31;
	add.s32 	%r4889, %r4888, %r4885;
	neg.s32 	%r4890, %r4889;
	setp.lt.s32 	%p814, %r1366, 0;
	selp.b32 	%r7415, %r4890, %r4889, %p814;
	xor.b32  	%r4891, %r4886, %r1366;
	shr.s32 	%r4892, %r4886, 31;
	xor.b32  	%r4893, %r4892, %r4886;
	xor.b32  	%r4894, %r4892, %r4887;
	cvt.u64.u32 	%rd1728, %r4893;
	shl.b64 	%rd1729, %rd1728, 32;
	cvt.u64.u32 	%rd1730, %r4894;
	or.b64  	%rd1731, %rd1729, %rd1730;
	cvt.rn.f64.s64 	%fd203, %rd1731;
	mul.f64 	%fd204, %fd203, 0d3BF921FB54442D19;
	cvt.rn.f32.f64 	%f2773, %fd204;
	neg.f32 	%f2774, %f2773;
	setp.lt.s32 	%p815, %r4891, 0;
	selp.f32 	%f4607, %f2774, %f2773, %p815;
	bra.uni 	$L__BB0_819;
$L__BB0_818:
	mov.f32 	%f2775, 0f00000000;
	mul.rn.f32 	%f4607, %f503, %f2775;
	mov.b32 	%r7415, 0;
$L__BB0_819:
	add.s32 	%r4896, %r7415, 1;
	mul.rn.f32 	%f2776, %f4607, %f4607;
	and.b32  	%r4897, %r7415, 1;
	setp.eq.b32 	%p816, %r4897, 1;
	selp.f32 	%f2777, %f4607, 0f3F800000, %p816;
	fma.rn.f32 	%f2778, %f2776, %f2777, 0f00000000;
	fma.rn.f32 	%f2779, %f2776, 0f37CBAC00, 0fBAB607ED;
	selp.f32 	%f2780, 0fB94D4153, %f2779, %p816;
	selp.f32 	%f2781, 0f3C0885E4, 0f3D2AAABB, %p816;
	fma.rn.f32 	%f2782, %f2780, %f2776, %f2781;
	selp.f32 	%f2783, 0fBE2AAAA8, 0fBEFFFFFF, %p816;
	fma.rn.f32 	%f2784, %f2782, %f2776, %f2783;
	fma.rn.f32 	%f2785, %f2784, %f2778, %f2777;
	and.b32  	%r4898, %r4896, 2;
	setp.eq.s32 	%p817, %r4898, 0;
	mov.f32 	%f2786, 0f00000000;
	sub.f32 	%f2787, %f2786, %f2785;
	selp.f32 	%f2788, %f2785, %f2787, %p817;
	fma.rn.f32 	%f513, %f509, %f2788, %f503;
	mul.f32 	%f2789, %f513, 0f3F22F983;
	cvt.rni.s32.f32 	%r7423, %f2789;
	cvt.rn.f32.s32 	%f2790, %r7423;
	fma.rn.f32 	%f2791, %f2790, 0fBFC90FDA, %f513;
	fma.rn.f32 	%f2792, %f2790, 0fB3A22168, %f2791;
	fma.rn.f32 	%f4609, %f2790, 0fA7C234C5, %f2792;
	abs.f32 	%f515, %f513;
	setp.ltu.f32 	%p818, %f515, 0f47CE4780;
	mov.u32 	%r7419, %r7423;
	mov.f32 	%f4608, %f4609;
	@%p818 bra 	$L__BB0_827;
	setp.eq.f32 	%p819, %f515, 0f7F800000;
	@%p819 bra 	$L__BB0_826;
	mov.b32 	%r1380, %f513;
	shl.b32 	%r4900, %r1380, 8;
	or.b32  	%r1381, %r4900, -2147483648;
	mov.b64 	%rd2914, 0;
	mov.b32 	%r7416, 0;
$L__BB0_822:
	.pragma "nounroll";
	mul.wide.u32 	%rd1733, %r7416, 4;
	mov.u64 	%rd1734, __cudart_i2opi_f;
	add.s64 	%rd1735, %rd1734, %rd1733;
	ld.global.nc.u32 	%r4901, [%rd1735];
	mad.wide.u32 	%rd1736, %r4901, %r1381, %rd2914;
	shr.u64 	%rd2914, %rd1736, 32;
	add.s64 	%rd1737, %rd3, %rd1733;
	st.local.u32 	[%rd1737], %rd1736;
	add.s32 	%r7416, %r7416, 1;
	setp.ne.s32 	%p820, %r7416, 6;
	@%p820 bra 	$L__BB0_822;
	shr.u32 	%r4902, %r1380, 23;
	st.local.u32 	[%rd3+24], %rd2914;
	and.b32  	%r1384, %r4902, 31;
	and.b32  	%r4903, %r4902, 224;
	add.s32 	%r4904, %r4903, -128;
	shr.u32 	%r4905, %r4904, 5;
	mul.wide.u32 	%rd1738, %r4905, 4;
	sub.s64 	%rd317, %rd3, %rd1738;
	ld.local.u32 	%r7417, [%rd317+24];
	ld.local.u32 	%r7418, [%rd317+20];
	setp.eq.s32 	%p821, %r1384, 0;
	@%p821 bra 	$L__BB0_825;
	shf.l.wrap.b32 	%r7417, %r7418, %r7417, %r1384;
	ld.local.u32 	%r4906, [%rd317+16];
	shf.l.wrap.b32 	%r7418, %r4906, %r7418, %r1384;
$L__BB0_825:
	shr.u32 	%r4907, %r7417, 30;
	shf.l.wrap.b32 	%r4908, %r7418, %r7417, 2;
	shl.b32 	%r4909, %r7418, 2;
	shr.u32 	%r4910, %r4908, 31;
	add.s32 	%r4911, %r4910, %r4907;
	neg.s32 	%r4912, %r4911;
	setp.lt.s32 	%p822, %r1380, 0;
	selp.b32 	%r7419, %r4912, %r4911, %p822;
	xor.b32  	%r4913, %r4908, %r1380;
	shr.s32 	%r4914, %r4908, 31;
	xor.b32  	%r4915, %r4914, %r4908;
	xor.b32  	%r4916, %r4914, %r4909;
	cvt.u64.u32 	%rd1739, %r4915;
	shl.b64 	%rd1740, %rd1739, 32;
	cvt.u64.u32 	%rd1741, %r4916;
	or.b64  	%rd1742, %rd1740, %rd1741;
	cvt.rn.f64.s64 	%fd205, %rd1742;
	mul.f64 	%fd206, %fd205, 0d3BF921FB54442D19;
	cvt.rn.f32.f64 	%f2793, %fd206;
	neg.f32 	%f2794, %f2793;
	setp.lt.s32 	%p823, %r4913, 0;
	selp.f32 	%f4608, %f2794, %f2793, %p823;
	bra.uni 	$L__BB0_827;
$L__BB0_826:
	mov.f32 	%f2795, 0f00000000;
	mul.rn.f32 	%f4608, %f513, %f2795;
	mov.b32 	%r7419, 0;
$L__BB0_827:
	setp.ltu.f32 	%p824, %f515, 0f47CE4780;
	mul.rn.f32 	%f2796, %f4608, %f4608;
	and.b32  	%r4918, %r7419, 1;
	setp.eq.b32 	%p825, %r4918, 1;
	selp.f32 	%f2797, 0f3F800000, %f4608, %p825;
	fma.rn.f32 	%f2798, %f2796, %f2797, 0f00000000;
	fma.rn.f32 	%f2799, %f2796, 0f37CBAC00, 0fBAB607ED;
	selp.f32 	%f2800, %f2799, 0fB94D4153, %p825;
	selp.f32 	%f2801, 0f3D2AAABB, 0f3C0885E4, %p825;
	fma.rn.f32 	%f2802, %f2800, %f2796, %f2801;
	selp.f32 	%f2803, 0fBEFFFFFF, 0fBE2AAAA8, %p825;
	fma.rn.f32 	%f2804, %f2802, %f2796, %f2803;
	fma.rn.f32 	%f2805, %f2804, %f2798, %f2797;
	and.b32  	%r4919, %r7419, 2;
	setp.eq.s32 	%p826, %r4919, 0;
	mov.f32 	%f2806, 0f00000000;
	sub.f32 	%f2807, %f2806, %f2805;
	selp.f32 	%f519, %f2805, %f2807, %p826;
	@%p824 bra 	$L__BB0_835;
	setp.eq.f32 	%p827, %f515, 0f7F800000;
	@%p827 bra 	$L__BB0_834;
	mov.b32 	%r1393, %f513;
	shl.b32 	%r4921, %r1393, 8;
	or.b32  	%r1394, %r4921, -2147483648;
	mov.b64 	%rd2915, 0;
	mov.b32 	%r7420, 0;
$L__BB0_830:
	.pragma "nounroll";
	mul.wide.u32 	%rd1744, %r7420, 4;
	mov.u64 	%rd1745, __cudart_i2opi_f;
	add.s64 	%rd1746, %rd1745, %rd1744;
	ld.global.nc.u32 	%r4922, [%rd1746];
	mad.wide.u32 	%rd1747, %r4922, %r1394, %rd2915;
	shr.u64 	%rd2915, %rd1747, 32;
	add.s64 	%rd1748, %rd2, %rd1744;
	st.local.u32 	[%rd1748], %rd1747;
	add.s32 	%r7420, %r7420, 1;
	setp.ne.s32 	%p828, %r7420, 6;
	@%p828 bra 	$L__BB0_830;
	shr.u32 	%r4923, %r1393, 23;
	st.local.u32 	[%rd2+24], %rd2915;
	and.b32  	%r1397, %r4923, 31;
	and.b32  	%r4924, %r4923, 224;
	add.s32 	%r4925, %r4924, -128;
	shr.u32 	%r4926, %r4925, 5;
	mul.wide.u32 	%rd1749, %r4926, 4;
	sub.s64 	%rd320, %rd2, %rd1749;
	ld.local.u32 	%r7421, [%rd320+24];
	ld.local.u32 	%r7422, [%rd320+20];
	setp.eq.s32 	%p829, %r1397, 0;
	@%p829 bra 	$L__BB0_833;
	shf.l.wrap.b32 	%r7421, %r7422, %r7421, %r1397;
	ld.local.u32 	%r4927, [%rd320+16];
	shf.l.wrap.b32 	%r7422, %r4927, %r7422, %r1397;
$L__BB0_833:
	shr.u32 	%r4928, %r7421, 30;
	shf.l.wrap.b32 	%r4929, %r7422, %r7421, 2;
	shl.b32 	%r4930, %r7422, 2;
	shr.u32 	%r4931, %r4929, 31;
	add.s32 	%r4932, %r4931, %r4928;
	neg.s32 	%r4933, %r4932;
	setp.lt.s32 	%p830, %r1393, 0;
	selp.b32 	%r7423, %r4933, %r4932, %p830;
	xor.b32  	%r4934, %r4929, %r1393;
	shr.s32 	%r4935, %r4929, 31;
	xor.b32  	%r4936, %r4935, %r4929;
	xor.b32  	%r4937, %r4935, %r4930;
	cvt.u64.u32 	%rd1750, %r4936;
	shl.b64 	%rd1751, %rd1750, 32;
	cvt.u64.u32 	%rd1752, %r4937;
	or.b64  	%rd1753, %rd1751, %rd1752;
	cvt.rn.f64.s64 	%fd207, %rd1753;
	mul.f64 	%fd208, %fd207, 0d3BF921FB54442D19;
	cvt.rn.f32.f64 	%f2808, %fd208;
	neg.f32 	%f2809, %f2808;
	setp.lt.s32 	%p831, %r4934, 0;
	selp.f32 	%f4609, %f2809, %f2808, %p831;
	bra.uni 	$L__BB0_835;
$L__BB0_834:
	mov.f32 	%f2810, 0f00000000;
	mul.rn.f32 	%f4609, %f513, %f2810;
	mov.b32 	%r7423, 0;
$L__BB0_835:
	add.s32 	%r4939, %r7423, 1;
	mul.rn.f32 	%f2811, %f4609, %f4609;
	and.b32  	%r4940, %r7423, 1;
	setp.eq.b32 	%p832, %r4940, 1;
	selp.f32 	%f2812, %f4609, 0f3F800000, %p832;
	fma.rn.f32 	%f2813, %f2811, %f2812, 0f00000000;
	fma.rn.f32 	%f2814, %f2811, 0f37CBAC00, 0fBAB607ED;
	selp.f32 	%f2815, 0fB94D4153, %f2814, %p832;
	selp.f32 	%f2816, 0f3C0885E4, 0f3D2AAABB, %p832;
	fma.rn.f32 	%f2817, %f2815, %f2811, %f2816;
	selp.f32 	%f2818, 0fBE2AAAA8, 0fBEFFFFFF, %p832;
	fma.rn.f32 	%f2819, %f2817, %f2811, %f2818;
	fma.rn.f32 	%f2820, %f2819, %f2813, %f2812;
	and.b32  	%r4941, %r4939, 2;
	setp.eq.s32 	%p833, %r4941, 0;
	mov.f32 	%f2821, 0f00000000;
	sub.f32 	%f2822, %f2821, %f2820;
	selp.f32 	%f2823, %f2820, %f2822, %p833;
	fma.rn.f32 	%f523, %f519, %f2823, %f513;
	mul.f32 	%f2824, %f523, 0f3F22F983;
	cvt.rni.s32.f32 	%r7431, %f2824;
	cvt.rn.f32.s32 	%f2825, %r7431;
	fma.rn.f32 	%f2826, %f2825, 0fBFC90FDA, %f523;
	fma.rn.f32 	%f2827, %f2825, 0fB3A22168, %f2826;
	fma.rn.f32 	%f4611, %f2825, 0fA7C234C5, %f2827;
	abs.f32 	%f525, %f523;
	setp.ltu.f32 	%p834, %f525, 0f47CE4780;
	mov.u32 	%r7427, %r7431;
	mov.f32 	%f4610, %f4611;
	@%p834 bra 	$L__BB0_843;
	setp.eq.f32 	%p835, %f525, 0f7F800000;
	@%p835 bra 	$L__BB0_842;
	mov.b32 	%r1407, %f523;
	shl.b32 	%r4943, %r1407, 8;
	or.b32  	%r1408, %r4943, -2147483648;
	mov.b64 	%rd2916, 0;
	mov.b32 	%r7424, 0;
$L__BB0_838:
	.pragma "nounroll";
	mul.wide.u32 	%rd1755, %r7424, 4;
	mov.u64 	%rd1756, __cudart_i2opi_f;
	add.s64 	%rd1757, %rd1756, %rd1755;
	ld.global.nc.u32 	%r4944, [%rd1757];
	mad.wide.u32 	%rd1758, %r4944, %r1408, %rd2916;
	shr.u64 	%rd2916, %rd1758, 32;
	add.s64 	%rd1759, %rd3, %rd1755;
	st.local.u32 	[%rd1759], %rd1758;
	add.s32 	%r7424, %r7424, 1;
	setp.ne.s32 	%p836, %r7424, 6;
	@%p836 bra 	$L__BB0_838;
	shr.u32 	%r4945, %r1407, 23;
	st.local.u32 	[%rd3+24], %rd2916;
	and.b32  	%r1411, %r4945, 31;
	and.b32  	%r4946, %r4945, 224;
	add.s32 	%r4947, %r4946, -128;
	shr.u32 	%r4948, %r4947, 5;
	mul.wide.u32 	%rd1760, %r4948, 4;
	sub.s64 	%rd323, %rd3, %rd1760;
	ld.local.u32 	%r7425, [%rd323+24];
	ld.local.u32 	%r7426, [%rd323+20];
	setp.eq.s32 	%p837, %r1411, 0;
	@%p837 bra 	$L__BB0_841;
	shf.l.wrap.b32 	%r7425, %r7426, %r7425, %r1411;
	ld.local.u32 	%r4949, [%rd323+16];
	shf.l.wrap.b32 	%r7426, %r4949, %r7426, %r1411;
$L__BB0_841:
	shr.u32 	%r4950, %r7425, 30;
	shf.l.wrap.b32 	%r4951, %r7426, %r7425, 2;
	shl.b32 	%r4952, %r7426, 2;
	shr.u32 	%r4953, %r4951, 31;
	add.s32 	%r4954, %r4953, %r4950;
	neg.s32 	%r4955, %r4954;
	setp.lt.s32 	%p838, %r1407, 0;
	selp.b32 	%r7427, %r4955, %r4954, %p838;
	xor.b32  	%r4956, %r4951, %r1407;
	shr.s32 	%r4957, %r4951, 31;
	xor.b32  	%r4958, %r4957, %r4951;
	xor.b32  	%r4959, %r4957, %r4952;
	cvt.u64.u32 	%rd1761, %r4958;
	shl.b64 	%rd1762, %rd1761, 32;
	cvt.u64.u32 	%rd1763, %r4959;
	or.b64  	%rd1764, %rd1762, %rd1763;
	cvt.rn.f64.s64 	%fd209, %rd1764;
	mul.f64 	%fd210, %fd209, 0d3BF921FB54442D19;
	cvt.rn.f32.f64 	%f2828, %fd210;
	neg.f32 	%f2829, %f2828;
	setp.lt.s32 	%p839, %r4956, 0;
	selp.f32 	%f4610, %f2829, %f2828, %p839;
	bra.uni 	$L__BB0_843;
$L__BB0_842:
	mov.f32 	%f2830, 0f00000000;
	mul.rn.f32 	%f4610, %f523, %f2830;
	mov.b32 	%r7427, 0;
$L__BB0_843:
	setp.ltu.f32 	%p840, %f525, 0f47CE4780;
	mul.rn.f32 	%f2831, %f4610, %f4610;
	and.b32  	%r4961, %r7427, 1;
	setp.eq.b32 	%p841, %r4961, 1;
	selp.f32 	%f2832, 0f3F800000, %f4610, %p841;
	fma.rn.f32 	%f2833, %f2831, %f2832, 0f00000000;
	fma.rn.f32 	%f2834, %f2831, 0f37CBAC00, 0fBAB607ED;
	selp.f32 	%f2835, %f2834, 0fB94D4153, %p841;
	selp.f32 	%f2836, 0f3D2AAABB, 0f3C0885E4, %p841;
	fma.rn.f32 	%f2837, %f2835, %f2831, %f2836;
	selp.f32 	%f2838, 0fBEFFFFFF, 0fBE2AAAA8, %p841;
	fma.rn.f32 	%f2839, %f2837, %f2831, %f2838;
	fma.rn.f32 	%f2840, %f2839, %f2833, %f2832;
	and.b32  	%r4962, %r7427, 2;
	setp.eq.s32 	%p842, %r4962, 0;
	mov.f32 	%f2841, 0f00000000;
	sub.f32 	%f2842, %f2841, %f2840;
	selp.f32 	%f529, %f2840, %f2842, %p842;
	@%p840 bra 	$L__BB0_851;
	setp.eq.f32 	%p843, %f525, 0f7F800000;
	@%p843 bra 	$L__BB0_850;
	mov.b32 	%r1420, %f523;
	shl.b32 	%r4964, %r1420, 8;
	or.b32  	%r1421, %r4964, -2147483648;
	mov.b64 	%rd2917, 0;
	mov.b32 	%r7428, 0;
$L__BB0_846:
	.pragma "nounroll";
	mul.wide.u32 	%rd1766, %r7428, 4;
	mov.u64 	%rd1767, __cudart_i2opi_f;
	add.s64 	%rd1768, %rd1767, %rd1766;
	ld.global.nc.u32 	%r4965, [%rd1768];
	mad.wide.u32 	%rd1769, %r4965, %r1421, %rd2917;
	shr.u64 	%rd2917, %rd1769, 32;
	add.s64 	%rd1770, %rd2, %rd1766;
	st.local.u32 	[%rd1770], %rd1769;
	add.s32 	%r7428, %r7428, 1;
	setp.ne.s32 	%p844, %r7428, 6;
	@%p844 bra 	$L__BB0_846;
	shr.u32 	%r4966, %r1420, 23;
	st.local.u32 	[%rd2+24], %rd2917;
	and.b32  	%r1424, %r4966, 31;
	and.b32  	%r4967, %r4966, 224;
	add.s32 	%r4968, %r4967, -128;
	shr.u32 	%r4969, %r4968, 5;
	mul.wide.u32 	%rd1771, %r4969, 4;
	sub.s64 	%rd326, %rd2, %rd1771;
	ld.local.u32 	%r7429, [%rd326+24];
	ld.local.u32 	%r7430, [%rd326+20];
	setp.eq.s32 	%p845, %r1424, 0;
	@%p845 bra 	$L__BB0_849;
	shf.l.wrap.b32 	%r7429, %r7430, %r7429, %r1424;
	ld.local.u32 	%r4970, [%rd326+16];
	shf.l.wrap.b32 	%r7430, %r4970, %r7430, %r1424;
$L__BB0_849:
	shr.u32 	%r4971, %r7429, 30;
	shf.l.wrap.b32 	%r4972, %r7430, %r7429, 2;
	shl.b32 	%r4973, %r7430, 2;
	shr.u32 	%r4974, %r4972, 31;
	add.s32 	%r4975, %r4974, %r4971;
	neg.s32 	%r4976, %r4975;
	setp.lt.s32 	%p846, %r1420, 0;
	selp.b32 	%r7431, %r4976, %r4975, %p846;
	xor.b32  	%r4977, %r4972, %r1420;
	shr.s32 	%r4978, %r4972, 31;
	xor.b32  	%r4979, %r4978, %r4972;
	xor.b32  	%r4980, %r4978, %r4973;
	cvt.u64.u32 	%rd1772, %r4979;
	shl.b64 	%rd1773, %rd1772, 32;
	cvt.u64.u32 	%rd1774, %r4980;
	or.b64  	%rd1775, %rd1773, %rd1774;
	cvt.rn.f64.s64 	%fd211, %rd1775;
	mul.f64 	%fd212, %fd211, 0d3BF921FB54442D19;
	cvt.rn.f32.f64 	%f2843, %fd212;
	neg.f32 	%f2844, %f2843;
	setp.lt.s32 	%p847, %r4977, 0;
	selp.f32 	%f4611, %f2844, %f2843, %p847;
	bra.uni 	$L__BB0_851;
$L__BB0_850:
	mov.f32 	%f2845, 0f00000000;
	mul.rn.f32 	%f4611, %f523, %f2845;
	mov.b32 	%r7431, 0;
$L__BB0_851:
	add.s32 	%r4982, %r7431, 1;
	mul.rn.f32 	%f2846, %f4611, %f4611;
	and.b32  	%r4983, %r7431, 1;
	setp.eq.b32 	%p848, %r4983, 1;
	selp.f32 	%f2847, %f4611, 0f3F800000, %p848;
	fma.rn.f32 	%f2848, %f2846, %f2847, 0f00000000;
	fma.rn.f32 	%f2849, %f2846, 0f37CBAC00, 0fBAB607ED;
	selp.f32 	%f2850, 0fB94D4153, %f2849, %p848;
	selp.f32 	%f2851, 0f3C0885E4, 0f3D2AAABB, %p848;
	fma.rn.f32 	%f2852, %f2850, %f2846, %f2851;
	selp.f32 	%f2853, 0fBE2AAAA8, 0fBEFFFFFF, %p848;
	fma.rn.f32 	%f2854, %f2852, %f2846, %f2853;
	fma.rn.f32 	%f2855, %f2854, %f2848, %f2847;
	and.b32  	%r4984, %r4982, 2;
	setp.eq.s32 	%p849, %r4984, 0;
	mov.f32 	%f2856, 0f00000000;
	sub.f32 	%f2857, %f2856, %f2855;
	selp.f32 	%f2858, %f2855, %f2857, %p849;
	fma.rn.f32 	%f533, %f529, %f2858, %f523;
	mul.f32 	%f2859, %f533, 0f3F22F983;
	cvt.rni.s32.f32 	%r7439, %f2859;
	cvt.rn.f32.s32 	%f2860, %r7439;
	fma.rn.f32 	%f2861, %f2860, 0fBFC90FDA, %f533;
	fma.rn.f32 	%f2862, %f2860, 0fB3A22168, %f2861;
	fma.rn.f32 	%f4613, %f2860, 0fA7C234C5, %f2862;
	abs.f32 	%f535, %f533;
	setp.ltu.f32 	%p850, %f535, 0f47CE4780;
	mov.u32 	%r7435, %r7439;
	mov.f32 	%f4612, %f4613;
	@%p850 bra 	$L__BB0_859;
	setp.eq.f32 	%p851, %f535, 0f7F800000;
	@%p851 bra 	$L__BB0_858;
	mov.b32 	%r1434, %f533;
	shl.b32 	%r4986, %r1434, 8;
	or.b32  	%r1435, %r4986, -2147483648;
	mov.b64 	%rd2918, 0;
	mov.b32 	%r7432, 0;
$L__BB0_854:
	.pragma "nounroll";
	mul.wide.u32 	%rd1777, %r7432, 4;
	mov.u64 	%rd1778, __cudart_i2opi_f;
	add.s64 	%rd1779, %rd1778, %rd1777;
	ld.global.nc.u32 	%r4987, [%rd1779];
	mad.wide.u32 	%rd1780, %r4987, %r1435, %rd2918;
	shr.u64 	%rd2918, %rd1780, 32;
	add.s64 	%rd1781, %rd3, %rd1777;
	st.local.u32 	[%rd1781], %rd1780;
	add.s32 	%r7432, %r7432, 1;
	setp.ne.s32 	%p852, %r7432, 6;
	@%p852 bra 	$L__BB0_854;
	shr.u32 	%r4988, %r1434, 23;
	st.local.u32 	[%rd3+24], %rd2918;
	and.b32  	%r1438, %r4988, 31;
	and.b32  	%r4989, %r4988, 224;
	add.s32 	%r4990, %r4989, -128;
	shr.u32 	%r4991, %r4990, 5;
	mul.wide.u32 	%rd1782, %r4991, 4;
	sub.s64 	%rd329, %rd3, %rd1782;
	ld.local.u32 	%r7433, [%rd329+24];
	ld.local.u32 	%r7434, [%rd329+20];
	setp.eq.s32 	%p853, %r1438, 0;
	@%p853 bra 	$L__BB0_857;
	shf.l.wrap.b32 	%r7433, %r7434, %r7433, %r1438;
	ld.local.u32 	%r4992, [%rd329+16];
	shf.l.wrap.b32 	%r7434, %r4992, %r7434, %r1438;
$L__BB0_857:
	shr.u32 	%r4993, %r7433, 30;
	shf.l.wrap.b32 	%r4994, %r7434, %r7433, 2;
	shl.b32 	%r4995, %r7434, 2;
	shr.u32 	%r4996, %r4994, 31;
	add.s32 	%r4997, %r4996, %r4993;
	neg.s32 	%r4998, %r4997;
	setp.lt.s32 	%p854, %r1434, 0;
	selp.b32 	%r7435, %r4998, %r4997, %p854;
	xor.b32  	%r4999, %r4994, %r1434;
	shr.s32 	%r5000, %r4994, 31;
	xor.b32  	%r5001, %r5000, %r4994;
	xor.b32  	%r5002, %r5000, %r4995;
	cvt.u64.u32 	%rd1783, %r5001;
	shl.b64 	%rd1784, %rd1783, 32;
	cvt.u64.u32 	%rd1785, %r5002;
	or.b64  	%rd1786, %rd1784, %rd1785;
	cvt.rn.f64.s64 	%fd213, %rd1786;
	mul.f64 	%fd214, %fd213, 0d3BF921FB54442D19;
	cvt.rn.f32.f64 	%f2863, %fd214;
	neg.f32 	%f2864, %f2863;
	setp.lt.s32 	%p855, %r4999, 0;
	selp.f32 	%f4612, %f2864, %f2863, %p855;
	bra.uni 	$L__BB0_859;
$L__BB0_858:
	mov.f32 	%f2865, 0f00000000;
	mul.rn.f32 	%f4612, %f533, %f2865;
	mov.b32 	%r7435, 0;
$L__BB0_859:
	setp.ltu.f32 	%p856, %f535, 0f47CE4780;
	mul.rn.f32 	%f2866, %f4612, %f4612;
	and.b32  	%r5004, %r7435, 1;
	setp.eq.b32 	%p857, %r5004, 1;
	selp.f32 	%f2867, 0f3F800000, %f4612, %p857;
	fma.rn.f32 	%f2868, %f2866, %f2867, 0f00000000;
	fma.rn.f32 	%f2869, %f2866, 0f37CBAC00, 0fBAB607ED;
	selp.f32 	%f2870, %f2869, 0fB94D4153, %p857;
	selp.f32 	%f2871, 0f3D2AAABB, 0f3C0885E4, %p857;
	fma.rn.f32 	%f2872, %f2870, %f2866, %f2871;
	selp.f32 	%f2873, 0fBEFFFFFF, 0fBE2AAAA8, %p857;
	fma.rn.f32 	%f2874, %f2872, %f2866, %f2873;
	fma.rn.f32 	%f2875, %f2874, %f2868, %f2867;
	and.b32  	%r5005, %r7435, 2;
	setp.eq.s32 	%p858, %r5005, 0;
	mov.f32 	%f2876, 0f00000000;
	sub.f32 	%f2877, %f2876, %f2875;
	selp.f32 	%f539, %f2875, %f2877, %p858;
	@%p856 bra 	$L__BB0_867;
	setp.eq.f32 	%p859, %f535, 0f7F800000;
	@%p859 bra 	$L__BB0_866;
	mov.b32 	%r1447, %f533;
	shl.b32 	%r5007, %r1447, 8;
	or.b32  	%r1448, %r5007, -2147483648;
	mov.b64 	%rd2919, 0;
	mov.b32 	%r7436, 0;
$L__BB0_862:
	.pragma "nounroll";
	mul.wide.u32 	%rd1788, %r7436, 4;
	mov.u64 	%rd1789, __cudart_i2opi_f;
	add.s64 	%rd1790, %rd1789, %rd1788;
	ld.global.nc.u32 	%r5008, [%rd1790];
	mad.wide.u32 	%rd1791, %r5008, %r1448, %rd2919;
	shr.u64 	%rd2919, %rd1791, 32;
	add.s64 	%rd1792, %rd2, %rd1788;
	st.local.u32 	[%rd1792], %rd1791;
	add.s32 	%r7436, %r7436, 1;
	setp.ne.s32 	%p860, %r7436, 6;
	@%p860 bra 	$L__BB0_862;
	shr.u32 	%r5009, %r1447, 23;
	st.local.u32 	[%rd2+24], %rd2919;
	and.b32  	%r1451, %r5009, 31;
	and.b32  	%r5010, %r5009, 224;
	add.s32 	%r5011, %r5010, -128;
	shr.u32 	%r5012, %r5011, 5;
	mul.wide.u32 	%rd1793, %r5012, 4;
	sub.s64 	%rd332, %rd2, %rd1793;
	ld.local.u32 	%r7437, [%rd332+24];
	ld.local.u32 	%r7438, [%rd332+20];
	setp.eq.s32 	%p861, %r1451, 0;
	@%p861 bra 	$L__BB0_865;
	shf.l.wrap.b32 	%r7437, %r7438, %r7437, %r1451;
	ld.local.u32 	%r5013, [%rd332+16];
	shf.l.wrap.b32 	%r7438, %r5013, %r7438, %r1451;
$L__BB0_865:
	shr.u32 	%r5014, %r7437, 30;
	shf.l.wrap.b32 	%r5015, %r7438, %r7437, 2;
	shl.b32 	%r5016, %r7438, 2;
	shr.u32 	%r5017, %r5015, 31;
	add.s32 	%r5018, %r5017, %r5014;
	neg.s32 	%r5019, %r5018;
	setp.lt.s32 	%p862, %r1447, 0;
	selp.b32 	%r7439, %r5019, %r5018, %p862;
	xor.b32  	%r5020, %r5015, %r1447;
	shr.s32 	%r5021, %r5015, 31;
	xor.b32  	%r5022, %r5021, %r5015;
	xor.b32  	%r5023, %r5021, %r5016;
	cvt.u64.u32 	%rd1794, %r5022;
	shl.b64 	%rd1795, %rd1794, 32;
	cvt.u64.u32 	%rd1796, %r5023;
	or.b64  	%rd1797, %rd1795, %rd1796;
	cvt.rn.f64.s64 	%fd215, %rd1797;
	mul.f64 	%fd216, %fd215, 0d3BF921FB54442D19;
	cvt.rn.f32.f64 	%f2878, %fd216;
	neg.f32 	%f2879, %f2878;
	setp.lt.s32 	%p863, %r5020, 0;
	selp.f32 	%f4613, %f2879, %f2878, %p863;
	bra.uni 	$L__BB0_867;
$L__BB0_866:
	mov.f32 	%f2880, 0f00000000;
	mul.rn.f32 	%f4613, %f533, %f2880;
	mov.b32 	%r7439, 0;
$L__BB0_867:
	add.s32 	%r5025, %r7439, 1;
	mul.rn.f32 	%f2881, %f4613, %f4613;
	and.b32  	%r5026, %r7439, 1;
	setp.eq.b32 	%p864, %r5026, 1;
	selp.f32 	%f2882, %f4613, 0f3F800000, %p864;
	fma.rn.f32 	%f2883, %f2881, %f2882, 0f00000000;
	fma.rn.f32 	%f2884, %f2881, 0f37CBAC00, 0fBAB607ED;
	selp.f32 	%f2885, 0fB94D4153, %f2884, %p864;
	selp.f32 	%f2886, 0f3C0885E4, 0f3D2AAABB, %p864;
	fma.rn.f32 	%f2887, %f2885, %f2881, %f2886;
	selp.f32 	%f2888, 0fBE2AAAA8, 0fBEFFFFFF, %p864;
	fma.rn.f32 	%f2889, %f2887, %f2881, %f2888;
	fma.rn.f32 	%f2890, %f2889, %f2883, %f2882;
	and.b32  	%r5027, %r5025, 2;
	setp.eq.s32 	%p865, %r5027, 0;
	mov.f32 	%f2891, 0f00000000;
	sub.f32 	%f2892, %f2891, %f2890;
	selp.f32 	%f2893, %f2890, %f2892, %p865;
	fma.rn.f32 	%f543, %f539, %f2893, %f533;
	mul.f32 	%f2894, %f543, 0f3F22F983;
	cvt.rni.s32.f32 	%r7447, %f2894;
	cvt.rn.f32.s32 	%f2895, %r7447;
	fma.rn.f32 	%f2896, %f2895, 0fBFC90FDA, %f543;
	fma.rn.f32 	%f2897, %f2895, 0fB3A22168, %f2896;
	fma.rn.f32 	%f4615, %f2895, 0fA7C234C5, %f2897;
	abs.f32 	%f545, %f543;
	setp.ltu.f32 	%p866, %f545, 0f47CE4780;
	mov.u32 	%r7443, %r7447;
	mov.f32 	%f4614, %f4615;
	@%p866 bra 	$L__BB0_875;
	setp.eq.f32 	%p867, %f545, 0f7F800000;
	@%p867 bra 	$L__BB0_874;
	mov.b32 	%r1461, %f543;
	shl.b32 	%r5029, %r1461, 8;
	or.b32  	%r1462, %r5029, -2147483648;
	mov.b64 	%rd2920, 0;
	mov.b32 	%r7440, 0;
$L__BB0_870:
	.pragma "nounroll";
	mul.wide.u32 	%rd1799, %r7440, 4;
	mov.u64 	%rd1800, __cudart_i2opi_f;
	add.s64 	%rd1801, %rd1800, %rd1799;
	ld.global.nc.u32 	%r5030, [%rd1801];
	mad.wide.u32 	%rd1802, %r5030, %r1462, %rd2920;
	shr.u64 	%rd2920, %rd1802, 32;
	add.s64 	%rd1803, %rd3, %rd1799;
	st.local.u32 	[%rd1803], %rd1802;
	add.s32 	%r7440, %r7440, 1;
	setp.ne.s32 	%p868, %r7440, 6;
	@%p868 bra 	$L__BB0_870;
	shr.u32 	%r5031, %r1461, 23;
	st.local.u32 	[%rd3+24], %rd2920;
	and.b32  	%r1465, %r5031, 31;
	and.b32  	%r5032, %r5031, 224;
	add.s32 	%r5033, %r5032, -128;
	shr.u32 	%r5034, %r5033, 5;
	mul.wide.u32 	%rd1804, %r5034, 4;
	sub.s64 	%rd335, %rd3, %rd1804;
	ld.local.u32 	%r7441, [%rd335+24];
	ld.local.u32 	%r7442, [%rd335+20];
	setp.eq.s32 	%p869, %r1465, 0;
	@%p869 bra 	$L__BB0_873;
	shf.l.wrap.b32 	%r7441, %r7442, %r7441, %r1465;
	ld.local.u32 	%r5035, [%rd335+16];
	shf.l.wrap.b32 	%r7442, %r5035, %r7442, %r1465;
$L__BB0_873:
	shr.u32 	%r5036, %r7441, 30;
	shf.l.wrap.b32 	%r5037, %r7442, %r7441, 2;
	shl.b32 	%r5038, %r7442, 2;
	shr.u32 	%r5039, %r5037, 31;
	add.s32 	%r5040, %r5039, %r5036;
	neg.s32 	%r5041, %r5040;
	setp.lt.s32 	%p870, %r1461, 0;
	selp.b32 	%r7443, %r5041, %r5040, %p870;
	xor.b32  	%r5042, %r5037, %r1461;
	shr.s32 	%r5043, %r5037, 31;
	xor.b32  	%r5044, %r5043, %r5037;
	xor.b32  	%r5045, %r5043, %r5038;
	cvt.u64.u32 	%rd1805, %r5044;
	shl.b64 	%rd1806, %rd1805, 32;
	cvt.u64.u32 	%rd1807, %r5045;
	or.b64  	%rd1808, %rd1806, %rd1807;
	cvt.rn.f64.s64 	%fd217, %rd1808;
	mul.f64 	%fd218, %fd217, 0d3BF921FB54442D19;
	cvt.rn.f32.f64 	%f2898, %fd218;
	neg.f32 	%f2899, %f2898;
	setp.lt.s32 	%p871, %r5042, 0;
	selp.f32 	%f4614, %f2899, %f2898, %p871;
	bra.uni 	$L__BB0_875;
$L__BB0_874:
	mov.f32 	%f2900, 0f00000000;
	mul.rn.f32 	%f4614, %f543, %f2900;
	mov.b32 	%r7443, 0;
$L__BB0_875:
	setp.ltu.f32 	%p872, %f545, 0f47CE4780;
	mul.rn.f32 	%f2901, %f4614, %f4614;
	and.b32  	%r5047, %r7443, 1;
	setp.eq.b32 	%p873, %r5047, 1;
	selp.f32 	%f2902, 0f3F800000, %f4614, %p873;
	fma.rn.f32 	%f2903, %f2901, %f2902, 0f00000000;
	fma.rn.f32 	%f2904, %f2901, 0f37CBAC00, 0fBAB607ED;
	selp.f32 	%f2905, %f2904, 0fB94D4153, %p873;
	selp.f32 	%f2906, 0f3D2AAABB, 0f3C0885E4, %p873;
	fma.rn.f32 	%f2907, %f2905, %f2901, %f2906;
	selp.f32 	%f2908, 0fBEFFFFFF, 0fBE2AAAA8, %p873;
	fma.rn.f32 	%f2909, %f2907, %f2901, %f2908;
	fma.rn.f32 	%f2910, %f2909, %f2903, %f2902;
	and.b32  	%r5048, %r7443, 2;
	setp.eq.s32 	%p874, %r5048, 0;
	mov.f32 	%f2911, 0f00000000;
	sub.f32 	%f2912, %f2911, %f2910;
	selp.f32 	%f549, %f2910, %f2912, %p874;
	@%p872 bra 	$L__BB0_883;
	setp.eq.f32 	%p875, %f545, 0f7F800000;
	@%p875 bra 	$L__BB0_882;
	mov.b32 	%r1474, %f543;
	shl.b32 	%r5050, %r1474, 8;
	or.b32  	%r1475, %r5050, -2147483648;
	mov.b64 	%rd2921, 0;
	mov.b32 	%r7444, 0;
$L__BB0_878:
	.pragma "nounroll";
	mul.wide.u32 	%rd1810, %r7444, 4;
	mov.u64 	%rd1811, __cudart_i2opi_f;
	add.s64 	%rd1812, %rd1811, %rd1810;
	ld.global.nc.u32 	%r5051, [%rd1812];
	mad.wide.u32 	%rd1813, %r5051, %r1475, %rd2921;
	shr.u64 	%rd2921, %rd1813, 32;
	add.s64 	%rd1814, %rd2, %rd1810;
	st.local.u32 	[%rd1814], %rd1813;
	add.s32 	%r7444, %r7444, 1;
	setp.ne.s32 	%p876, %r7444, 6;
	@%p876 bra 	$L__BB0_878;
	shr.u32 	%r5052, %r1474, 23;
	st.local.u32 	[%rd2+24], %rd2921;
	and.b32  	%r1478, %r5052, 31;
	and.b32  	%r5053, %r5052, 224;
	add.s32 	%r5054, %r5053, -128;
	shr.u32 	%r5055, %r5054, 5;
	mul.wide.u32 	%rd1815, %r5055, 4;
	sub.s64 	%rd338, %rd2, %rd1815;
	ld.local.u32 	%r7445, [%rd338+24];
	ld.local.u32 	%r7446, [%rd338+20];
	setp.eq.s32 	%p877, %r1478, 0;
	@%p877 bra 	$L__BB0_881;
	shf.l.wrap.b32 	%r7445, %r7446, %r7445, %r1478;
	ld.local.u32 	%r5056, [%rd338+16];
	shf.l.wrap.b32 	%r7446, %r5056, %r7446, %r1478;
$L__BB0_881:
	shr.u32 	%r5057, %r7445, 30;
	shf.l.wrap.b32 	%r5058, %r7446, %r7445, 2;
	shl.b32 	%r5059, %r7446, 2;
	shr.u32 	%r5060, %r5058, 31;
	add.s32 	%r5061, %r5060, %r5057;
	neg.s32 	%r5062, %r5061;
	setp.lt.s32 	%p878, %r1474, 0;
	selp.b32 	%r7447, %r5062, %r5061, %p878;
	xor.b32  	%r5063, %r5058, %r1474;
	shr.s32 	%r5064, %r5058, 31;
	xor.b32  	%r5065, %r5064, %r5058;
	xor.b32  	%r5066, %r5064, %r5059;
	cvt.u64.u32 	%rd1816, %r5065;
	shl.b64 	%rd1817, %rd1816, 32;
	cvt.u64.u32 	%rd1818, %r5066;
	or.b64  	%rd1819, %rd1817, %rd1818;
	cvt.rn.f64.s64 	%fd219, %rd1819;
	mul.f64 	%fd220, %fd219, 0d3BF921FB54442D19;
	cvt.rn.f32.f64 	%f2913, %fd220;
	neg.f32 	%f2914, %f2913;
	setp.lt.s32 	%p879, %r5063, 0;
	selp.f32 	%f4615, %f2914, %f2913, %p879;
	bra.uni 	$L__BB0_883;
$L__BB0_882:
	mov.f32 	%f2915, 0f00000000;
	mul.rn.f32 	%f4615, %f543, %f2915;
	mov.b32 	%r7447, 0;
$L__BB0_883:
	add.s32 	%r5068, %r7447, 1;
	mul.rn.f32 	%f2916, %f4615, %f4615;
	and.b32  	%r5069, %r7447, 1;
	setp.eq.b32 	%p880, %r5069, 1;
	selp.f32 	%f2917, %f4615, 0f3F800000, %p880;
	fma.rn.f32 	%f2918, %f2916, %f2917, 0f00000000;
	fma.rn.f32 	%f2919, %f2916, 0f37CBAC00, 0fBAB607ED;
	selp.f32 	%f2920, 0fB94D4153, %f2919, %p880;
	selp.f32 	%f2921, 0f3C0885E4, 0f3D2AAABB, %p880;
	fma.rn.f32 	%f2922, %f2920, %f2916, %f2921;
	selp.f32 	%f2923, 0fBE2AAAA8, 0fBEFFFFFF, %p880;
	fma.rn.f32 	%f2924, %f2922, %f2916, %f2923;
	fma.rn.f32 	%f2925, %f2924, %f2918, %f2917;
	and.b32  	%r5070, %r5068, 2;
	setp.eq.s32 	%p881, %r5070, 0;
	mov.f32 	%f2926, 0f00000000;
	sub.f32 	%f2927, %f2926, %f2925;
	selp.f32 	%f2928, %f2925, %f2927, %p881;
	fma.rn.f32 	%f553, %f549, %f2928, %f543;
	mul.f32 	%f2929, %f553, 0f3F22F983;
	cvt.rni.s32.f32 	%r7455, %f2929;
	cvt.rn.f32.s32 	%f2930, %r7455;
	fma.rn.f32 	%f2931, %f2930, 0fBFC90FDA, %f553;
	fma.rn.f32 	%f2932, %f2930, 0fB3A22168, %f2931;
	fma.rn.f32 	%f4617, %f2930, 0fA7C234C5, %f2932;
	abs.f32 	%f555, %f553;
	setp.ltu.f32 	%p882, %f555, 0f47CE4780;
	mov.u32 	%r7451, %r7455;
	mov.f32 	%f4616, %f4617;
	@%p882 bra 	$L__BB0_891;
	setp.eq.f32 	%p883, %f555, 0f7F800000;
	@%p883 bra 	$L__BB0_890;
	mov.b32 	%r1488, %f553;
	shl.b32 	%r5072, %r1488, 8;
	or.b32  	%r1489, %r5072, -2147483648;
	mov.b64 	%rd2922, 0;
	mov.b32 	%r7448, 0;
$L__BB0_886:
	.pragma "nounroll";
	mul.wide.u32 	%rd1821, %r7448, 4;
	mov.u64 	%rd1822, __cudart_i2opi_f;
	add.s64 	%rd1823, %rd1822, %rd1821;
	ld.global.nc.u32 	%r5073, [%rd1823];
	mad.wide.u32 	%rd1824, %r5073, %r1489, %rd2922;
	shr.u64 	%rd2922, %rd1824, 32;
	add.s64 	%rd1825, %rd3, %rd1821;
	st.local.u32 	[%rd1825], %rd1824;
	add.s32 	%r7448, %r7448, 1;
	setp.ne.s32 	%p884, %r7448, 6;
	@%p884 bra 	$L__BB0_886;
	shr.u32 	%r5074, %r1488, 23;
	st.local.u32 	[%rd3+24], %rd2922;
	and.b32  	%r1492, %r5074, 31;
	and.b32  	%r5075, %r5074, 224;
	add.s32 	%r5076, %r5075, -128;
	shr.u32 	%r5077, %r5076, 5;
	mul.wide.u32 	%rd1826, %r5077, 4;
	sub.s64 	%rd341, %rd3, %rd1826;
	ld.local.u32 	%r7449, [%rd341+24];
	ld.local.u32 	%r7450, [%rd341+20];
	setp.eq.s32 	%p885, %r1492, 0;
	@%p885 bra 	$L__BB0_889;
	shf.l.wrap.b32 	%r7449, %r7450, %r7449, %r1492;
	ld.local.u32 	%r5078, [%rd341+16];
	shf.l.wrap.b32 	%r7450, %r5078, %r7450, %r1492;
$L__BB0_889:
	shr.u32 	%r5079, %r7449, 30;
	shf.l.wrap.b32 	%r5080, %r7450, %r7449, 2;
	shl.b32 	%r5081, %r7450, 2;
	shr.u32 	%r5082, %r5080, 31;
	add.s32 	%r5083, %r5082, %r5079;
	neg.s32 	%r5084, %r5083;
	setp.lt.s32 	%p886, %r1488, 0;
	selp.b32 	%r7451, %r5084, %r5083, %p886;
	xor.b32  	%r5085, %r5080, %r1488;
	shr.s32 	%r5086, %r5080, 31;
	xor.b32  	%r5087, %r5086, %r5080;
	xor.b32  	%r5088, %r5086, %r5081;
	cvt.u64.u32 	%rd1827, %r5087;
	shl.b64 	%rd1828, %rd1827, 32;
	cvt.u64.u32 	%rd1829, %r5088;
	or.b64  	%rd1830, %rd1828, %rd1829;
	cvt.rn.f64.s64 	%fd221, %rd1830;
	mul.f64 	%fd222, %fd221, 0d3BF921FB54442D19;
	cvt.rn.f32.f64 	%f2933, %fd222;
	neg.f32 	%f2934, %f2933;
	setp.lt.s32 	%p887, %r5085, 0;
	selp.f32 	%f4616, %f2934, %f2933, %p887;
	bra.uni 	$L__BB0_891;
$L__BB0_890:
	mov.f32 	%f2935, 0f00000000;
	mul.rn.f32 	%f4616, %f553, %f2935;
	mov.b32 	%r7451, 0;
$L__BB0_891:
	setp.ltu.f32 	%p888, %f555, 0f47CE4780;
	mul.rn.f32 	%f2936, %f4616, %f4616;
	and.b32  	%r5090, %r7451, 1;
	setp.eq.b32 	%p889, %r5090, 1;
	selp.f32 	%f2937, 0f3F800000, %f4616, %p889;
	fma.rn.f32 	%f2938, %f2936, %f2937, 0f00000000;
	fma.rn.f32 	%f2939, %f2936, 0f37CBAC00, 0fBAB607ED;
	selp.f32 	%f2940, %f2939, 0fB94D4153, %p889;
	selp.f32 	%f2941, 0f3D2AAABB, 0f3C0885E4, %p889;
	fma.rn.f32 	%f2942, %f2940, %f2936, %f2941;
	selp.f32 	%f2943, 0fBEFFFFFF, 0fBE2AAAA8, %p889;
	fma.rn.f32 	%f2944, %f2942, %f2936, %f2943;
	fma.rn.f32 	%f2945, %f2944, %f2938, %f2937;
	and.b32  	%r5091, %r7451, 2;
	setp.eq.s32 	%p890, %r5091, 0;
	mov.f32 	%f2946, 0f00000000;
	sub.f32 	%f2947, %f2946, %f2945;
	selp.f32 	%f559, %f2945, %f2947, %p890;
	@%p888 bra 	$L__BB0_899;
	setp.eq.f32 	%p891, %f555, 0f7F800000;
	@%p891 bra 	$L__BB0_898;
	mov.b32 	%r1501, %f553;
	shl.b32 	%r5093, %r1501, 8;
	or.b32  	%r1502, %r5093, -2147483648;
	mov.b64 	%rd2923, 0;
	mov.b32 	%r7452, 0;
$L__BB0_894:
	.pragma "nounroll";
	mul.wide.u32 	%rd1832, %r7452, 4;
	mov.u64 	%rd1833, __cudart_i2opi_f;
	add.s64 	%rd1834, %rd1833, %rd1832;
	ld.global.nc.u32 	%r5094, [%rd1834];
	mad.wide.u32 	%rd1835, %r5094, %r1502, %rd2923;
	shr.u64 	%rd2923, %rd1835, 32;
	add.s64 	%rd1836, %rd2, %rd1832;
	st.local.u32 	[%rd1836], %rd1835;
	add.s32 	%r7452, %r7452, 1;
	setp.ne.s32 	%p892, %r7452, 6;
	@%p892 bra 	$L__BB0_894;
	shr.u32 	%r5095, %r1501, 23;
	st.local.u32 	[%rd2+24], %rd2923;
	and.b32  	%r1505, %r5095, 31;
	and.b32  	%r5096, %r5095, 224;
	add.s32 	%r5097, %r5096, -128;
	shr.u32 	%r5098, %r5097, 5;
	mul.wide.u32 	%rd1837, %r5098, 4;
	sub.s64 	%rd344, %rd2, %rd1837;
	ld.local.u32 	%r7453, [%rd344+24];
	ld.local.u32 	%r7454, [%rd344+20];
	setp.eq.s32 	%p893, %r1505, 0;
	@%p893 bra 	$L__BB0_897;
	shf.l.wrap.b32 	%r7453, %r7454, %r7453, %r1505;
	ld.local.u32 	%r5099, [%rd344+16];
	shf.l.wrap.b32 	%r7454, %r5099, %r7454, %r1505;
$L__BB0_897:
	shr.u32 	%r5100, %r7453, 30;
	shf.l.wrap.b32 	%r5101, %r7454, %r7453, 2;
	shl.b32 	%r5102, %r7454, 2;
	shr.u32 	%r5103, %r5101, 31;
	add.s32 	%r5104, %r5103, %r5100;
	neg.s32 	%r5105, %r5104;
	setp.lt.s32 	%p894, %r1501, 0;
	selp.b32 	%r7455, %r5105, %r5104, %p894;
	xor.b32  	%r5106, %r5101, %r1501;
	shr.s32 	%r5107, %r5101, 31;
	xor.b32  	%r5108, %r5107, %r5101;
	xor.b32  	%r5109, %r5107, %r5102;
	cvt.u64.u32 	%rd1838, %r5108;
	shl.b64 	%rd1839, %rd1838, 32;
	cvt.u64.u32 	%rd1840, %r5109;
	or.b64  	%rd1841, %rd1839, %rd1840;
	cvt.rn.f64.s64 	%fd223, %rd1841;
	mul.f64 	%fd224, %fd223, 0d3BF921FB54442D19;
	cvt.rn.f32.f64 	%f2948, %fd224;
	neg.f32 	%f2949, %f2948;
	setp.lt.s32 	%p895, %r5106, 0;
	selp.f32 	%f4617, %f2949, %f2948, %p895;
	bra.uni 	$L__BB0_899;
$L__BB0_898:
	mov.f32 	%f2950, 0f00000000;
	mul.rn.f32 	%f4617, %f553, %f2950;
	mov.b32 	%r7455, 0;
$L__BB0_899:
	add.s32 	%r5111, %r7455, 1;
	mul.rn.f32 	%f2951, %f4617, %f4617;
	and.b32  	%r5112, %r7455, 1;
	setp.eq.b32 	%p896, %r5112, 1;
	selp.f32 	%f2952, %f4617, 0f3F800000, %p896;
	fma.rn.f32 	%f2953, %f2951, %f2952, 0f00000000;
	fma.rn.f32 	%f2954, %f2951, 0f37CBAC00, 0fBAB607ED;
	selp.f32 	%f2955, 0fB94D4153, %f2954, %p896;
	selp.f32 	%f2956, 0f3C0885E4, 0f3D2AAABB, %p896;
	fma.rn.f32 	%f2957, %f2955, %f2951, %f2956;
	selp.f32 	%f2958, 0fBE2AAAA8, 0fBEFFFFFF, %p896;
	fma.rn.f32 	%f2959, %f2957, %f2951, %f2958;
	fma.rn.f32 	%f2960, %f2959, %f2953, %f2952;
	and.b32  	%r5113, %r5111, 2;
	setp.eq.s32 	%p897, %r5113, 0;
	mov.f32 	%f2961, 0f00000000;
	sub.f32 	%f2962, %f2961, %f2960;
	selp.f32 	%f2963, %f2960, %f2962, %p897;
	fma.rn.f32 	%f563, %f559, %f2963, %f553;
	mul.f32 	%f2964, %f563, 0f3F22F983;
	cvt.rni.s32.f32 	%r7463, %f2964;
	cvt.rn.f32.s32 	%f2965, %r7463;
	fma.rn.f32 	%f2966, %f2965, 0fBFC90FDA, %f563;
	fma.rn.f32 	%f2967, %f2965, 0fB3A22168, %f2966;
	fma.rn.f32 	%f4619, %f2965, 0fA7C234C5, %f2967;
	abs.f32 	%f565, %f563;
	setp.ltu.f32 	%p898, %f565, 0f47CE4780;
	mov.u32 	%r7459, %r7463;
	mov.f32 	%f4618, %f4619;
	@%p898 bra 	$L__BB0_907;
	setp.eq.f32 	%p899, %f565, 0f7F800000;
	@%p899 bra 	$L__BB0_906;
	mov.b32 	%r1515, %f563;
	shl.b32 	%r5115, %r1515, 8;
	or.b32  	%r1516, %r5115, -2147483648;
	mov.b64 	%rd2924, 0;
	mov.b32 	%r7456, 0;
$L__BB0_902:
	.pragma "nounroll";
	mul.wide.u32 	%rd1843, %r7456, 4;
	mov.u64 	%rd1844, __cudart_i2opi_f;
	add.s64 	%rd1845, %rd1844, %rd1843;
	ld.global.nc.u32 	%r5116, [%rd1845];
	mad.wide.u32 	%rd1846, %r5116, %r1516, %rd2924;
	shr.u64 	%rd2924, %rd1846, 32;
	add.s64 	%rd1847, %rd3, %rd1843;
	st.local.u32 	[%rd1847], %rd1846;
	add.s32 	%r7456, %r7456, 1;
	setp.ne.s32 	%p900, %r7456, 6;
	@%p900 bra 	$L__BB0_902;
	shr.u32 	%r5117, %r1515, 23;
	st.local.u32 	[%rd3+24], %rd2924;
	and.b32  	%r1519, %r5117, 31;
	and.b32  	%r5118, %r5117, 224;
	add.s32 	%r5119, %r5118, -128;
	shr.u32 	%r5120, %r5119, 5;
	mul.wide.u32 	%rd1848, %r5120, 4;
	sub.s64 	%rd347, %rd3, %rd1848;
	ld.local.u32 	%r7457, [%rd347+24];
	ld.local.u32 	%r7458, [%rd347+20];
	setp.eq.s32 	%p901, %r1519, 0;
	@%p901 bra 	$L__BB0_905;
	shf.l.wrap.b32 	%r7457, %r7458, %r7457, %r1519;
	ld.local.u32 	%r5121, [%rd347+16];
	shf.l.wrap.b32 	%r7458, %r5121, %r7458, %r1519;
$L__BB0_905:
	shr.u32 	%r5122, %r7457, 30;
	shf.l.wrap.b32 	%r5123, %r7458, %r7457, 2;
	shl.b32 	%r5124, %r7458, 2;
	shr.u32 	%r5125, %r5123, 31;
	add.s32 	%r5126, %r5125, %r5122;
	neg.s32 	%r5127, %r5126;
	setp.lt.s32 	%p902, %r1515, 0;
	selp.b32 	%r7459, %r5127, %r5126, %p902;
	xor.b32  	%r5128, %r5123, %r1515;
	shr.s32 	%r5129, %r5123, 31;
	xor.b32  	%r5130, %r5129, %r5123;
	xor.b32  	%r5131, %r5129, %r5124;
	cvt.u64.u32 	%rd1849, %r5130;
	shl.b64 	%rd1850, %rd1849, 32;
	cvt.u64.u32 	%rd1851, %r5131;
	or.b64  	%rd1852, %rd1850, %rd1851;
	cvt.rn.f64.s64 	%fd225, %rd1852;
	mul.f64 	%fd226, %fd225, 0d3BF921FB54442D19;
	cvt.rn.f32.f64 	%f2968, %fd226;
	neg.f32 	%f2969, %f2968;
	setp.lt.s32 	%p903, %r5128, 0;
	selp.f32 	%f4618, %f2969, %f2968, %p903;
	bra.uni 	$L__BB0_907;
$L__BB0_906:
	mov.f32 	%f2970, 0f00000000;
	mul.rn.f32 	%f4618, %f563, %f2970;
	mov.b32 	%r7459, 0;
$L__BB0_907:
	setp.ltu.f32 	%p904, %f565, 0f47CE4780;
	mul.rn.f32 	%f2971, %f4618, %f4618;
	and.b32  	%r5133, %r7459, 1;
	setp.eq.b32 	%p905, %r5133, 1;
	selp.f32 	%f2972, 0f3F800000, %f4618, %p905;
	fma.rn.f32 	%f2973, %f2971, %f2972, 0f00000000;
	fma.rn.f32 	%f2974, %f2971, 0f37CBAC00, 0fBAB607ED;
	selp.f32 	%f2975, %f2974, 0fB94D4153, %p905;
	selp.f32 	%f2976, 0f3D2AAABB, 0f3C0885E4, %p905;
	fma.rn.f32 	%f2977, %f2975, %f2971, %f2976;
	selp.f32 	%f2978, 0fBEFFFFFF, 0fBE2AAAA8, %p905;
	fma.rn.f32 	%f2979, %f2977, %f2971, %f2978;
	fma.rn.f32 	%f2980, %f2979, %f2973, %f2972;
	and.b32  	%r5134, %r7459, 2;
	setp.eq.s32 	%p906, %r5134, 0;
	mov.f32 	%f2981, 0f00000000;
	sub.f32 	%f2982, %f2981, %f2980;
	selp.f32 	%f569, %f2980, %f2982, %p906;
	@%p904 bra 	$L__BB0_915;
	setp.eq.f32 	%p907, %f565, 0f7F800000;
	@%p907 bra 	$L__BB0_914;
	mov.b32 	%r1528, %f563;
	shl.b32 	%r5136, %r1528, 8;
	or.b32  	%r1529, %r5136, -2147483648;
	mov.b64 	%rd2925, 0;
	mov.b32 	%r7460, 0;
$L__BB0_910:
	.pragma "nounroll";
	mul.wide.u32 	%rd1854, %r7460, 4;
	mov.u64 	%rd1855, __cudart_i2opi_f;
	add.s64 	%rd1856, %rd1855, %rd1854;
	ld.global.nc.u32 	%r5137, [%rd1856];
	mad.wide.u32 	%rd1857, %r5137, %r1529, %rd2925;
	shr.u64 	%rd2925, %rd1857, 32;
	add.s64 	%rd1858, %rd2, %rd1854;
	st.local.u32 	[%rd1858], %rd1857;
	add.s32 	%r7460, %r7460, 1;
	setp.ne.s32 	%p908, %r7460, 6;
	@%p908 bra 	$L__BB0_910;
	shr.u32 	%r5138, %r1528, 23;
	st.local.u32 	[%rd2+24], %rd2925;
	and.b32  	%r1532, %r5138, 31;
	and.b32  	%r5139, %r5138, 224;
	add.s32 	%r5140, %r5139, -128;
	shr.u32 	%r5141, %r5140, 5;
	mul.wide.u32 	%rd1859, %r5141, 4;
	sub.s64 	%rd350, %rd2, %rd1859;
	ld.local.u32 	%r7461, [%rd350+24];
	ld.local.u32 	%r7462, [%rd350+20];
	setp.eq.s32 	%p909, %r1532, 0;
	@%p909 bra 	$L__BB0_913;
	shf.l.wrap.b32 	%r7461, %r7462, %r7461, %r1532;
	ld.local.u32 	%r5142, [%rd350+16];
	shf.l.wrap.b32 	%r7462, %r5142, %r7462, %r1532;
$L__BB0_913:
	shr.u32 	%r5143, %r7461, 30;
	shf.l.wrap.b32 	%r5144, %r7462, %r7461, 2;
	shl.b32 	%r5145, %r7462, 2;
	shr.u32 	%r5146, %r5144, 31;
	add.s32 	%r5147, %r5146, %r5143;
	neg.s32 	%r5148, %r5147;
	setp.lt.s32 	%p910, %r1528, 0;
	selp.b32 	%r7463, %r5148, %r5147, %p910;
	xor.b32  	%r5149, %r5144, %r1528;
	shr.s32 	%r5150, %r5144, 31;
	xor.b32  	%r5151, %r5150, %r5144;
	xor.b32  	%r5152, %r5150, %r5145;
	cvt.u64.u32 	%rd1860, %r5151;
	shl.b64 	%rd1861, %rd1860, 32;
	cvt.u64.u32 	%rd1862, %r5152;
	or.b64  	%rd1863, %rd1861, %rd1862;
	cvt.rn.f64.s64 	%fd227, %rd1863;
	mul.f64 	%fd228, %fd227, 0d3BF921FB54442D19;
	cvt.rn.f32.f64 	%f2983, %fd228;
	neg.f32 	%f2984, %f2983;
	setp.lt.s32 	%p911, %r5149, 0;
	selp.f32 	%f4619, %f2984, %f2983, %p911;
	bra.uni 	$L__BB0_915;
$L__BB0_914:
	mov.f32 	%f2985, 0f00000000;
	mul.rn.f32 	%f4619, %f563, %f2985;
	mov.b32 	%r7463, 0;
$L__BB0_915:
	add.s32 	%r5154, %r7463, 1;
	mul.rn.f32 	%f2986, %f4619, %f4619;
	and.b32  	%r5155, %r7463, 1;
	setp.eq.b32 	%p912, %r5155, 1;
	selp.f32 	%f2987, %f4619, 0f3F800000, %p912;
	fma.rn.f32 	%f2988, %f2986, %f2987, 0f00000000;
	fma.rn.f32 	%f2989, %f2986, 0f37CBAC00, 0fBAB607ED;
	selp.f32 	%f2990, 0fB94D4153, %f2989, %p912;
	selp.f32 	%f2991, 0f3C0885E4, 0f3D2AAABB, %p912;
	fma.rn.f32 	%f2992, %f2990, %f2986, %f2991;
	selp.f32 	%f2993, 0fBE2AAAA8, 0fBEFFFFFF, %p912;
	fma.rn.f32 	%f2994, %f2992, %f2986, %f2993;
	fma.rn.f32 	%f2995, %f2994, %f2988, %f2987;
	and.b32  	%r5156, %r5154, 2;
	setp.eq.s32 	%p913, %r5156, 0;
	mov.f32 	%f2996, 0f00000000;
	sub.f32 	%f2997, %f2996, %f2995;
	selp.f32 	%f2998, %f2995, %f2997, %p913;
	fma.rn.f32 	%f573, %f569, %f2998, %f563;
	mul.f32 	%f2999, %f573, 0f3F22F983;
	cvt.rni.s32.f32 	%r7471, %f2999;
	cvt.rn.f32.s32 	%f3000, %r7471;
	fma.rn.f32 	%f3001, %f3000, 0fBFC90FDA, %f573;
	fma.rn.f32 	%f3002, %f3000, 0fB3A22168, %f3001;
	fma.rn.f32 	%f4621, %f3000, 0fA7C234C5, %f3002;
	abs.f32 	%f575, %f573;
	setp.ltu.f32 	%p914, %f575, 0f47CE4780;
	mov.u32 	%r7467, %r7471;
	mov.f32 	%f4620, %f4621;
	@%p914 bra 	$L__BB0_923;
	setp.eq.f32 	%p915, %f575, 0f7F800000;
	@%p915 bra 	$L__BB0_922;
	mov.b32 	%r1542, %f573;
	shl.b32 	%r5158, %r1542, 8;
	or.b32  	%r1543, %r5158, -2147483648;
	mov.b64 	%rd2926, 0;
	mov.b32 	%r7464, 0;
$L__BB0_918:
	.pragma "nounroll";
	mul.wide.u32 	%rd1865, %r7464, 4;
	mov.u64 	%rd1866, __cudart_i2opi_f;
	add.s64 	%rd1867, %rd1866, %rd1865;
	ld.global.nc.u32 	%r5159, [%rd1867];
	mad.wide.u32 	%rd1868, %r5159, %r1543, %rd2926;
	shr.u64 	%rd2926, %rd1868, 32;
	add.s64 	%rd1869, %rd3, %rd1865;
	st.local.u32 	[%rd1869], %rd1868;
	add.s32 	%r7464, %r7464, 1;
	setp.ne.s32 	%p916, %r7464, 6;
	@%p916 bra 	$L__BB0_918;
	shr.u32 	%r5160, %r1542, 23;
	st.local.u32 	[%rd3+24], %rd2926;
	and.b32  	%r1546, %r5160, 31;
	and.b32  	%r5161, %r5160, 224;
	add.s32 	%r5162, %r5161, -128;
	shr.u32 	%r5163, %r5162, 5;
	mul.wide.u32 	%rd1870, %r5163, 4;
	sub.s64 	%rd353, %rd3, %rd1870;
	ld.local.u32 	%r7465, [%rd353+24];
	ld.local.u32 	%r7466, [%rd353+20];
	setp.eq.s32 	%p917, %r1546, 0;
	@%p917 bra 	$L__BB0_921;
	shf.l.wrap.b32 	%r7465, %r7466, %r7465, %r1546;
	ld.local.u32 	%r5164, [%rd353+16];
	shf.l.wrap.b32 	%r7466, %r5164, %r7466, %r1546;
$L__BB0_921:
	shr.u32 	%r5165, %r7465, 30;
	shf.l.wrap.b32 	%r5166, %r7466, %r7465, 2;
	shl.b32 	%r5167, %r7466, 2;
	shr.u32 	%r5168, %r5166, 31;
	add.s32 	%r5169, %r5168, %r5165;
	neg.s32 	%r5170, %r5169;
	setp.lt.s32 	%p918, %r1542, 0;
	selp.b32 	%r7467, %r5170, %r5169, %p918;
	xor.b32  	%r5171, %r5166, %r1542;
	shr.s32 	%r5172, %r5166, 31;
	xor.b32  	%r5173, %r5172, %r5166;
	xor.b32  	%r5174, %r5172, %r5167;
	cvt.u64.u32 	%rd1871, %r5173;
	shl.b64 	%rd1872, %rd1871, 32;
	cvt.u64.u32 	%rd1873, %r5174;
	or.b64  	%rd1874, %rd1872, %rd1873;
	cvt.rn.f64.s64 	%fd229, %rd1874;
	mul.f64 	%fd230, %fd229, 0d3BF921FB54442D19;
	cvt.rn.f32.f64 	%f3003, %fd230;
	neg.f32 	%f3004, %f3003;
	setp.lt.s32 	%p919, %r5171, 0;
	selp.f32 	%f4620, %f3004, %f3003, %p919;
	bra.uni 	$L__BB0_923;
$L__BB0_922:
	mov.f32 	%f3005, 0f00000000;
	mul.rn.f32 	%f4620, %f573, %f3005;
	mov.b32 	%r7467, 0;
$L__BB0_923:
	setp.ltu.f32 	%p920, %f575, 0f47CE4780;
	mul.rn.f32 	%f3006, %f4620, %f4620;
	and.b32  	%r5176, %r7467, 1;
	setp.eq.b32 	%p921, %r5176, 1;
	selp.f32 	%f3007, 0f3F800000, %f4620, %p921;
	fma.rn.f32 	%f3008, %f3006, %f3007, 0f00000000;
	fma.rn.f32 	%f3009, %f3006, 0f37CBAC00, 0fBAB607ED;
	selp.f32 	%f3010, %f3009, 0fB94D4153, %p921;
	selp.f32 	%f3011, 0f3D2AAABB, 0f3C0885E4, %p921;
	fma.rn.f32 	%f3012, %f3010, %f3006, %f3011;
	selp.f32 	%f3013, 0fBEFFFFFF, 0fBE2AAAA8, %p921;
	fma.rn.f32 	%f3014, %f3012, %f3006, %f3013;
	fma.rn.f32 	%f3015, %f3014, %f3008, %f3007;
	and.b32  	%r5177, %r7467, 2;
	setp.eq.s32 	%p922, %r5177, 0;
	mov.f32 	%f3016, 0f00000000;
	sub.f32 	%f3017, %f3016, %f3015;
	selp.f32 	%f579, %f3015, %f3017, %p922;
	@%p920 bra 	$L__BB0_931;
	setp.eq.f32 	%p923, %f575, 0f7F800000;
	@%p923 bra 	$L__BB0_930;
	mov.b32 	%r1555, %f573;
	shl.b32 	%r5179, %r1555, 8;
	or.b32  	%r1556, %r5179, -2147483648;
	mov.b64 	%rd2927, 0;
	mov.b32 	%r7468, 0;
$L__BB0_926:
	.pragma "nounroll";
	mul.wide.u32 	%rd1876, %r7468, 4;
	mov.u64 	%rd1877, __cudart_i2opi_f;
	add.s64 	%rd1878, %rd1877, %rd1876;
	ld.global.nc.u32 	%r5180, [%rd1878];
	mad.wide.u32 	%rd1879, %r5180, %r1556, %rd2927;
	shr.u64 	%rd2927, %rd1879, 32;
	add.s64 	%rd1880, %rd2, %rd1876;
	st.local.u32 	[%rd1880], %rd1879;
	add.s32 	%r7468, %r7468, 1;
	setp.ne.s32 	%p924, %r7468, 6;
	@%p924 bra 	$L__BB0_926;
	shr.u32 	%r5181, %r1555, 23;
	st.local.u32 	[%rd2+24], %rd2927;
	and.b32  	%r1559, %r5181, 31;
	and.b32  	%r5182, %r5181, 224;
	add.s32 	%r5183, %r5182, -128;
	shr.u32 	%r5184, %r5183, 5;
	mul.wide.u32 	%rd1881, %r5184, 4;
	sub.s64 	%rd356, %rd2, %rd1881;
	ld.local.u32 	%r7469, [%rd356+24];
	ld.local.u32 	%r7470, [%rd356+20];
	setp.eq.s32 	%p925, %r1559, 0;
	@%p925 bra 	$L__BB0_929;
	shf.l.wrap.b32 	%r7469, %r7470, %r7469, %r1559;
	ld.local.u32 	%r5185, [%rd356+16];
	shf.l.wrap.b32 	%r7470, %r5185, %r7470, %r1559;
$L__BB0_929:
	shr.u32 	%r5186, %r7469, 30;
	shf.l.wrap.b32 	%r5187, %r7470, %r7469, 2;
	shl.b32 	%r5188, %r7470, 2;
	shr.u32 	%r5189, %r5187, 31;
	add.s32 	%r5190, %r5189, %r5186;
	neg.s32 	%r5191, %r5190;
	setp.lt.s32 	%p926, %r1555, 0;
	selp.b32 	%r7471, %r5191, %r5190, %p926;
	xor.b32  	%r5192, %r5187, %r1555;
	shr.s32 	%r5193, %r5187, 31;
	xor.b32  	%r5194, %r5193, %r5187;
	xor.b32  	%r5195, %r5193, %r5188;
	cvt.u64.u32 	%rd1882, %r5194;
	shl.b64 	%rd1883, %rd1882, 32;
	cvt.u64.u32 	%rd1884, %r5195;
	or.b64  	%rd1885, %rd1883, %rd1884;
	cvt.rn.f64.s64 	%fd231, %rd1885;
	mul.f64 	%fd232, %fd231, 0d3BF921FB54442D19;
	cvt.rn.f32.f64 	%f3018, %fd232;
	neg.f32 	%f3019, %f3018;
	setp.lt.s32 	%p927, %r5192, 0;
	selp.f32 	%f4621, %f3019, %f3018, %p927;
	bra.uni 	$L__BB0_931;
$L__BB0_930:
	mov.f32 	%f3020, 0f00000000;
	mul.rn.f32 	%f4621, %f573, %f3020;
	mov.b32 	%r7471, 0;
$L__BB0_931:
	add.s32 	%r5197, %r7471, 1;
	mul.rn.f32 	%f3021, %f4621, %f4621;
	and.b32  	%r5198, %r7471, 1;
	setp.eq.b32 	%p928, %r5198, 1;
	selp.f32 	%f3022, %f4621, 0f3F800000, %p928;
	fma.rn.f32 	%f3023, %f3021, %f3022, 0f00000000;
	fma.rn.f32 	%f3024, %f3021, 0f37CBAC00, 0fBAB607ED;
	selp.f32 	%f3025, 0fB94D4153, %f3024, %p928;
	selp.f32 	%f3026, 0f3C0885E4, 0f3D2AAABB, %p928;
	fma.rn.f32 	%f3027, %f3025, %f3021, %f3026;
	selp.f32 	%f3028, 0fBE2AAAA8, 0fBEFFFFFF, %p928;
	fma.rn.f32 	%f3029, %f3027, %f3021, %f3028;
	fma.rn.f32 	%f3030, %f3029, %f3023, %f3022;
	and.b32  	%r5199, %r5197, 2;
	setp.eq.s32 	%p929, %r5199, 0;
	mov.f32 	%f3031, 0f00000000;
	sub.f32 	%f3032, %f3031, %f3030;
	selp.f32 	%f3033, %f3030, %f3032, %p929;
	fma.rn.f32 	%f583, %f579, %f3033, %f573;
	mul.f32 	%f3034, %f583, 0f3F22F983;
	cvt.rni.s32.f32 	%r7479, %f3034;
	cvt.rn.f32.s32 	%f3035, %r7479;
	fma.rn.f32 	%f3036, %f3035, 0fBFC90FDA, %f583;
	fma.rn.f32 	%f3037, %f3035, 0fB3A22168, %f3036;
	fma.rn.f32 	%f4623, %f3035, 0fA7C234C5, %f3037;
	abs.f32 	%f585, %f583;
	setp.ltu.f32 	%p930, %f585, 0f47CE4780;
	mov.u32 	%r7475, %r7479;
	mov.f32 	%f4622, %f4623;
	@%p930 bra 	$L__BB0_939;
	setp.eq.f32 	%p931, %f585, 0f7F800000;
	@%p931 bra 	$L__BB0_938;
	mov.b32 	%r1569, %f583;
	shl.b32 	%r5201, %r1569, 8;
	or.b32  	%r1570, %r5201, -2147483648;
	mov.b64 	%rd2928, 0;
	mov.b32 	%r7472, 0;
$L__BB0_934:
	.pragma "nounroll";
	mul.wide.u32 	%rd1887, %r7472, 4;
	mov.u64 	%rd1888, __cudart_i2opi_f;
	add.s64 	%rd1889, %rd1888, %rd1887;
	ld.global.nc.u32 	%r5202, [%rd1889];
	mad.wide.u32 	%rd1890, %r5202, %r1570, %rd2928;
	shr.u64 	%rd2928, %rd1890, 32;
	add.s64 	%rd1891, %rd3, %rd1887;
	st.local.u32 	[%rd1891], %rd1890;
	add.s32 	%r7472, %r7472, 1;
	setp.ne.s32 	%p932, %r7472, 6;
	@%p932 bra 	$L__BB0_934;
	shr.u32 	%r5203, %r1569, 23;
	st.local.u32 	[%rd3+24], %rd2928;
	and.b32  	%r1573, %r5203, 31;
	and.b32  	%r5204, %r5203, 224;
	add.s32 	%r5205, %r5204, -128;
	shr.u32 	%r5206, %r5205, 5;
	mul.wide.u32 	%rd1892, %r5206, 4;
	sub.s64 	%rd359, %rd3, %rd1892;
	ld.local.u32 	%r7473, [%rd359+24];
	ld.local.u32 	%r7474, [%rd359+20];
	setp.eq.s32 	%p933, %r1573, 0;
	@%p933 bra 	$L__BB0_937;
	shf.l.wrap.b32 	%r7473, %r7474, %r7473, %r1573;
	ld.local.u32 	%r5207, [%rd359+16];
	shf.l.wrap.b32 	%r7474, %r5207, %r7474, %r1573;
$L__BB0_937:
	shr.u32 	%r5208, %r7473, 30;
	shf.l.wrap.b32 	%r5209, %r7474, %r7473, 2;
	shl.b32 	%r5210, %r7474, 2;
	shr.u32 	%r5211, %r5209, 31;
	add.s32 	%r5212, %r5211, %r5208;
	neg.s32 	%r5213, %r5212;
	setp.lt.s32 	%p934, %r1569, 0;
	selp.b32 	%r7475, %r5213, %r5212, %p934;
	xor.b32  	%r5214, %r5209, %r1569;
	shr.s32 	%r5215, %r5209, 31;
	xor.b32  	%r5216, %r5215, %r5209;
	xor.b32  	%r5217, %r5215, %r5210;
	cvt.u64.u32 	%rd1893, %r5216;
	shl.b64 	%rd1894, %rd1893, 32;
	cvt.u64.u32 	%rd1895, %r5217;
	or.b64  	%rd1896, %rd1894, %rd1895;
	cvt.rn.f64.s64 	%fd233, %rd1896;
	mul.f64 	%fd234, %fd233, 0d3BF921FB54442D19;
	cvt.rn.f32.f64 	%f3038, %fd234;
	neg.f32 	%f3039, %f3038;
	setp.lt.s32 	%p935, %r5214, 0;
	selp.f32 	%f4622, %f3039, %f3038, %p935;
	bra.uni 	$L__BB0_939;
$L__BB0_938:
	mov.f32 	%f3040, 0f00000000;
	mul.rn.f32 	%f4622, %f583, %f3040;
	mov.b32 	%r7475, 0;
$L__BB0_939:
	setp.ltu.f32 	%p936, %f585, 0f47CE4780;
	mul.rn.f32 	%f3041, %f4622, %f4622;
	and.b32  	%r5219, %r7475, 1;
	setp.eq.b32 	%p937, %r5219, 1;
	selp.f32 	%f3042, 0f3F800000, %f4622, %p937;
	fma.rn.f32 	%f3043, %f3041, %f3042, 0f00000000;
	fma.rn.f32 	%f3044, %f3041, 0f37CBAC00, 0fBAB607ED;
	selp.f32 	%f3045, %f3044, 0fB94D4153, %p937;
	selp.f32 	%f3046, 0f3D2AAABB, 0f3C0885E4, %p937;
	fma.rn.f32 	%f3047, %f3045, %f3041, %f3046;
	selp.f32 	%f3048, 0fBEFFFFFF, 0fBE2AAAA8, %p937;
	fma.rn.f32 	%f3049, %f3047, %f3041, %f3048;
	fma.rn.f32 	%f3050, %f3049, %f3043, %f3042;
	and.b32  	%r5220, %r7475, 2;
	setp.eq.s32 	%p938, %r5220, 0;
	mov.f32 	%f3051, 0f00000000;
	sub.f32 	%f3052, %f3051, %f3050;
	selp.f32 	%f589, %f3050, %f3052, %p938;
	@%p936 bra 	$L__BB0_947;
	setp.eq.f32 	%p939, %f585, 0f7F800000;
	@%p939 bra 	$L__BB0_946;
	mov.b32 	%r1582, %f583;
	shl.b32 	%r5222, %r1582, 8;
	or.b32  	%r1583, %r5222, -2147483648;
	mov.b64 	%rd2929, 0;
	mov.b32 	%r7476, 0;
$L__BB0_942:
	.pragma "nounroll";
	mul.wide.u32 	%rd1898, %r7476, 4;
	mov.u64 	%rd1899, __cudart_i2opi_f;
	add.s64 	%rd1900, %rd1899, %rd1898;
	ld.global.nc.u32 	%r5223, [%rd1900];
	mad.wide.u32 	%rd1901, %r5223, %r1583, %rd2929;
	shr.u64 	%rd2929, %rd1901, 32;
	add.s64 	%rd1902, %rd2, %rd1898;
	st.local.u32 	[%rd1902], %rd1901;
	add.s32 	%r7476, %r7476, 1;
	setp.ne.s32 	%p940, %r7476, 6;
	@%p940 bra 	$L__BB0_942;
	shr.u32 	%r5224, %r1582, 23;
	st.local.u32 	[%rd2+24], %rd2929;
	and.b32  	%r1586, %r5224, 31;
	and.b32  	%r5225, %r5224, 224;
	add.s32 	%r5226, %r5225, -128;
	shr.u32 	%r5227, %r5226, 5;
	mul.wide.u32 	%rd1903, %r5227, 4;
	sub.s64 	%rd362, %rd2, %rd1903;
	ld.local.u32 	%r7477, [%rd362+24];
	ld.local.u32 	%r7478, [%rd362+20];
	setp.eq.s32 	%p941, %r1586, 0;
	@%p941 bra 	$L__BB0_945;
	shf.l.wrap.b32 	%r7477, %r7478, %r7477, %r1586;
	ld.local.u32 	%r5228, [%rd362+16];
	shf.l.wrap.b32 	%r7478, %r5228, %r7478, %r1586;
$L__BB0_945:
	shr.u32 	%r5229, %r7477, 30;
	shf.l.wrap.b32 	%r5230, %r7478, %r7477, 2;
	shl.b32 	%r5231, %r7478, 2;
	shr.u32 	%r5232, %r5230, 31;
	add.s32 	%r5233, %r5232, %r5229;
	neg.s32 	%r5234, %r5233;
	setp.lt.s32 	%p942, %r1582, 0;
	selp.b32 	%r7479, %r5234, %r5233, %p942;
	xor.b32  	%r5235, %r5230, %r1582;
	shr.s32 	%r5236, %r5230, 31;
	xor.b32  	%r5237, %r5236, %r5230;
	xor.b32  	%r5238, %r5236, %r5231;
	cvt.u64.u32 	%rd1904, %r5237;
	shl.b64 	%rd1905, %rd1904, 32;
	cvt.u64.u32 	%rd1906, %r5238;
	or.b64  	%rd1907, %rd1905, %rd1906;
	cvt.rn.f64.s64 	%fd235, %rd1907;
	mul.f64 	%fd236, %fd235, 0d3BF921FB54442D19;
	cvt.rn.f32.f64 	%f3053, %fd236;
	neg.f32 	%f3054, %f3053;
	setp.lt.s32 	%p943, %r5235, 0;
	selp.f32 	%f4623, %f3054, %f3053, %p943;
	bra.uni 	$L__BB0_947;
$L__BB0_946:
	mov.f32 	%f3055, 0f00000000;
	mul.rn.f32 	%f4623, %f583, %f3055;
	mov.b32 	%r7479, 0;
$L__BB0_947:
	add.s32 	%r5240, %r7479, 1;
	mul.rn.f32 	%f3056, %f4623, %f4623;
	and.b32  	%r5241, %r7479, 1;
	setp.eq.b32 	%p944, %r5241, 1;
	selp.f32 	%f3057, %f4623, 0f3F800000, %p944;
	fma.rn.f32 	%f3058, %f3056, %f3057, 0f00000000;
	fma.rn.f32 	%f3059, %f3056, 0f37CBAC00, 0fBAB607ED;
	selp.f32 	%f3060, 0fB94D4153, %f3059, %p944;
	selp.f32 	%f3061, 0f3C0885E4, 0f3D2AAABB, %p944;
	fma.rn.f32 	%f3062, %f3060, %f3056, %f3061;
	selp.f32 	%f3063, 0fBE2AAAA8, 0fBEFFFFFF, %p944;
	fma.rn.f32 	%f3064, %f3062, %f3056, %f3063;
	fma.rn.f32 	%f3065, %f3064, %f3058, %f3057;
	and.b32  	%r5242, %r5240, 2;
	setp.eq.s32 	%p945, %r5242, 0;
	mov.f32 	%f3066, 0f00000000;
	sub.f32 	%f3067, %f3066, %f3065;
	selp.f32 	%f3068, %f3065, %f3067, %p945;
	fma.rn.f32 	%f593, %f589, %f3068, %f583;
	mul.f32 	%f3069, %f593, 0f3F22F983;
	cvt.rni.s32.f32 	%r7487, %f3069;
	cvt.rn.f32.s32 	%f3070, %r7487;
	fma.rn.f32 	%f3071, %f3070, 0fBFC90FDA, %f593;
	fma.rn.f32 	%f3072, %f3070, 0fB3A22168, %f3071;
	fma.rn.f32 	%f4625, %f3070, 0fA7C234C5, %f3072;
	abs.f32 	%f595, %f593;
	setp.ltu.f32 	%p946, %f595, 0f47CE4780;
	mov.u32 	%r7483, %r7487;
	mov.f32 	%f4624, %f4625;
	@%p946 bra 	$L__BB0_955;
	setp.eq.f32 	%p947, %f595, 0f7F800000;
	@%p947 bra 	$L__BB0_954;
	mov.b32 	%r1596, %f593;
	shl.b32 	%r5244, %r1596, 8;
	or.b32  	%r1597, %r5244, -2147483648;
	mov.b64 	%rd2930, 0;
	mov.b32 	%r7480, 0;
$L__BB0_950:
	.pragma "nounroll";
	mul.wide.u32 	%rd1909, %r7480, 4;
	mov.u64 	%rd1910, __cudart_i2opi_f;
	add.s64 	%rd1911, %rd1910, %rd1909;
	ld.global.nc.u32 	%r5245, [%rd1911];
	mad.wide.u32 	%rd1912, %r5245, %r1597, %rd2930;
	shr.u64 	%rd2930, %rd1912, 32;
	add.s64 	%rd1913, %rd3, %rd1909;
	st.local.u32 	[%rd1913], %rd1912;
	add.s32 	%r7480, %r7480, 1;
	setp.ne.s32 	%p948, %r7480, 6;
	@%p948 bra 	$L__BB0_950;
	shr.u32 	%r5246, %r1596, 23;
	st.local.u32 	[%rd3+24], %rd2930;
	and.b32  	%r1600, %r5246, 31;
	and.b32  	%r5247, %r5246, 224;
	add.s32 	%r5248, %r5247, -128;
	shr.u32 	%r5249, %r5248, 5;
	mul.wide.u32 	%rd1914, %r5249, 4;
	sub.s64 	%rd365, %rd3, %rd1914;
	ld.local.u32 	%r7481, [%rd365+24];
	ld.local.u32 	%r7482, [%rd365+20];
	setp.eq.s32 	%p949, %r1600, 0;
	@%p949 bra 	$L__BB0_953;
	shf.l.wrap.b32 	%r7481, %r7482, %r7481, %r1600;
	ld.local.u32 	%r5250, [%rd365+16];
	shf.l.wrap.b32 	%r7482, %r5250, %r7482, %r1600;
$L__BB0_953:
	shr.u32 	%r5251, %r7481, 30;
	shf.l.wrap.b32 	%r5252, %r7482, %r7481, 2;
	shl.b32 	%r5253, %r7482, 2;
	shr.u32 	%r5254, %r5252, 31;
	add.s32 	%r5255, %r5254, %r5251;
	neg.s32 	%r5256, %r5255;
	setp.lt.s32 	%p950, %r1596, 0;
	selp.b32 	%r7483, %r5256, %r5255, %p950;
	xor.b32  	%r5257, %r5252, %r1596;
	shr.s32 	%r5258, %r5252, 31;
	xor.b32  	%r5259, %r5258, %r5252;
	xor.b32  	%r5260, %r5258, %r5253;
	cvt.u64.u32 	%rd1915, %r5259;
	shl.b64 	%rd1916, %rd1915, 32;
	cvt.u64.u32 	%rd1917, %r5260;
	or.b64  	%rd1918, %rd1916, %rd1917;
	cvt.rn.f64.s64 	%fd237, %rd1918;
	mul.f64 	%fd238, %fd237, 0d3BF921FB54442D19;
	cvt.rn.f32.f64 	%f3073, %fd238;
	neg.f32 	%f3074, %f3073;
	setp.lt.s32 	%p951, %r5257, 0;
	selp.f32 	%f4624, %f3074, %f3073, %p951;
	bra.uni 	$L__BB0_955;
$L__BB0_954:
	mov.f32 	%f3075, 0f00000000;
	mul.rn.f32 	%f4624, %f593, %f3075;
	mov.b32 	%r7483, 0;
$L__BB0_955:
	setp.ltu.f32 	%p952, %f595, 0f47CE4780;
	mul.rn.f32 	%f3076, %f4624, %f4624;
	and.b32  	%r5262, %r7483, 1;
	setp.eq.b32 	%p953, %r5262, 1;
	selp.f32 	%f3077, 0f3F800000, %f4624, %p953;
	fma.rn.f32 	%f3078, %f3076, %f3077, 0f00000000;
	fma.rn.f32 	%f3079, %f3076, 0f37CBAC00, 0fBAB607ED;
	selp.f32 	%f3080, %f3079, 0fB94D4153, %p953;
	selp.f32 	%f3081, 0f3D2AAABB, 0f3C0885E4, %p953;
	fma.rn.f32 	%f3082, %f3080, %f3076, %f3081;
	selp.f32 	%f3083, 0fBEFFFFFF, 0fBE2AAAA8, %p953;
	fma.rn.f32 	%f3084, %f3082, %f3076, %f3083;
	fma.rn.f32 	%f3085, %f3084, %f3078, %f3077;
	and.b32  	%r5263, %r7483, 2;
	setp.eq.s32 	%p954, %r5263, 0;
	mov.f32 	%f3086, 0f00000000;
	sub.f32 	%f3087, %f3086, %f3085;
	selp.f32 	%f599, %f3085, %f3087, %p954;
	@%p952 bra 	$L__BB0_963;
	setp.eq.f32 	%p955, %f595, 0f7F800000;
	@%p955 bra 	$L__BB0_962;
	mov.b32 	%r1609, %f593;
	shl.b32 	%r5265, %r1609, 8;
	or.b32  	%r1610, %r5265, -2147483648;
	mov.b64 	%rd2931, 0;
	mov.b32 	%r7484, 0;
$L__BB0_958:
	.pragma "nounroll";
	mul.wide.u32 	%rd1920, %r7484, 4;
	mov.u64 	%rd1921, __cudart_i2opi_f;
	add.s64 	%rd1922, %rd1921, %rd1920;
	ld.global.nc.u32 	%r5266, [%rd1922];
	mad.wide.u32 	%rd1923, %r5266, %r1610, %rd2931;
	shr.u64 	%rd2931, %rd1923, 32;
	add.s64 	%rd1924, %rd2, %rd1920;
	st.local.u32 	[%rd1924], %rd1923;
	add.s32 	%r7484, %r7484, 1;
	setp.ne.s32 	%p956, %r7484, 6;
	@%p956 bra 	$L__BB0_958;
	shr.u32 	%r5267, %r1609, 23;
	st.local.u32 	[%rd2+24], %rd2931;
	and.b32  	%r1613, %r5267, 31;
	and.b32  	%r5268, %r5267, 224;
	add.s32 	%r5269, %r5268, -128;
	shr.u32 	%r5270, %r5269, 5;
	mul.wide.u32 	%rd1925, %r5270, 4;
	sub.s64 	%rd368, %rd2, %rd1925;
	ld.local.u32 	%r7485, [%rd368+24];
	ld.local.u32 	%r7486, [%rd368+20];
	setp.eq.s32 	%p957, %r1613, 0;
	@%p957 bra 	$L__BB0_961;
	shf.l.wrap.b32 	%r7485, %r7486, %r7485, %r1613;
	ld.local.u32 	%r5271, [%rd368+16];
	shf.l.wrap.b32 	%r7486, %r5271, %r7486, %r1613;
$L__BB0_961:
	shr.u32 	%r5272, %r7485, 30;
	shf.l.wrap.b32 	%r5273, %r7486, %r7485, 2;
	shl.b32 	%r5274, %r7486, 2;
	shr.u32 	%r5275, %r5273, 31;
	add.s32 	%r5276, %r5275, %r5272;
	neg.s32 	%r5277, %r5276;
	setp.lt.s32 	%p958, %r1609, 0;
	selp.b32 	%r7487, %r5277, %r5276, %p958;
	xor.b32  	%r5278, %r5273, %r1609;
	shr.s32 	%r5279, %r5273, 31;
	xor.b32  	%r5280, %r5279, %r5273;
	xor.b32  	%r5281, %r5279, %r5274;
	cvt.u64.u32 	%rd1926, %r5280;
	shl.b64 	%rd1927, %rd1926, 32;
	cvt.u64.u32 	%rd1928, %r5281;
	or.b64  	%rd1929, %rd1927, %rd1928;
	cvt.rn.f64.s64 	%fd239, %rd1929;
	mul.f64 	%fd240, %fd239, 0d3BF921FB54442D19;
	cvt.rn.f32.f64 	%f3088, %fd240;
	neg.f32 	%f3089, %f3088;
	setp.lt.s32 	%p959, %r5278, 0;
	selp.f32 	%f4625, %f3089, %f3088, %p959;
	bra.uni 	$L__BB0_963;
$L__BB0_962:
	mov.f32 	%f3090, 0f00000000;
	mul.rn.f32 	%f4625, %f593, %f3090;
	mov.b32 	%r7487, 0;
$L__BB0_963:
	add.s32 	%r5283, %r7487, 1;
	mul.rn.f32 	%f3091, %f4625, %f4625;
	and.b32  	%r5284, %r7487, 1;
	setp.eq.b32 	%p960, %r5284, 1;
	selp.f32 	%f3092, %f4625, 0f3F800000, %p960;
	fma.rn.f32 	%f3093, %f3091, %f3092, 0f00000000;
	fma.rn.f32 	%f3094, %f3091, 0f37CBAC00, 0fBAB607ED;
	selp.f32 	%f3095, 0fB94D4153, %f3094, %p960;
	selp.f32 	%f3096, 0f3C0885E4, 0f3D2AAABB, %p960;
	fma.rn.f32 	%f3097, %f3095, %f3091, %f3096;
	selp.f32 	%f3098, 0fBE2AAAA8, 0fBEFFFFFF, %p960;
	fma.rn.f32 	%f3099, %f3097, %f3091, %f3098;
	fma.rn.f32 	%f3100, %f3099, %f3093, %f3092;
	and.b32  	%r5285, %r5283, 2;
	setp.eq.s32 	%p961, %r5285, 0;
	mov.f32 	%f3101, 0f00000000;
	sub.f32 	%f3102, %f3101, %f3100;
	selp.f32 	%f3103, %f3100, %f3102, %p961;
	fma.rn.f32 	%f603, %f599, %f3103, %f593;
	mul.f32 	%f3104, %f603, 0f3F22F983;
	cvt.rni.s32.f32 	%r7495, %f3104;
	cvt.rn.f32.s32 	%f3105, %r7495;
	fma.rn.f32 	%f3106, %f3105, 0fBFC90FDA, %f603;
	fma.rn.f32 	%f3107, %f3105, 0fB3A22168, %f3106;
	fma.rn.f32 	%f4627, %f3105, 0fA7C234C5, %f3107;
	abs.f32 	%f605, %f603;
	setp.ltu.f32 	%p962, %f605, 0f47CE4780;
	mov.u32 	%r7491, %r7495;
	mov.f32 	%f4626, %f4627;
	@%p962 bra 	$L__BB0_971;
	setp.eq.f32 	%p963, %f605, 0f7F800000;
	@%p963 bra 	$L__BB0_970;
	mov.b32 	%r1623, %f603;
	shl.b32 	%r5287, %r1623, 8;
	or.b32  	%r1624, %r5287, -2147483648;
	mov.b64 	%rd2932, 0;
	mov.b32 	%r7488, 0;
$L__BB0_966:
	.pragma "nounroll";
	mul.wide.u32 	%rd1931, %r7488, 4;
	mov.u64 	%rd1932, __cudart_i2opi_f;
	add.s64 	%rd1933, %rd1932, %rd1931;
	ld.global.nc.u32 	%r5288, [%rd1933];
	mad.wide.u32 	%rd1934, %r5288, %r1624, %rd2932;
	shr.u64 	%rd2932, %rd1934, 32;
	add.s64 	%rd1935, %rd3, %rd1931;
	st.local.u32 	[%rd1935], %rd1934;
	add.s32 	%r7488, %r7488, 1;
	setp.ne.s32 	%p964, %r7488, 6;
	@%p964 bra 	$L__BB0_966;
	shr.u32 	%r5289, %r1623, 23;
	st.local.u32 	[%rd3+24], %rd2932;
	and.b32  	%r1627, %r5289, 31;
	and.b32  	%r5290, %r5289, 224;
	add.s32 	%r5291, %r5290, -128;
	shr.u32 	%r5292, %r5291, 5;
	mul.wide.u32 	%rd1936, %r5292, 4;
	sub.s64 	%rd371, %rd3, %rd1936;
	ld.local.u32 	%r7489, [%rd371+24];
	ld.local.u32 	%r7490, [%rd371+20];
	setp.eq.s32 	%p965, %r1627, 0;
	@%p965 bra 	$L__BB0_969;
	shf.l.wrap.b32 	%r7489, %r7490, %r7489, %r1627;
	ld.local.u32 	%r5293, [%rd371+16];
	shf.l.wrap.b32 	%r7490, %r5293, %r7490, %r1627;
$L__BB0_969:
	shr.u32 	%r5294, %r7489, 30;
	shf.l.wrap.b32 	%r5295, %r7490, %r7489, 2;
	shl.b32 	%r5296, %r7490, 2;
	shr.u32 	%r5297, %r5295, 31;
	add.s32 	%r5298, %r5297, %r5294;
	neg.s32 	%r5299, %r5298;
	setp.lt.s32 	%p966, %r1623, 0;
	selp.b32 	%r7491, %r5299, %r5298, %p966;
	xor.b32  	%r5300, %r5295, %r1623;
	shr.s32 	%r5301, %r5295, 31;
	xor.b32  	%r5302, %r5301, %r5295;
	xor.b32  	%r5303, %r5301, %r5296;
	cvt.u64.u32 	%rd1937, %r5302;
	shl.b64 	%rd1938, %rd1937, 32;
	cvt.u64.u32 	%rd1939, %r5303;
	or.b64  	%rd1940, %rd1938, %rd1939;
	cvt.rn.f64.s64 	%fd241, %rd1940;
	mul.f64 	%fd242, %fd241, 0d3BF921FB54442D19;
	cvt.rn.f32.f64 	%f3108, %fd242;
	neg.f32 	%f3109, %f3108;
	setp.lt.s32 	%p967, %r5300, 0;
	selp.f32 	%f4626, %f3109, %f3108, %p967;
	bra.uni 	$L__BB0_971;
$L__BB0_970:
	mov.f32 	%f3110, 0f00000000;
	mul.rn.f32 	%f4626, %f603, %f3110;
	mov.b32 	%r7491, 0;
$L__BB0_971:
	setp.ltu.f32 	%p968, %f605, 0f47CE4780;
	mul.rn.f32 	%f3111, %f4626, %f4626;
	and.b32  	%r5305, %r7491, 1;
	setp.eq.b32 	%p969, %r5305, 1;
	selp.f32 	%f3112, 0f3F800000, %f4626, %p969;
	fma.rn.f32 	%f3113, %f3111, %f3112, 0f00000000;
	fma.rn.f32 	%f3114, %f3111, 0f37CBAC00, 0fBAB607ED;
	selp.f32 	%f3115, %f3114, 0fB94D4153, %p969;
	selp.f32 	%f3116, 0f3D2AAABB, 0f3C0885E4, %p969;
	fma.rn.f32 	%f3117, %f3115, %f3111, %f3116;
	selp.f32 	%f3118, 0fBEFFFFFF, 0fBE2AAAA8, %p969;
	fma.rn.f32 	%f3119, %f3117, %f3111, %f3118;
	fma.rn.f32 	%f3120, %f3119, %f3113, %f3112;
	and.b32  	%r5306, %r7491, 2;
	setp.eq.s32 	%p970, %r5306, 0;
	mov.f32 	%f3121, 0f00000000;
	sub.f32 	%f3122, %f3121, %f3120;
	selp.f32 	%f609, %f3120, %f3122, %p970;
	@%p968 bra 	$L__BB0_979;
	setp.eq.f32 	%p971, %f605, 0f7F800000;
	@%p971 bra 	$L__BB0_978;
	mov.b32 	%r1636, %f603;
	shl.b32 	%r5308, %r1636, 8;
	or.b32  	%r1637, %r5308, -2147483648;
	mov.b64 	%rd2933, 0;
	mov.b32 	%r7492, 0;
$L__BB0_974:
	.pragma "nounroll";
	mul.wide.u32 	%rd1942, %r7492, 4;
	mov.u64 	%rd1943, __cudart_i2opi_f;
	add.s64 	%rd1944, %rd1943, %rd1942;
	ld.global.nc.u32 	%r5309, [%rd1944];
	mad.wide.u32 	%rd1945, %r5309, %r1637, %rd2933;
	shr.u64 	%rd2933, %rd1945, 32;
	add.s64 	%rd1946, %rd2, %rd1942;
	st.local.u32 	[%rd1946], %rd1945;
	add.s32 	%r7492, %r7492, 1;
	setp.ne.s32 	%p972, %r7492, 6;
	@%p972 bra 	$L__BB0_974;
	shr.u32 	%r5310, %r1636, 23;
	st.local.u32 	[%rd2+24], %rd2933;
	and.b32  	%r1640, %r5310, 31;
	and.b32  	%r5311, %r5310, 224;
	add.s32 	%r5312, %r5311, -128;
	shr.u32 	%r5313, %r5312, 5;
	mul.wide.u32 	%rd1947, %r5313, 4;
	sub.s64 	%rd374, %rd2, %rd1947;
	ld.local.u32 	%r7493, [%rd374+24];
	ld.local.u32 	%r7494, [%rd374+20];
	setp.eq.s32 	%p973, %r1640, 0;
	@%p973 bra 	$L__BB0_977;
	shf.l.wrap.b32 	%r7493, %r7494, %r7493, %r1640;
	ld.local.u32 	%r5314, [%rd374+16];
	shf.l.wrap.b32 	%r7494, %r5314, %r7494, %r1640;
$L__BB0_977:
	shr.u32 	%r5315, %r7493, 30;
	shf.l.wrap.b32 	%r5316, %r7494, %r7493, 2;
	shl.b32 	%r5317, %r7494, 2;
	shr.u32 	%r5318, %r5316, 31;
	add.s32 	%r5319, %r5318, %r5315;
	neg.s32 	%r5320, %r5319;
	setp.lt.s32 	%p974, %r1636, 0;
	selp.b32 	%r7495, %r5320, %r5319, %p974;
	xor.b32  	%r5321, %r5316, %r1636;
	shr.s32 	%r5322, %r5316, 31;
	xor.b32  	%r5323, %r5322, %r5316;
	xor.b32  	%r5324, %r5322, %r5317;
	cvt.u64.u32 	%rd1948, %r5323;
	shl.b64 	%rd1949, %rd1948, 32;
	cvt.u64.u32 	%rd1950, %r5324;
	or.b64  	%rd1951, %rd1949, %rd1950;
	cvt.rn.f64.s64 	%fd243, %rd1951;
	mul.f64 	%fd244, %fd243, 0d3BF921FB54442D19;
	cvt.rn.f32.f64 	%f3123, %fd244;
	neg.f32 	%f3124, %f3123;
	setp.lt.s32 	%p975, %r5321, 0;
	selp.f32 	%f4627, %f3124, %f3123, %p975;
	bra.uni 	$L__BB0_979;
$L__BB0_978:
	mov.f32 	%f3125, 0f00000000;
	mul.rn.f32 	%f4627, %f603, %f3125;
	mov.b32 	%r7495, 0;
$L__BB0_979:
	add.s32 	%r5326, %r7495, 1;
	mul.rn.f32 	%f3126, %f4627, %f4627;
	and.b32  	%r5327, %r7495, 1;
	setp.eq.b32 	%p976, %r5327, 1;
	selp.f32 	%f3127, %f4627, 0f3F800000, %p976;
	fma.rn.f32 	%f3128, %f3126, %f3127, 0f00000000;
	fma.rn.f32 	%f3129, %f3126, 0f37CBAC00, 0fBAB607ED;
	selp.f32 	%f3130, 0fB94D4153, %f3129, %p976;
	selp.f32 	%f3131, 0f3C0885E4, 0f3D2AAABB, %p976;
	fma.rn.f32 	%f3132, %f3130, %f3126, %f3131;
	selp.f32 	%f3133, 0fBE2AAAA8, 0fBEFFFFFF, %p976;
	fma.rn.f32 	%f3134, %f3132, %f3126, %f3133;
	fma.rn.f32 	%f3135, %f3134, %f3128, %f3127;
	and.b32  	%r5328, %r5326, 2;
	setp.eq.s32 	%p977, %r5328, 0;
	mov.f32 	%f3136, 0f00000000;
	sub.f32 	%f3137, %f3136, %f3135;
	selp.f32 	%f3138, %f3135, %f3137, %p977;
	fma.rn.f32 	%f613, %f609, %f3138, %f603;
	mul.f32 	%f3139, %f613, 0f3F22F983;
	cvt.rni.s32.f32 	%r7503, %f3139;
	cvt.rn.f32.s32 	%f3140, %r7503;
	fma.rn.f32 	%f3141, %f3140, 0fBFC90FDA, %f613;
	fma.rn.f32 	%f3142, %f3140, 0fB3A22168, %f3141;
	fma.rn.f32 	%f4629, %f3140, 0fA7C234C5, %f3142;
	abs.f32 	%f615, %f613;
	setp.ltu.f32 	%p978, %f615, 0f47CE4780;
	mov.u32 	%r7499, %r7503;
	mov.f32 	%f4628, %f4629;
	@%p978 bra 	$L__BB0_987;
	setp.eq.f32 	%p979, %f615, 0f7F800000;
	@%p979 bra 	$L__BB0_986;
	mov.b32 	%r1650, %f613;
	shl.b32 	%r5330, %r1650, 8;
	or.b32  	%r1651, %r5330, -2147483648;
	mov.b64 	%rd2934, 0;
	mov.b32 	%r7496, 0;
$L__BB0_982:
	.pragma "nounroll";
	mul.wide.u32 	%rd1953, %r7496, 4;
	mov.u64 	%rd1954, __cudart_i2opi_f;
	add.s64 	%rd1955, %rd1954, %rd1953;
	ld.global.nc.u32 	%r5331, [%rd1955];
	mad.wide.u32 	%rd1956, %r5331, %r1651, %rd2934;
	shr.u64 	%rd2934, %rd1956, 32;
	add.s64 	%rd1957, %rd3, %rd1953;
	st.local.u32 	[%rd1957], %rd1956;
	add.s32 	%r7496, %r7496, 1;
	setp.ne.s32 	%p980, %r7496, 6;
	@%p980 bra 	$L__BB0_982;
	shr.u32 	%r5332, %r1650, 23;
	st.local.u32 	[%rd3+24], %rd2934;
	and.b32  	%r1654, %r5332, 31;
	and.b32  	%r5333, %r5332, 224;
	add.s32 	%r5334, %r5333, -128;
	shr.u32 	%r5335, %r5334, 5;
	mul.wide.u32 	%rd1958, %r5335, 4;
	sub.s64 	%rd377, %rd3, %rd1958;
	ld.local.u32 	%r7497, [%rd377+24];
	ld.local.u32 	%r7498, [%rd377+20];
	setp.eq.s32 	%p981, %r1654, 0;
	@%p981 bra 	$L__BB0_985;
	shf.l.wrap.b32 	%r7497, %r7498, %r7497, %r1654;
	ld.local.u32 	%r5336, [%rd377+16];
	shf.l.wrap.b32 	%r7498, %r5336, %r7498, %r1654;
$L__BB0_985:
	shr.u32 	%r5337, %r7497, 30;
	shf.l.wrap.b32 	%r5338, %r7498, %r7497, 2;
	shl.b32 	%r5339, %r7498, 2;
	shr.u32 	%r5340, %r5338, 31;
	add.s32 	%r5341, %r5340, %r5337;
	neg.s32 	%r5342, %r5341;
	setp.lt.s32 	%p982, %r1650, 0;
	selp.b32 	%r7499, %r5342, %r5341, %p982;
	xor.b32  	%r5343, %r5338, %r1650;
	shr.s32 	%r5344, %r5338, 31;
	xor.b32  	%r5345, %r5344, %r5338;
	xor.b32  	%r5346, %r5344, %r5339;
	cvt.u64.u32 	%rd1959, %r5345;
	shl.b64 	%rd1960, %rd1959, 32;
	cvt.u64.u32 	%rd1961, %r5346;
	or.b64  	%rd1962, %rd1960, %rd1961;
	cvt.rn.f64.s64 	%fd245, %rd1962;
	mul.f64 	%fd246, %fd245, 0d3BF921FB54442D19;
	cvt.rn.f32.f64 	%f3143, %fd246;
	neg.f32 	%f3144, %f3143;
	setp.lt.s32 	%p983, %r5343, 0;
	selp.f32 	%f4628, %f3144, %f3143, %p983;
	bra.uni 	$L__BB0_987;
$L__BB0_986:
	mov.f32 	%f3145, 0f00000000;
	mul.rn.f32 	%f4628, %f613, %f3145;
	mov.b32 	%r7499, 0;
$L__BB0_987:
	setp.ltu.f32 	%p984, %f615, 0f47CE4780;
	mul.rn.f32 	%f3146, %f4628, %f4628;
	and.b32  	%r5348, %r7499, 1;
	setp.eq.b32 	%p985, %r5348, 1;
	selp.f32 	%f3147, 0f3F800000, %f4628, %p985;
	fma.rn.f32 	%f3148, %f3146, %f3147, 0f00000000;
	fma.rn.f32 	%f3149, %f3146, 0f37CBAC00, 0fBAB607ED;
	selp.f32 	%f3150, %f3149, 0fB94D4153, %p985;
	selp.f32 	%f3151, 0f3D2AAABB, 0f3C0885E4, %p985;
	fma.rn.f32 	%f3152, %f3150, %f3146, %f3151;
	selp.f32 	%f3153, 0fBEFFFFFF, 0fBE2AAAA8, %p985;
	fma.rn.f32 	%f3154, %f3152, %f3146, %f3153;
	fma.rn.f32 	%f3155, %f3154, %f3148, %f3147;
	and.b32  	%r5349, %r7499, 2;
	setp.eq.s32 	%p986, %r5349, 0;
	mov.f32 	%f3156, 0f00000000;
	sub.f32 	%f3157, %f3156, %f3155;
	selp.f32 	%f619, %f3155, %f3157, %p986;
	@%p984 bra 	$L__BB0_995;
	setp.eq.f32 	%p987, %f615, 0f7F800000;
	@%p987 bra 	$L__BB0_994;
	mov.b32 	%r1663, %f613;
	shl.b32 	%r5351, %r1663, 8;
	or.b32  	%r1664, %r5351, -2147483648;
	mov.b64 	%rd2935, 0;
	mov.b32 	%r7500, 0;
$L__BB0_990:
	.pragma "nounroll";
	mul.wide.u32 	%rd1964, %r7500, 4;
	mov.u64 	%rd1965, __cudart_i2opi_f;
	add.s64 	%rd1966, %rd1965, %rd1964;
	ld.global.nc.u32 	%r5352, [%rd1966];
	mad.wide.u32 	%rd1967, %r5352, %r1664, %rd2935;
	shr.u64 	%rd2935, %rd1967, 32;
	add.s64 	%rd1968, %rd2, %rd1964;
	st.local.u32 	[%rd1968], %rd1967;
	add.s32 	%r7500, %r7500, 1;
	setp.ne.s32 	%p988, %r7500, 6;
	@%p988 bra 	$L__BB0_990;
	shr.u32 	%r5353, %r1663, 23;
	st.local.u32 	[%rd2+24], %rd2935;
	and.b32  	%r1667, %r5353, 31;
	and.b32  	%r5354, %r5353, 224;
	add.s32 	%r5355, %r5354, -128;
	shr.u32 	%r5356, %r5355, 5;
	mul.wide.u32 	%rd1969, %r5356, 4;
	sub.s64 	%rd380, %rd2, %rd1969;
	ld.local.u32 	%r7501, [%rd380+24];
	ld.local.u32 	%r7502, [%rd380+20];
	setp.eq.s32 	%p989, %r1667, 0;
	@%p989 bra 	$L__BB0_993;
	shf.l.wrap.b32 	%r7501, %r7502, %r7501, %r1667;
	ld.local.u32 	%r5357, [%rd380+16];
	shf.l.wrap.b32 	%r7502, %r5357, %r7502, %r1667;
$L__BB0_993:
	shr.u32 	%r5358, %r7501, 30;
	shf.l.wrap.b32 	%r5359, %r7502, %r7501, 2;
	shl.b32 	%r5360, %r7502, 2;
	shr.u32 	%r5361, %r5359, 31;
	add.s32 	%r5362, %r5361, %r5358;
	neg.s32 	%r5363, %r5362;
	setp.lt.s32 	%p990, %r1663, 0;
	selp.b32 	%r7503, %r5363, %r5362, %p990;
	xor.b32  	%r5364, %r5359, %r1663;
	shr.s32 	%r5365, %r5359, 31;
	xor.b32  	%r5366, %r5365, %r5359;
	xor.b32  	%r5367, %r5365, %r5360;
	cvt.u64.u32 	%rd1970, %r5366;
	shl.b64 	%rd1971, %rd1970, 32;
	cvt.u64.u32 	%rd1972, %r5367;
	or.b64  	%rd1973, %rd1971, %rd1972;
	cvt.rn.f64.s64 	%fd247, %rd1973;
	mul.f64 	%fd248, %fd247, 0d3BF921FB54442D19;
	cvt.rn.f32.f64 	%f3158, %fd248;
	neg.f32 	%f3159, %f3158;
	setp.lt.s32 	%p991, %r5364, 0;
	selp.f32 	%f4629, %f3159, %f3158, %p991;
	bra.uni 	$L__BB0_995;
$L__BB0_994:
	mov.f32 	%f3160, 0f00000000;
	mul.rn.f32 	%f4629, %f613, %f3160;
	mov.b32 	%r7503, 0;
$L__BB0_995:
	add.s32 	%r5369, %r7503, 1;
	mul.rn.f32 	%f3161, %f4629, %f4629;
	and.b32  	%r5370, %r7503, 1;
	setp.eq.b32 	%p992, %r5370, 1;
	selp.f32 	%f3162, %f4629, 0f3F800000, %p992;
	fma.rn.f32 	%f3163, %f3161, %f3162, 0f00000000;
	fma.rn.f32 	%f3164, %f3161, 0f37CBAC00, 0fBAB607ED;
	selp.f32 	%f3165, 0fB94D4153, %f3164, %p992;
	selp.f32 	%f3166, 0f3C0885E4, 0f3D2AAABB, %p992;
	fma.rn.f32 	%f3167, %f3165, %f3161, %f3166;
	selp.f32 	%f3168, 0fBE2AAAA8, 0fBEFFFFFF, %p992;
	fma.rn.f32 	%f3169, %f3167, %f3161, %f3168;
	fma.rn.f32 	%f3170, %f3169, %f3163, %f3162;
	and.b32  	%r5371, %r5369, 2;
	setp.eq.s32 	%p993, %r5371, 0;
	mov.f32 	%f3171, 0f00000000;
	sub.f32 	%f3172, %f3171, %f3170;
	selp.f32 	%f3173, %f3170, %f3172, %p993;
	fma.rn.f32 	%f623, %f619, %f3173, %f613;
	mul.f32 	%f3174, %f623, 0f3F22F983;
	cvt.rni.s32.f32 	%r7511, %f3174;
	cvt.rn.f32.s32 	%f3175, %r7511;
	fma.rn.f32 	%f3176, %f3175, 0fBFC90FDA, %f623;
	fma.rn.f32 	%f3177, %f3175, 0fB3A22168, %f3176;
	fma.rn.f32 	%f4631, %f3175, 0fA7C234C5, %f3177;
	abs.f32 	%f625, %f623;
	setp.ltu.f32 	%p994, %f625, 0f47CE4780;
	mov.u32 	%r7507, %r7511;
	mov.f32 	%f4630, %f4631;
	@%p994 bra 	$L__BB0_1003;
	setp.eq.f32 	%p995, %f625, 0f7F800000;
	@%p995 bra 	$L__BB0_1002;
	mov.b32 	%r1677, %f623;
	shl.b32 	%r5373, %r1677, 8;
	or.b32  	%r1678, %r5373, -2147483648;
	mov.b64 	%rd2936, 0;
	mov.b32 	%r7504, 0;
$L__BB0_998:
	.pragma "nounroll";
	mul.wide.u32 	%rd1975, %r7504, 4;
	mov.u64 	%rd1976, __cudart_i2opi_f;
	add.s64 	%rd1977, %rd1976, %rd1975;
	ld.global.nc.u32 	%r5374, [%rd1977];
	mad.wide.u32 	%rd1978, %r5374, %r1678, %rd2936;
	shr.u64 	%rd2936, %rd1978, 32;
	add.s64 	%rd1979, %rd3, %rd1975;
	st.local.u32 	[%rd1979], %rd1978;
	add.s32 	%r7504, %r7504, 1;
	setp.ne.s32 	%p996, %r7504, 6;
	@%p996 bra 	$L__BB0_998;
	shr.u32 	%r5375, %r1677, 23;
	st.local.u32 	[%rd3+24], %rd2936;
	and.b32  	%r1681, %r5375, 31;
	and.b32  	%r5376, %r5375, 224;
	add.s32 	%r5377, %r5376, -128;
	shr.u32 	%r5378, %r5377, 5;
	mul.wide.u32 	%rd1980, %r5378, 4;
	sub.s64 	%rd383, %rd3, %rd1980;
	ld.local.u32 	%r7505, [%rd383+24];
	ld.local.u32 	%r7506, [%rd383+20];
	setp.eq.s32 	%p997, %r1681, 0;
	@%p997 bra 	$L__BB0_1001;
	shf.l.wrap.b32 	%r7505, %r7506, %r7505, %r1681;
	ld.local.u32 	%r5379, [%rd383+16];
	shf.l.wrap.b32 	%r7506, %r5379, %r7506, %r1681;
$L__BB0_1001:
	shr.u32 	%r5380, %r7505, 30;
	shf.l.wrap.b32 	%r5381, %r7506, %r7505, 2;
	shl.b32 	%r5382, %r7506, 2;
	shr.u32 	%r5383, %r5381, 31;
	add.s32 	%r5384, %r5383, %r5380;
	neg.s32 	%r5385, %r5384;
	setp.lt.s32 	%p998, %r1677, 0;
	selp.b32 	%r7507, %r5385, %r5384, %p998;
	xor.b32  	%r5386, %r5381, %r1677;
	shr.s32 	%r5387, %r5381, 31;
	xor.b32  	%r5388, %r5387, %r5381;
	xor.b32  	%r5389, %r5387, %r5382;
	cvt.u64.u32 	%rd1981, %r5388;
	shl.b64 	%rd1982, %rd1981, 32;
	cvt.u64.u32 	%rd1983, %r5389;
	or.b64  	%rd1984, %rd1982, %rd1983;
	cvt.rn.f64.s64 	%fd249, %rd1984;
	mul.f64 	%fd250, %fd249, 0d3BF921FB54442D19;
	cvt.rn.f32.f64 	%f3178, %fd250;
	neg.f32 	%f3179, %f3178;
	setp.lt.s32 	%p999, %r5386, 0;
	selp.f32 	%f4630, %f3179, %f3178, %p999;
	bra.uni 	$L__BB0_1003;
$L__BB0_1002:
	mov.f32 	%f3180, 0f00000000;
	mul.rn.f32 	%f4630, %f623, %f3180;
	mov.b32 	%r7507, 0;
$L__BB0_1003:
	setp.ltu.f32 	%p1000, %f625, 0f47CE4780;
	mul.rn.f32 	%f3181, %f4630, %f4630;
	and.b32  	%r5391, %r7507, 1;
	setp.eq.b32 	%p1001, %r5391, 1;
	selp.f32 	%f3182, 0f3F800000, %f4630, %p1001;
	fma.rn.f32 	%f3183, %f3181, %f3182, 0f00000000;
	fma.rn.f32 	%f3184, %f3181, 0f37CBAC00, 0fBAB607ED;
	selp.f32 	%f3185, %f3184, 0fB94D4153, %p1001;
	selp.f32 	%f3186, 0f3D2AAABB, 0f3C0885E4, %p1001;
	fma.rn.f32 	%f3187, %f3185, %f3181, %f3186;
	selp.f32 	%f3188, 0fBEFFFFFF, 0fBE2AAAA8, %p1001;
	fma.rn.f32 	%f3189, %f3187, %f3181, %f3188;
	fma.rn.f32 	%f3190, %f3189, %f3183, %f3182;
	and.b32  	%r5392, %r7507, 2;
	setp.eq.s32 	%p1002, %r5392, 0;
	mov.f32 	%f3191, 0f00000000;
	sub.f32 	%f3192, %f3191, %f3190;
	selp.f32 	%f629, %f3190, %f3192, %p1002;
	@%p1000 bra 	$L__BB0_1011;
	setp.eq.f32 	%p1003, %f625, 0f7F800000;
	@%p1003 bra 	$L__BB0_1010;
	mov.b32 	%r1690, %f623;
	shl.b32 	%r5394, %r1690, 8;
	or.b32  	%r1691, %r5394, -2147483648;
	mov.b64 	%rd2937, 0;
	mov.b32 	%r7508, 0;
$L__BB0_1006:
	.pragma "nounroll";
	mul.wide.u32 	%rd1986, %r7508, 4;
	mov.u64 	%rd1987, __cudart_i2opi_f;
	add.s64 	%rd1988, %rd1987, %rd1986;
	ld.global.nc.u32 	%r5395, [%rd1988];
	mad.wide.u32 	%rd1989, %r5395, %r1691, %rd2937;
	shr.u64 	%rd2937, %rd1989, 32;
	add.s64 	%rd1990, %rd2, %rd1986;
	st.local.u32 	[%rd1990], %rd1989;
	add.s32 	%r7508, %r7508, 1;
	setp.ne.s32 	%p1004, %r7508, 6;
	@%p1004 bra 	$L__BB0_1006;
	shr.u32 	%r5396, %r1690, 23;
	st.local.u32 	[%rd2+24], %rd2937;
	and.b32  	%r1694, %r5396, 31;
	and.b32  	%r5397, %r5396, 224;
	add.s32 	%r5398, %r5397, -128;
	shr.u32 	%r5399, %r5398, 5;
	mul.wide.u32 	%rd1991, %r5399, 4;
	sub.s64 	%rd386, %rd2, %rd1991;
	ld.local.u32 	%r7509, [%rd386+24];
	ld.local.u32 	%r7510, [%rd386+20];
	setp.eq.s32 	%p1005, %r1694, 0;
	@%p1005 bra 	$L__BB0_1009;
	shf.l.wrap.b32 	%r7509, %r7510, %r7509, %r1694;
	ld.local.u32 	%r5400, [%rd386+16];
	shf.l.wrap.b32 	%r7510, %r5400, %r7510, %r1694;
$L__BB0_1009:
	shr.u32 	%r5401, %r7509, 30;
	shf.l.wrap.b32 	%r5402, %r7510, %r7509, 2;
	shl.b32 	%r5403, %r7510, 2;
	shr.u32 	%r5404, %r5402, 31;
	add.s32 	%r5405, %r5404, %r5401;
	neg.s32 	%r5406, %r5405;
	setp.lt.s32 	%p1006, %r1690, 0;
	selp.b32 	%r7511, %r5406, %r5405, %p1006;
	xor.b32  	%r5407, %r5402, %r1690;
	shr.s32 	%r5408, %r5402, 31;
	xor.b32  	%r5409, %r5408, %r5402;
	xor.b32  	%r5410, %r5408, %r5403;
	cvt.u64.u32 	%rd1992, %r5409;
	shl.b64 	%rd1993, %rd1992, 32;
	cvt.u64.u32 	%rd1994, %r5410;
	or.b64  	%rd1995, %rd1993, %rd1994;
	cvt.rn.f64.s64 	%fd251, %rd1995;
	mul.f64 	%fd252, %fd251, 0d3BF921FB54442D19;
	cvt.rn.f32.f64 	%f3193, %fd252;
	neg.f32 	%f3194, %f3193;
	setp.lt.s32 	%p1007, %r5407, 0;
	selp.f32 	%f4631, %f3194, %f3193, %p1007;
	bra.uni 	$L__BB0_1011;
$L__BB0_1010:
	mov.f32 	%f3195, 0f00000000;
	mul.rn.f32 	%f4631, %f623, %f3195;
	mov.b32 	%r7511, 0;
$L__BB0_1011:
	add.s32 	%r5412, %r7511, 1;
	mul.rn.f32 	%f3196, %f4631, %f4631;
	and.b32  	%r5413, %r7511, 1;
	setp.eq.b32 	%p1008, %r5413, 1;
	selp.f32 	%f3197, %f4631, 0f3F800000, %p1008;
	fma.rn.f32 	%f3198, %f3196, %f3197, 0f00000000;
	fma.rn.f32 	%f3199, %f3196, 0f37CBAC00, 0fBAB607ED;
	selp.f32 	%f3200, 0fB94D4153, %f3199, %p1008;
	selp.f32 	%f3201, 0f3C0885E4, 0f3D2AAABB, %p1008;
	fma.rn.f32 	%f3202, %f3200, %f3196, %f3201;
	selp.f32 	%f3203, 0fBE2AAAA8, 0fBEFFFFFF, %p1008;
	fma.rn.f32 	%f3204, %f3202, %f3196, %f3203;
	fma.rn.f32 	%f3205, %f3204, %f3198, %f3197;
	and.b32  	%r5414, %r5412, 2;
	setp.eq.s32 	%p1009, %r5414, 0;
	mov.f32 	%f3206, 0f00000000;
	sub.f32 	%f3207, %f3206, %f3205;
	selp.f32 	%f3208, %f3205, %f3207, %p1009;
	fma.rn.f32 	%f633, %f629, %f3208, %f623;
	mul.f32 	%f3209, %f633, 0f3F22F983;
	cvt.rni.s32.f32 	%r7519, %f3209;
	cvt.rn.f32.s32 	%f3210, %r7519;
	fma.rn.f32 	%f3211, %f3210, 0fBFC90FDA, %f633;
	fma.rn.f32 	%f3212, %f3210, 0fB3A22168, %f3211;
	fma.rn.f32 	%f4633, %f3210, 0fA7C234C5, %f3212;
	abs.f32 	%f635, %f633;
	setp.ltu.f32 	%p1010, %f635, 0f47CE4780;
	mov.u32 	%r7515, %r7519;
	mov.f32 	%f4632, %f4633;
	@%p1010 bra 	$L__BB0_1019;
	setp.eq.f32 	%p1011, %f635, 0f7F800000;
	@%p1011 bra 	$L__BB0_1018;
	mov.b32 	%r1704, %f633;
	shl.b32 	%r5416, %r1704, 8;
	or.b32  	%r1705, %r5416, -2147483648;
	mov.b64 	%rd2938, 0;
	mov.b32 	%r7512, 0;
$L__BB0_1014:
	.pragma "nounroll";
	mul.wide.u32 	%rd1997, %r7512, 4;
	mov.u64 	%rd1998, __cudart_i2opi_f;
	add.s64 	%rd1999, %rd1998, %rd1997;
	ld.global.nc.u32 	%r5417, [%rd1999];
	mad.wide.u32 	%rd2000, %r5417, %r1705, %rd2938;
	shr.u64 	%rd2938, %rd2000, 32;
	add.s64 	%rd2001, %rd3, %rd1997;
	st.local.u32 	[%rd2001], %rd2000;
	add.s32 	%r7512, %r7512, 1;
	setp.ne.s32 	%p1012, %r7512, 6;
	@%p1012 bra 	$L__BB0_1014;
	shr.u32 	%r5418, %r1704, 23;
	st.local.u32 	[%rd3+24], %rd2938;
	and.b32  	%r1708, %r5418, 31;
	and.b32  	%r5419, %r5418, 224;
	add.s32 	%r5420, %r5419, -128;
	shr.u32 	%r5421, %r5420, 5;
	mul.wide.u32 	%rd2002, %r5421, 4;
	sub.s64 	%rd389, %rd3, %rd2002;
	ld.local.u32 	%r7513, [%rd389+24];
	ld.local.u32 	%r7514, [%rd389+20];
	setp.eq.s32 	%p1013, %r1708, 0;
	@%p1013 bra 	$L__BB0_1017;
	shf.l.wrap.b32 	%r7513, %r7514, %r7513, %r1708;
	ld.local.u32 	%r5422, [%rd389+16];
	shf.l.wrap.b32 	%r7514, %r5422, %r7514, %r1708;
$L__BB0_1017:
	shr.u32 	%r5423, %r7513, 30;
	shf.l.wrap.b32 	%r5424, %r7514, %r7513, 2;
	shl.b32 	%r5425, %r7514, 2;
	shr.u32 	%r5426, %r5424, 31;
	add.s32 	%r5427, %r5426, %r5423;
	neg.s32 	%r5428, %r5427;
	setp.lt.s32 	%p1014, %r1704, 0;
	selp.b32 	%r7515, %r5428, %r5427, %p1014;
	xor.b32  	%r5429, %r5424, %r1704;
	shr.s32 	%r5430, %r5424, 31;
	xor.b32  	%r5431, %r5430, %r5424;
	xor.b32  	%r5432, %r5430, %r5425;
	cvt.u64.u32 	%rd2003, %r5431;
	shl.b64 	%rd2004, %rd2003, 32;
	cvt.u64.u32 	%rd2005, %r5432;
	or.b64  	%rd2006, %rd2004, %rd2005;
	cvt.rn.f64.s64 	%fd253, %rd2006;
	mul.f64 	%fd254, %fd253, 0d3BF921FB54442D19;
	cvt.rn.f32.f64 	%f3213, %fd254;
	neg.f32 	%f3214, %f3213;
	setp.lt.s32 	%p1015, %r5429, 0;
	selp.f32 	%f4632, %f3214, %f3213, %p1015;
	bra.uni 	$L__BB0_1019;
$L__BB0_1018:
	mov.f32 	%f3215, 0f00000000;
	mul.rn.f32 	%f4632, %f633, %f3215;
	mov.b32 	%r7515, 0;
$L__BB0_1019:
	setp.ltu.f32 	%p1016, %f635, 0f47CE4780;
	mul.rn.f32 	%f3216, %f4632, %f4632;
	and.b32  	%r5434, %r7515, 1;
	setp.eq.b32 	%p1017, %r5434, 1;
	selp.f32 	%f3217, 0f3F800000, %f4632, %p1017;
	fma.rn.f32 	%f3218, %f3216, %f3217, 0f00000000;
	fma.rn.f32 	%f3219, %f3216, 0f37CBAC00, 0fBAB607ED;
	selp.f32 	%f3220, %f3219, 0fB94D4153, %p1017;
	selp.f32 	%f3221, 0f3D2AAABB, 0f3C0885E4, %p1017;
	fma.rn.f32 	%f3222, %f3220, %f3216, %f3221;
	selp.f32 	%f3223, 0fBEFFFFFF, 0fBE2AAAA8, %p1017;
	fma.rn.f32 	%f3224, %f3222, %f3216, %f3223;
	fma.rn.f32 	%f3225, %f3224, %f3218, %f3217;
	and.b32  	%r5435, %r7515, 2;
	setp.eq.s32 	%p1018, %r5435, 0;
	mov.f32 	%f3226, 0f00000000;
	sub.f32 	%f3227, %f3226, %f3225;
	selp.f32 	%f639, %f3225, %f3227, %p1018;
	@%p1016 bra 	$L__BB0_1027;
	setp.eq.f32 	%p1019, %f635, 0f7F800000;
	@%p1019 bra 	$L__BB0_1026;
	mov.b32 	%r1717, %f633;
	shl.b32 	%r5437, %r1717, 8;
	or.b32  	%r1718, %r5437, -2147483648;
	mov.b64 	%rd2939, 0;
	mov.b32 	%r7516, 0;
$L__BB0_1022:
	.pragma "nounroll";
	mul.wide.u32 	%rd2008, %r7516, 4;
	mov.u64 	%rd2009, __cudart_i2opi_f;
	add.s64 	%rd2010, %rd2009, %rd2008;
	ld.global.nc.u32 	%r5438, [%rd2010];
	mad.wide.u32 	%rd2011, %r5438, %r1718, %rd2939;
	shr.u64 	%rd2939, %rd2011, 32;
	add.s64 	%rd2012, %rd2, %rd2008;
	st.local.u32 	[%rd2012], %rd2011;
	add.s32 	%r7516, %r7516, 1;
	setp.ne.s32 	%p1020, %r7516, 6;
	@%p1020 bra 	$L__BB0_1022;
	shr.u32 	%r5439, %r1717, 23;
	st.local.u32 	[%rd2+24], %rd2939;
	and.b32  	%r1721, %r5439, 31;
	and.b32  	%r5440, %r5439, 224;
	add.s32 	%r5441, %r5440, -128;
	shr.u32 	%r5442, %r5441, 5;
	mul.wide.u32 	%rd2013, %r5442, 4;
	sub.s64 	%rd392, %rd2, %rd2013;
	ld.local.u32 	%r7517, [%rd392+24];
	ld.local.u32 	%r7518, [%rd392+20];
	setp.eq.s32 	%p1021, %r1721, 0;
	@%p1021 bra 	$L__BB0_1025;
	shf.l.wrap.b32 	%r7517, %r7518, %r7517, %r1721;
	ld.local.u32 	%r5443, [%rd392+16];
	shf.l.wrap.b32 	%r7518, %r5443, %r7518, %r1721;
$L__BB0_1025:
	shr.u32 	%r5444, %r7517, 30;
	shf.l.wrap.b32 	%r5445, %r7518, %r7517, 2;
	shl.b32 	%r5446, %r7518, 2;
	shr.u32 	%r5447, %r5445, 31;
	add.s32 	%r5448, %r5447, %r5444;
	neg.s32 	%r5449, %r5448;
	setp.lt.s32 	%p1022, %r1717, 0;
	selp.b32 	%r7519, %r5449, %r5448, %p1022;
	xor.b32  	%r5450, %r5445, %r1717;
	shr.s32 	%r5451, %r5445, 31;
	xor.b32  	%r5452, %r5451, %r5445;
	xor.b32  	%r5453, %r5451, %r5446;
	cvt.u64.u32 	%rd2014, %r5452;
	shl.b64 	%rd2015, %rd2014, 32;
	cvt.u64.u32 	%rd2016, %r5453;
	or.b64  	%rd2017, %rd2015, %rd2016;
	cvt.rn.f64.s64 	%fd255, %rd2017;
	mul.f64 	%fd256, %fd255, 0d3BF921FB54442D19;
	cvt.rn.f32.f64 	%f3228, %fd256;
	neg.f32 	%f3229, %f3228;
	setp.lt.s32 	%p1023, %r5450, 0;
	selp.f32 	%f4633, %f3229, %f3228, %p1023;
	bra.uni 	$L__BB0_1027;
$L__BB0_1026:
	mov.f32 	%f3230, 0f00000000;
	mul.rn.f32 	%f4633, %f633, %f3230;
	mov.b32 	%r7519, 0;
$L__BB0_1027:
	add.s32 	%r5455, %r7519, 1;
	mul.rn.f32 	%f3231, %f4633, %f4633;
	and.b32  	%r5456, %r7519, 1;
	setp.eq.b32 	%p1024, %r5456, 1;
	selp.f32 	%f3232, %f4633, 0f3F800000, %p1024;
	fma.rn.f32 	%f3233, %f3231, %f3232, 0f00000000;
	fma.rn.f32 	%f3234, %f3231, 0f37CBAC00, 0fBAB607ED;
	selp.f32 	%f3235, 0fB94D4153, %f3234, %p1024;
	selp.f32 	%f3236, 0f3C0885E4, 0f3D2AAABB, %p1024;
	fma.rn.f32 	%f3237, %f3235, %f3231, %f3236;
	selp.f32 	%f3238, 0fBE2AAAA8, 0fBEFFFFFF, %p1024;
	fma.rn.f32 	%f3239, %f3237, %f3231, %f3238;
	fma.rn.f32 	%f3240, %f3239, %f3233, %f3232;
	and.b32  	%r5457, %r5455, 2;
	setp.eq.s32 	%p1025, %r5457, 0;
	mov.f32 	%f3241, 0f00000000;
	sub.f32 	%f3242, %f3241, %f3240;
	selp.f32 	%f3243, %f3240, %f3242, %p1025;
	fma.rn.f32 	%f643, %f639, %f3243, %f633;
	mul.f32 	%f3244, %f643, 0f3F22F983;
	cvt.rni.s32.f32 	%r7527, %f3244;
	cvt.rn.f32.s32 	%f3245, %r7527;
	fma.rn.f32 	%f3246, %f3245, 0fBFC90FDA, %f643;
	fma.rn.f32 	%f3247, %f3245, 0fB3A22168, %f3246;
	fma.rn.f32 	%f4635, %f3245, 0fA7C234C5, %f3247;
	abs.f32 	%f645, %f643;
	setp.ltu.f32 	%p1026, %f645, 0f47CE4780;
	mov.u32 	%r7523, %r7527;
	mov.f32 	%f4634, %f4635;
	@%p1026 bra 	$L__BB0_1035;
	setp.eq.f32 	%p1027, %f645, 0f7F800000;
	@%p1027 bra 	$L__BB0_1034;
	mov.b32 	%r1731, %f643;
	shl.b32 	%r5459, %r1731, 8;
	or.b32  	%r1732, %r5459, -2147483648;
	mov.b64 	%rd2940, 0;
	mov.b32 	%r7520, 0;
$L__BB0_1030:
	.pragma "nounroll";
	mul.wide.u32 	%rd2019, %r7520, 4;
	mov.u64 	%rd2020, __cudart_i2opi_f;
	add.s64 	%rd2021, %rd2020, %rd2019;
	ld.global.nc.u32 	%r5460, [%rd2021];
	mad.wide.u32 	%rd2022, %r5460, %r1732, %rd2940;
	shr.u64 	%rd2940, %rd2022, 32;
	add.s64 	%rd2023, %rd3, %rd2019;
	st.local.u32 	[%rd2023], %rd2022;
	add.s32 	%r7520, %r7520, 1;
	setp.ne.s32 	%p1028, %r7520, 6;
	@%p1028 bra 	$L__BB0_1030;
	shr.u32 	%r5461, %r1731, 23;
	st.local.u32 	[%rd3+24], %rd2940;
	and.b32  	%r1735, %r5461, 31;
	and.b32  	%r5462, %r5461, 224;
	add.s32 	%r5463, %r5462, -128;
	shr.u32 	%r5464, %r5463, 5;
	mul.wide.u32 	%rd2024, %r5464, 4;
	sub.s64 	%rd395, %rd3, %rd2024;
	ld.local.u32 	%r7521, [%rd395+24];
	ld.local.u32 	%r7522, [%rd395+20];
	setp.eq.s32 	%p1029, %r1735, 0;
	@%p1029 bra 	$L__BB0_1033;
	shf.l.wrap.b32 	%r7521, %r7522, %r7521, %r1735;
	ld.local.u32 	%r5465, [%rd395+16];
	shf.l.wrap.b32 	%r7522, %r5465, %r7522, %r1735;
$L__BB0_1033:
	shr.u32 	%r5466, %r7521, 30;
	shf.l.wrap.b32 	%r5467, %r7522, %r7521, 2;
	shl.b32 	%r5468, %r7522, 2;
	shr.u32 	%r5469, %r5467, 31;
	add.s32 	%r5470, %r5469, %r5466;
	neg.s32 	%r5471, %r5470;
	setp.lt.s32 	%p1030, %r1731, 0;
	selp.b32 	%r7523, %r5471, %r5470, %p1030;
	xor.b32  	%r5472, %r5467, %r1731;
	shr.s32 	%r5473, %r5467, 31;
	xor.b32  	%r5474, %r5473, %r5467;
	xor.b32  	%r5475, %r5473, %r5468;
	cvt.u64.u32 	%rd2025, %r5474;
	shl.b64 	%rd2026, %rd2025, 32;
	cvt.u64.u32 	%rd2027, %r5475;
	or.b64  	%rd2028, %rd2026, %rd2027;
	cvt.rn.f64.s64 	%fd257, %rd2028;
	mul.f64 	%fd258, %fd257, 0d3BF921FB54442D19;
	cvt.rn.f32.f64 	%f3248, %fd258;
	neg.f32 	%f3249, %f3248;
	setp.lt.s32 	%p1031, %r5472, 0;
	selp.f32 	%f4634, %f3249, %f3248, %p1031;
	bra.uni 	$L__BB0_1035;
$L__BB0_1034:
	mov.f32 	%f3250, 0f00000000;
	mul.rn.f32 	%f4634, %f643, %f3250;
	mov.b32 	%r7523, 0;
$L__BB0_1035:
	setp.ltu.f32 	%p1032, %f645, 0f47CE4780;
	mul.rn.f32 	%f3251, %f4634, %f4634;
	and.b32  	%r5477, %r7523, 1;
	setp.eq.b32 	%p1033, %r5477, 1;
	selp.f32 	%f3252, 0f3F800000, %f4634, %p1033;
	fma.rn.f32 	%f3253, %f3251, %f3252, 0f00000000;
	fma.rn.f32 	%f3254, %f3251, 0f37CBAC00, 0fBAB607ED;
	selp.f32 	%f3255, %f3254, 0fB94D4153, %p1033;
	selp.f32 	%f3256, 0f3D2AAABB, 0f3C0885E4, %p1033;
	fma.rn.f32 	%f3257, %f3255, %f3251, %f3256;
	selp.f32 	%f3258, 0fBEFFFFFF, 0fBE2AAAA8, %p1033;
	fma.rn.f32 	%f3259, %f3257, %f3251, %f3258;
	fma.rn.f32 	%f3260, %f3259, %f3253, %f3252;
	and.b32  	%r5478, %r7523, 2;
	setp.eq.s32 	%p1034, %r5478, 0;
	mov.f32 	%f3261, 0f00000000;
	sub.f32 	%f3262, %f3261, %f3260;
	selp.f32 	%f649, %f3260, %f3262, %p1034;
	@%p1032 bra 	$L__BB0_1043;
	setp.eq.f32 	%p1035, %f645, 0f7F800000;
	@%p1035 bra 	$L__BB0_1042;
	mov.b32 	%r1744, %f643;
	shl.b32 	%r5480, %r1744, 8;
	or.b32  	%r1745, %r5480, -2147483648;
	mov.b64 	%rd2941, 0;
	mov.b32 	%r7524, 0;
$L__BB0_1038:
	.pragma "nounroll";
	mul.wide.u32 	%rd2030, %r7524, 4;
	mov.u64 	%rd2031, __cudart_i2opi_f;
	add.s64 	%rd2032, %rd2031, %rd2030;
	ld.global.nc.u32 	%r5481, [%rd2032];
	mad.wide.u32 	%rd2033, %r5481, %r1745, %rd2941;
	shr.u64 	%rd2941, %rd2033, 32;
	add.s64 	%rd2034, %rd2, %rd2030;
	st.local.u32 	[%rd2034], %rd2033;
	add.s32 	%r7524, %r7524, 1;
	setp.ne.s32 	%p1036, %r7524, 6;
	@%p1036 bra 	$L__BB0_1038;
	shr.u32 	%r5482, %r1744, 23;
	st.local.u32 	[%rd2+24], %rd2941;
	and.b32  	%r1748, %r5482, 31;
	and.b32  	%r5483, %r5482, 224;
	add.s32 	%r5484, %r5483, -128;
	shr.u32 	%r5485, %r5484, 5;
	mul.wide.u32 	%rd2035, %r5485, 4;
	sub.s64 	%rd398, %rd2, %rd2035;
	ld.local.u32 	%r7525, [%rd398+24];
	ld.local.u32 	%r7526, [%rd398+20];
	setp.eq.s32 	%p1037, %r1748, 0;
	@%p1037 bra 	$L__BB0_1041;
	shf.l.wrap.b32 	%r7525, %r7526, %r7525, %r1748;
	ld.local.u32 	%r5486, [%rd398+16];
	shf.l.wrap.b32 	%r7526, %r5486, %r7526, %r1748;
$L__BB0_1041:
	shr.u32 	%r5487, %r7525, 30;
	shf.l.wrap.b32 	%r5488, %r7526, %r7525, 2;
	shl.b32 	%r5489, %r7526, 2;
	shr.u32 	%r5490, %r5488, 31;
	add.s32 	%r5491, %r5490, %r5487;
	neg.s32 	%r5492, %r5491;
	setp.lt.s32 	%p1038, %r1744, 0;
	selp.b32 	%r7527, %r5492, %r5491, %p1038;
	xor.b32  	%r5493, %r5488, %r1744;
	shr.s32 	%r5494, %r5488, 31;
	xor.b32  	%r5495, %r5494, %r5488;
	xor.b32  	%r5496, %r5494, %r5489;
	cvt.u64.u32 	%rd2036, %r5495;
	shl.b64 	%rd2037, %rd2036, 32;
	cvt.u64.u32 	%rd2038, %r5496;
	or.b64  	%rd2039, %rd2037, %rd2038;
	cvt.rn.f64.s64 	%fd259, %rd2039;
	mul.f64 	%fd260, %fd259, 0d3BF921FB54442D19;
	cvt.rn.f32.f64 	%f3263, %fd260;
	neg.f32 	%f3264, %f3263;
	setp.lt.s32 	%p1039, %r5493, 0;
	selp.f32 	%f4635, %f3264, %f3263, %p1039;
	bra.uni 	$L__BB0_1043;
$L__BB0_1042:
	mov.f32 	%f3265, 0f00000000;
	mul.rn.f32 	%f4635, %f643, %f3265;
	mov.b32 	%r7527, 0;
$L__BB0_1043:
	add.s32 	%r5498, %r7527, 1;
	mul.rn.f32 	%f3266, %f4635, %f4635;
	and.b32  	%r5499, %r7527, 1;
	setp.eq.b32 	%p1040, %r5499, 1;
	selp.f32 	%f3267, %f4635, 0f3F800000, %p1040;
	fma.rn.f32 	%f3268, %f3266, %f3267, 0f00000000;
	fma.rn.f32 	%f3269, %f3266, 0f37CBAC00, 0fBAB607ED;
	selp.f32 	%f3270, 0fB94D4153, %f3269, %p1040;
	selp.f32 	%f3271, 0f3C0885E4, 0f3D2AAABB, %p1040;
	fma.rn.f32 	%f3272, %f3270, %f3266, %f3271;
	selp.f32 	%f3273, 0fBE2AAAA8, 0fBEFFFFFF, %p1040;
	fma.rn.f32 	%f3274, %f3272, %f3266, %f3273;
	fma.rn.f32 	%f3275, %f3274, %f3268, %f3267;
	and.b32  	%r5500, %r5498, 2;
	setp.eq.s32 	%p1041, %r5500, 0;
	mov.f32 	%f3276, 0f00000000;
	sub.f32 	%f3277, %f3276, %f3275;
	selp.f32 	%f3278, %f3275, %f3277, %p1041;
	fma.rn.f32 	%f653, %f649, %f3278, %f643;
	mul.f32 	%f3279, %f653, 0f3F22F983;
	cvt.rni.s32.f32 	%r7535, %f3279;
	cvt.rn.f32.s32 	%f3280, %r7535;
	fma.rn.f32 	%f3281, %f3280, 0fBFC90FDA, %f653;
	fma.rn.f32 	%f3282, %f3280, 0fB3A22168, %f3281;
	fma.rn.f32 	%f4637, %f3280, 0fA7C234C5, %f3282;
	abs.f32 	%f655, %f653;
	setp.ltu.f32 	%p1042, %f655, 0f47CE4780;
	mov.u32 	%r7531, %r7535;
	mov.f32 	%f4636, %f4637;
	@%p1042 bra 	$L__BB0_1051;
	setp.eq.f32 	%p1043, %f655, 0f7F800000;
	@%p1043 bra 	$L__BB0_1050;
	mov.b32 	%r1758, %f653;
	shl.b32 	%r5502, %r1758, 8;
	or.b32  	%r1759, %r5502, -2147483648;
	mov.b64 	%rd2942, 0;
	mov.b32 	%r7528, 0;
$L__BB0_1046:
	.pragma "nounroll";
	mul.wide.u32 	%rd2041, %r7528, 4;
	mov.u64 	%rd2042, __cudart_i2opi_f;
	add.s64 	%rd2043, %rd2042, %rd2041;
	ld.global.nc.u32 	%r5503, [%rd2043];
	mad.wide.u32 	%rd2044, %r5503, %r1759, %rd2942;
	shr.u64 	%rd2942, %rd2044, 32;
	add.s64 	%rd2045, %rd3, %rd2041;
	st.local.u32 	[%rd2045], %rd2044;
	add.s32 	%r7528, %r7528, 1;
	setp.ne.s32 	%p1044, %r7528, 6;
	@%p1044 bra 	$L__BB0_1046;
	shr.u32 	%r5504, %r1758, 23;
	st.local.u32 	[%rd3+24], %rd2942;
	and.b32  	%r1762, %r5504, 31;
	and.b32  	%r5505, %r5504, 224;
	add.s32 	%r5506, %r5505, -128;
	shr.u32 	%r5507, %r5506, 5;
	mul.wide.u32 	%rd2046, %r5507, 4;
	sub.s64 	%rd401, %rd3, %rd2046;
	ld.local.u32 	%r7529, [%rd401+24];
	ld.local.u32 	%r7530, [%rd401+20];
	setp.eq.s32 	%p1045, %r1762, 0;
	@%p1045 bra 	$L__BB0_1049;
	shf.l.wrap.b32 	%r7529, %r7530, %r7529, %r1762;
	ld.local.u32 	%r5508, [%rd401+16];
	shf.l.wrap.b32 	%r7530, %r5508, %r7530, %r1762;
$L__BB0_1049:
	shr.u32 	%r5509, %r7529, 30;
	shf.l.wrap.b32 	%r5510, %r7530, %r7529, 2;
	shl.b32 	%r5511, %r7530, 2;
	shr.u32 	%r5512, %r5510, 31;
	add.s32 	%r5513, %r5512, %r5509;
	neg.s32 	%r5514, %r5513;
	setp.lt.s32 	%p1046, %r1758, 0;
	selp.b32 	%r7531, %r5514, %r5513, %p1046;
	xor.b32  	%r5515, %r5510, %r1758;
	shr.s32 	%r5516, %r5510, 31;
	xor.b32  	%r5517, %r5516, %r5510;
	xor.b32  	%r5518, %r5516, %r5511;
	cvt.u64.u32 	%rd2047, %r5517;
	shl.b64 	%rd2048, %rd2047, 32;
	cvt.u64.u32 	%rd2049, %r5518;
	or.b64  	%rd2050, %rd2048, %rd2049;
	cvt.rn.f64.s64 	%fd261, %rd2050;
	mul.f64 	%fd262, %fd261, 0d3BF921FB54442D19;
	cvt.rn.f32.f64 	%f3283, %fd262;
	neg.f32 	%f3284, %f3283;
	setp.lt.s32 	%p1047, %r5515, 0;
	selp.f32 	%f4636, %f3284, %f3283, %p1047;
	bra.uni 	$L__BB0_1051;
$L__BB0_1050:
	mov.f32 	%f3285, 0f00000000;
	mul.rn.f32 	%f4636, %f653, %f3285;
	mov.b32 	%r7531, 0;
$L__BB0_1051:
	setp.ltu.f32 	%p1048, %f655, 0f47CE4780;
	mul.rn.f32 	%f3286, %f4636, %f4636;
	and.b32  	%r5520, %r7531, 1;
	setp.eq.b32 	%p1049, %r5520, 1;
	selp.f32 	%f3287, 0f3F800000, %f4636, %p1049;
	fma.rn.f32 	%f3288, %f3286, %f3287, 0f00000000;
	fma.rn.f32 	%f3289, %f3286, 0f37CBAC00, 0fBAB607ED;
	selp.f32 	%f3290, %f3289, 0fB94D4153, %p1049;
	selp.f32 	%f3291, 0f3D2AAABB, 0f3C0885E4, %p1049;
	fma.rn.f32 	%f3292, %f3290, %f3286, %f3291;
	selp.f32 	%f3293, 0fBEFFFFFF, 0fBE2AAAA8, %p1049;
	fma.rn.f32 	%f3294, %f3292, %f3286, %f3293;
	fma.rn.f32 	%f3295, %f3294, %f3288, %f3287;
	and.b32  	%r5521, %r7531, 2;
	setp.eq.s32 	%p1050, %r5521, 0;
	mov.f32 	%f3296, 0f00000000;
	sub.f32 	%f3297, %f3296, %f3295;
	selp.f32 	%f659, %f3295, %f3297, %p1050;
	@%p1048 bra 	$L__BB0_1059;
	setp.eq.f32 	%p1051, %f655, 0f7F800000;
	@%p1051 bra 	$L__BB0_1058;
	mov.b32 	%r1771, %f653;
	shl.b32 	%r5523, %r1771, 8;
	or.b32  	%r1772, %r5523, -2147483648;
	mov.b64 	%rd2943, 0;
	mov.b32 	%r7532, 0;
$L__BB0_1054:
	.pragma "nounroll";
	mul.wide.u32 	%rd2052, %r7532, 4;
	mov.u64 	%rd2053, __cudart_i2opi_f;
	add.s64 	%rd2054, %rd2053, %rd2052;
	ld.global.nc.u32 	%r5524, [%rd2054];
	mad.wide.u32 	%rd2055, %r5524, %r1772, %rd2943;
	shr.u64 	%rd2943, %rd2055, 32;
	add.s64 	%rd2056, %rd2, %rd2052;
	st.local.u32 	[%rd2056], %rd2055;
	add.s32 	%r7532, %r7532, 1;
	setp.ne.s32 	%p1052, %r7532, 6;
	@%p1052 bra 	$L__BB0_1054;
	shr.u32 	%r5525, %r1771, 23;
	st.local.u32 	[%rd2+24], %rd2943;
	and.b32  	%r1775, %r5525, 31;
	and.b32  	%r5526, %r5525, 224;
	add.s32 	%r5527, %r5526, -128;
	shr.u32 	%r5528, %r5527, 5;
	mul.wide.u32 	%rd2057, %r5528, 4;
	sub.s64 	%rd404, %rd2, %rd2057;
	ld.local.u32 	%r7533, [%rd404+24];
	ld.local.u32 	%r7534, [%rd404+20];
	setp.eq.s32 	%p1053, %r1775, 0;
	@%p1053 bra 	$L__BB0_1057;
	shf.l.wrap.b32 	%r7533, %r7534, %r7533, %r1775;
	ld.local.u32 	%r5529, [%rd404+16];
	shf.l.wrap.b32 	%r7534, %r5529, %r7534, %r1775;
$L__BB0_1057:
	shr.u32 	%r5530, %r7533, 30;
	shf.l.wrap.b32 	%r5531, %r7534, %r7533, 2;
	shl.b32 	%r5532, %r7534, 2;
	shr.u32 	%r5533, %r5531, 31;
	add.s32 	%r5534, %r5533, %r5530;
	neg.s32 	%r5535, %r5534;
	setp.lt.s32 	%p1054, %r1771, 0;
	selp.b32 	%r7535, %r5535, %r5534, %p1054;
	xor.b32  	%r5536, %r5531, %r1771;
	shr.s32 	%r5537, %r5531, 31;
	xor.b32  	%r5538, %r5537, %r5531;
	xor.b32  	%r5539, %r5537, %r5532;
	cvt.u64.u32 	%rd2058, %r5538;
	shl.b64 	%rd2059, %rd2058, 32;
	cvt.u64.u32 	%rd2060, %r5539;
	or.b64  	%rd2061, %rd2059, %rd2060;
	cvt.rn.f64.s64 	%fd263, %rd2061;
	mul.f64 	%fd264, %fd263, 0d3BF921FB54442D19;
	cvt.rn.f32.f64 	%f3298, %fd264;
	neg.f32 	%f3299, %f3298;
	setp.lt.s32 	%p1055, %r5536, 0;
	selp.f32 	%f4637, %f3299, %f3298, %p1055;
	bra.uni 	$L__BB0_1059;
$L__BB0_1058:
	mov.f32 	%f3300, 0f00000000;
	mul.rn.f32 	%f4637, %f653, %f3300;
	mov.b32 	%r7535, 0;
$L__BB0_1059:
	add.s32 	%r5541, %r7535, 1;
	mul.rn.f32 	%f3301, %f4637, %f4637;
	and.b32  	%r5542, %r7535, 1;
	setp.eq.b32 	%p1056, %r5542, 1;
	selp.f32 	%f3302, %f4637, 0f3F800000, %p1056;
	fma.rn.f32 	%f3303, %f3301, %f3302, 0f00000000;
	fma.rn.f32 	%f3304, %f3301, 0f37CBAC00, 0fBAB607ED;
	selp.f32 	%f3305, 0fB94D4153, %f3304, %p1056;
	selp.f32 	%f3306, 0f3C0885E4, 0f3D2AAABB, %p1056;
	fma.rn.f32 	%f3307, %f3305, %f3301, %f3306;
	selp.f32 	%f3308, 0fBE2AAAA8, 0fBEFFFFFF, %p1056;
	fma.rn.f32 	%f3309, %f3307, %f3301, %f3308;
	fma.rn.f32 	%f3310, %f3309, %f3303, %f3302;
	and.b32  	%r5543, %r5541, 2;
	setp.eq.s32 	%p1057, %r5543, 0;
	mov.f32 	%f3311, 0f00000000;
	sub.f32 	%f3312, %f3311, %f3310;
	selp.f32 	%f3313, %f3310, %f3312, %p1057;
	fma.rn.f32 	%f663, %f659, %f3313, %f653;
	mul.f32 	%f3314, %f663, 0f3F22F983;
	cvt.rni.s32.f32 	%r7543, %f3314;
	cvt.rn.f32.s32 	%f3315, %r7543;
	fma.rn.f32 	%f3316, %f3315, 0fBFC90FDA, %f663;
	fma.rn.f32 	%f3317, %f3315, 0fB3A22168, %f3316;
	fma.rn.f32 	%f4639, %f3315, 0fA7C234C5, %f3317;
	abs.f32 	%f665, %f663;
	setp.ltu.f32 	%p1058, %f665, 0f47CE4780;
	mov.u32 	%r7539, %r7543;
	mov.f32 	%f4638, %f4639;
	@%p1058 bra 	$L__BB0_1067;
	setp.eq.f32 	%p1059, %f665, 0f7F800000;
	@%p1059 bra 	$L__BB0_1066;
	mov.b32 	%r1785, %f663;
	shl.b32 	%r5545, %r1785, 8;
	or.b32  	%r1786, %r5545, -2147483648;
	mov.b64 	%rd2944, 0;
	mov.b32 	%r7536, 0;
$L__BB0_1062:
	.pragma "nounroll";
	mul.wide.u32 	%rd2063, %r7536, 4;
	mov.u64 	%rd2064, __cudart_i2opi_f;
	add.s64 	%rd2065, %rd2064, %rd2063;
	ld.global.nc.u32 	%r5546, [%rd2065];
	mad.wide.u32 	%rd2066, %r5546, %r1786, %rd2944;
	shr.u64 	%rd2944, %rd2066, 32;
	add.s64 	%rd2067, %rd3, %rd2063;
	st.local.u32 	[%rd2067], %rd2066;
	add.s32 	%r7536, %r7536, 1;
	setp.ne.s32 	%p1060, %r7536, 6;
	@%p1060 bra 	$L__BB0_1062;
	shr.u32 	%r5547, %r1785, 23;
	st.local.u32 	[%rd3+24], %rd2944;
	and.b32  	%r1789, %r5547, 31;
	and.b32  	%r5548, %r5547, 224;
	add.s32 	%r5549, %r5548, -128;
	shr.u32 	%r5550, %r5549, 5;
	mul.wide.u32 	%rd2068, %r5550, 4;
	sub.s64 	%rd407, %rd3, %rd2068;
	ld.local.u32 	%r7537, [%rd407+24];
	ld.local.u32 	%r7538, [%rd407+20];
	setp.eq.s32 	%p1061, %r1789, 0;
	@%p1061 bra 	$L__BB0_1065;
	shf.l.wrap.b32 	%r7537, %r7538, %r7537, %r1789;
	ld.local.u32 	%r5551, [%rd407+16];
	shf.l.wrap.b32 	%r7538, %r5551, %r7538, %r1789;
$L__BB0_1065:
	shr.u32 	%r5552, %r7537, 30;
	shf.l.wrap.b32 	%r5553, %r7538, %r7537, 2;
	shl.b32 	%r5554, %r7538, 2;
	shr.u32 	%r5555, %r5553, 31;
	add.s32 	%r5556, %r5555, %r5552;
	neg.s32 	%r5557, %r5556;
	setp.lt.s32 	%p1062, %r1785, 0;
	selp.b32 	%r7539, %r5557, %r5556, %p1062;
	xor.b32  	%r5558, %r5553, %r1785;
	shr.s32 	%r5559, %r5553, 31;
	xor.b32  	%r5560, %r5559, %r5553;
	xor.b32  	%r5561, %r5559, %r5554;
	cvt.u64.u32 	%rd2069, %r5560;
	shl.b64 	%rd2070, %rd2069, 32;
	cvt.u64.u32 	%rd2071, %r5561;
	or.b64  	%rd2072, %rd2070, %rd2071;
	cvt.rn.f64.s64 	%fd265, %rd2072;
	mul.f64 	%fd266, %fd265, 0d3BF921FB54442D19;
	cvt.rn.f32.f64 	%f3318, %fd266;
	neg.f32 	%f3319, %f3318;
	setp.lt.s32 	%p1063, %r5558, 0;
	selp.f32 	%f4638, %f3319, %f3318, %p1063;
	bra.uni 	$L__BB0_1067;
$L__BB0_1066:
	mov.f32 	%f3320, 0f00000000;
	mul.rn.f32 	%f4638, %f663, %f3320;
	mov.b32 	%r7539, 0;
$L__BB0_1067:
	setp.ltu.f32 	%p1064, %f665, 0f47CE4780;
	mul.rn.f32 	%f3321, %f4638, %f4638;
	and.b32  	%r5563, %r7539, 1;
	setp.eq.b32 	%p1065, %r5563, 1;
	selp.f32 	%f3322, 0f3F800000, %f4638, %p1065;
	fma.rn.f32 	%f3323, %f3321, %f3322, 0f00000000;
	fma.rn.f32 	%f3324, %f3321, 0f37CBAC00, 0fBAB607ED;
	selp.f32 	%f3325, %f3324, 0fB94D4153, %p1065;
	selp.f32 	%f3326, 0f3D2AAABB, 0f3C0885E4, %p1065;
	fma.rn.f32 	%f3327, %f3325, %f3321, %f3326;
	selp.f32 	%f3328, 0fBEFFFFFF, 0fBE2AAAA8, %p1065;
	fma.rn.f32 	%f3329, %f3327, %f3321, %f3328;
	fma.rn.f32 	%f3330, %f3329, %f3323, %f3322;
	and.b32  	%r5564, %r7539, 2;
	setp.eq.s32 	%p1066, %r5564, 0;
	mov.f32 	%f3331, 0f00000000;
	sub.f32 	%f3332, %f3331, %f3330;
	selp.f32 	%f669, %f3330, %f3332, %p1066;
	@%p1064 bra 	$L__BB0_1075;
	setp.eq.f32 	%p1067, %f665, 0f7F800000;
	@%p1067 bra 	$L__BB0_1074;
	mov.b32 	%r1798, %f663;
	shl.b32 	%r5566, %r1798, 8;
	or.b32  	%r1799, %r5566, -2147483648;
	mov.b64 	%rd2945, 0;
	mov.b32 	%r7540, 0;
$L__BB0_1070:
	.pragma "nounroll";
	mul.wide.u32 	%rd2074, %r7540, 4;
	mov.u64 	%rd2075, __cudart_i2opi_f;
	add.s64 	%rd2076, %rd2075, %rd2074;
	ld.global.nc.u32 	%r5567, [%rd2076];
	mad.wide.u32 	%rd2077, %r5567, %r1799, %rd2945;
	shr.u64 	%rd2945, %rd2077, 32;
	add.s64 	%rd2078, %rd2, %rd2074;
	st.local.u32 	[%rd2078], %rd2077;
	add.s32 	%r7540, %r7540, 1;
	setp.ne.s32 	%p1068, %r7540, 6;
	@%p1068 bra 	$L__BB0_1070;
	shr.u32 	%r5568, %r1798, 23;
	st.local.u32 	[%rd2+24], %rd2945;
	and.b32  	%r1802, %r5568, 31;
	and.b32  	%r5569, %r5568, 224;
	add.s32 	%r5570, %r5569, -128;
	shr.u32 	%r5571, %r5570, 5;
	mul.wide.u32 	%rd2079, %r5571, 4;
	sub.s64 	%rd410, %rd2, %rd2079;
	ld.local.u32 	%r7541, [%rd410+24];
	ld.local.u32 	%r7542, [%rd410+20];
	setp.eq.s32 	%p1069, %r1802, 0;
	@%p1069 bra 	$L__BB0_1073;
	shf.l.wrap.b32 	%r7541, %r7542, %r7541, %r1802;
	ld.local.u32 	%r5572, [%rd410+16];
	shf.l.wrap.b32 	%r7542, %r5572, %r7542, %r1802;
$L__BB0_1073:
	shr.u32 	%r5573, %r7541, 30;
	shf.l.wrap.b32 	%r5574, %r7542, %r7541, 2;
	shl.b32 	%r5575, %r7542, 2;
	shr.u32 	%r5576, %r5574, 31;
	add.s32 	%r5577, %r5576, %r5573;
	neg.s32 	%r5578, %r5577;
	setp.lt.s32 	%p1070, %r1798, 0;
	selp.b32 	%r7543, %r5578, %r5577, %p1070;
	xor.b32  	%r5579, %r5574, %r1798;
	shr.s32 	%r5580, %r5574, 31;
	xor.b32  	%r5581, %r5580, %r5574;
	xor.b32  	%r5582, %r5580, %r5575;
	cvt.u64.u32 	%rd2080, %r5581;
	shl.b64 	%rd2081, %rd2080, 32;
	cvt.u64.u32 	%rd2082, %r5582;
	or.b64  	%rd2083, %rd2081, %rd2082;
	cvt.rn.f64.s64 	%fd267, %rd2083;
	mul.f64 	%fd268, %fd267, 0d3BF921FB54442D19;
	cvt.rn.f32.f64 	%f3333, %fd268;
	neg.f32 	%f3334, %f3333;
	setp.lt.s32 	%p1071, %r5579, 0;
	selp.f32 	%f4639, %f3334, %f3333, %p1071;
	bra.uni 	$L__BB0_1075;
$L__BB0_1074:
	mov.f32 	%f3335, 0f00000000;
	mul.rn.f32 	%f4639, %f663, %f3335;
	mov.b32 	%r7543, 0;
$L__BB0_1075:
	add.s32 	%r5584, %r7543, 1;
	mul.rn.f32 	%f3336, %f4639, %f4639;
	and.b32  	%r5585, %r7543, 1;
	setp.eq.b32 	%p1072, %r5585, 1;
	selp.f32 	%f3337, %f4639, 0f3F800000, %p1072;
	fma.rn.f32 	%f3338, %f3336, %f3337, 0f00000000;
	fma.rn.f32 	%f3339, %f3336, 0f37CBAC00, 0fBAB607ED;
	selp.f32 	%f3340, 0fB94D4153, %f3339, %p1072;
	selp.f32 	%f3341, 0f3C0885E4, 0f3D2AAABB, %p1072;
	fma.rn.f32 	%f3342, %f3340, %f3336, %f3341;
	selp.f32 	%f3343, 0fBE2AAAA8, 0fBEFFFFFF, %p1072;
	fma.rn.f32 	%f3344, %f3342, %f3336, %f3343;
	fma.rn.f32 	%f3345, %f3344, %f3338, %f3337;
	and.b32  	%r5586, %r5584, 2;
	setp.eq.s32 	%p1073, %r5586, 0;
	mov.f32 	%f3346, 0f00000000;
	sub.f32 	%f3347, %f3346, %f3345;
	selp.f32 	%f3348, %f3345, %f3347, %p1073;
	fma.rn.f32 	%f673, %f669, %f3348, %f663;
	mul.f32 	%f3349, %f673, 0f3F22F983;
	cvt.rni.s32.f32 	%r7551, %f3349;
	cvt.rn.f32.s32 	%f3350, %r7551;
	fma.rn.f32 	%f3351, %f3350, 0fBFC90FDA, %f673;
	fma.rn.f32 	%f3352, %f3350, 0fB3A22168, %f3351;
	fma.rn.f32 	%f4641, %f3350, 0fA7C234C5, %f3352;
	abs.f32 	%f675, %f673;
	setp.ltu.f32 	%p1074, %f675, 0f47CE4780;
	mov.u32 	%r7547, %r7551;
	mov.f32 	%f4640, %f4641;
	@%p1074 bra 	$L__BB0_1083;
	setp.eq.f32 	%p1075, %f675, 0f7F800000;
	@%p1075 bra 	$L__BB0_1082;
	mov.b32 	%r1812, %f673;
	shl.b32 	%r5588, %r1812, 8;
	or.b32  	%r1813, %r5588, -2147483648;
	mov.b64 	%rd2946, 0;
	mov.b32 	%r7544, 0;
$L__BB0_1078:
	.pragma "nounroll";
	mul.wide.u32 	%rd2085, %r7544, 4;
	mov.u64 	%rd2086, __cudart_i2opi_f;
	add.s64 	%rd2087, %rd2086, %rd2085;
	ld.global.nc.u32 	%r5589, [%rd2087];
	mad.wide.u32 	%rd2088, %r5589, %r1813, %rd2946;
	shr.u64 	%rd2946, %rd2088, 32;
	add.s64 	%rd2089, %rd3, %rd2085;
	st.local.u32 	[%rd2089], %rd2088;
	add.s32 	%r7544, %r7544, 1;
	setp.ne.s32 	%p1076, %r7544, 6;
	@%p1076 bra 	$L__BB0_1078;
	shr.u32 	%r5590, %r1812, 23;
	st.local.u32 	[%rd3+24], %rd2946;
	and.b32  	%r1816, %r5590, 31;
	and.b32  	%r5591, %r5590, 224;
	add.s32 	%r5592, %r5591, -128;
	shr.u32 	%r5593, %r5592, 5;
	mul.wide.u32 	%rd2090, %r5593, 4;
	sub.s64 	%rd413, %rd3, %rd2090;
	ld.local.u32 	%r7545, [%rd413+24];
	ld.local.u32 	%r7546, [%rd413+20];
	setp.eq.s32 	%p1077, %r1816, 0;
	@%p1077 bra 	$L__BB0_1081;
	shf.l.wrap.b32 	%r7545, %r7546, %r7545, %r1816;
	ld.local.u32 	%r5594, [%rd413+16];
	shf.l.wrap.b32 	%r7546, %r5594, %r7546, %r1816;
$L__BB0_1081:
	shr.u32 	%r5595, %r7545, 30;
	shf.l.wrap.b32 	%r5596, %r7546, %r7545, 2;
	shl.b32 	%r5597, %r7546, 2;
	shr.u32 	%r5598, %r5596, 31;
	add.s32 	%r5599, %r5598, %r5595;
	neg.s32 	%r5600, %r5599;
	setp.lt.s32 	%p1078, %r1812, 0;
	selp.b32 	%r7547, %r5600, %r5599, %p1078;
	xor.b32  	%r5601, %r5596, %r1812;
	shr.s32 	%r5602, %r5596, 31;
	xor.b32  	%r5603, %r5602, %r5596;
	xor.b32  	%r5604, %r5602, %r5597;
	cvt.u64.u32 	%rd2091, %r5603;
	shl.b64 	%rd2092, %rd2091, 32;
	cvt.u64.u32 	%rd2093, %r5604;
	or.b64  	%rd2094, %rd2092, %rd2093;
	cvt.rn.f64.s64 	%fd269, %rd2094;
	mul.f64 	%fd270, %fd269, 0d3BF921FB54442D19;
	cvt.rn.f32.f64 	%f3353, %fd270;
	neg.f32 	%f3354, %f3353;
	setp.lt.s32 	%p1079, %r5601, 0;
	selp.f32 	%f4640, %f3354, %f3353, %p1079;
	bra.uni 	$L__BB0_1083;
$L__BB0_1082:
	mov.f32 	%f3355, 0f00000000;
	mul.rn.f32 	%f4640, %f673, %f3355;
	mov.b32 	%r7547, 0;
$L__BB0_1083:
	setp.ltu.f32 	%p1080, %f675, 0f47CE4780;
	mul.rn.f32 	%f3356, %f4640, %f4640;
	and.b32  	%r5606, %r7547, 1;
	setp.eq.b32 	%p1081, %r5606, 1;
	selp.f32 	%f3357, 0f3F800000, %f4640, %p1081;
	fma.rn.f32 	%f3358, %f3356, %f3357, 0f00000000;
	fma.rn.f32 	%f3359, %f3356, 0f37CBAC00, 0fBAB607ED;
	selp.f32 	%f3360, %f3359, 0fB94D4153, %p1081;
	selp.f32 	%f3361, 0f3D2AAABB, 0f3C0885E4, %p1081;
	fma.rn.f32 	%f3362, %f3360, %f3356, %f3361;
	selp.f32 	%f3363, 0fBEFFFFFF, 0fBE2AAAA8, %p1081;
	fma.rn.f32 	%f3364, %f3362, %f3356, %f3363;
	fma.rn.f32 	%f3365, %f3364, %f3358, %f3357;
	and.b32  	%r5607, %r7547, 2;
	setp.eq.s32 	%p1082, %r5607, 0;
	mov.f32 	%f3366, 0f00000000;
	sub.f32 	%f3367, %f3366, %f3365;
	selp.f32 	%f679, %f3365, %f3367, %p1082;
	@%p1080 bra 	$L__BB0_1091;
	setp.eq.f32 	%p1083, %f675, 0f7F800000;
	@%p1083 bra 	$L__BB0_1090;
	mov.b32 	%r1825, %f673;
	shl.b32 	%r5609, %r1825, 8;
	or.b32  	%r1826, %r5609, -2147483648;
	mov.b64 	%rd2947, 0;
	mov.b32 	%r7548, 0;
$L__BB0_1086:
	.pragma "nounroll";
	mul.wide.u32 	%rd2096, %r7548, 4;
	mov.u64 	%rd2097, __cudart_i2opi_f;
	add.s64 	%rd2098, %rd2097, %rd2096;
	ld.global.nc.u32 	%r5610, [%rd2098];
	mad.wide.u32 	%rd2099, %r5610, %r1826, %rd2947;
	shr.u64 	%rd2947, %rd2099, 32;
	add.s64 	%rd2100, %rd2, %rd2096;
	st.local.u32 	[%rd2100], %rd2099;
	add.s32 	%r7548, %r7548, 1;
	setp.ne.s32 	%p1084, %r7548, 6;
	@%p1084 bra 	$L__BB0_1086;
	shr.u32 	%r5611, %r1825, 23;
	st.local.u32 	[%rd2+24], %rd2947;
	and.b32  	%r1829, %r5611, 31;
	and.b32  	%r5612, %r5611, 224;
	add.s32 	%r5613, %r5612, -128;
	shr.u32 	%r5614, %r5613, 5;
	mul.wide.u32 	%rd2101, %r5614, 4;
	sub.s64 	%rd416, %rd2, %rd2101;
	ld.local.u32 	%r7549, [%rd416+24];
	ld.local.u32 	%r7550, [%rd416+20];
	setp.eq.s32 	%p1085, %r1829, 0;
	@%p1085 bra 	$L__BB0_1089;
	shf.l.wrap.b32 	%r7549, %r7550, %r7549, %r1829;
	ld.local.u32 	%r5615, [%rd416+16];
	shf.l.wrap.b32 	%r7550, %r5615, %r7550, %r1829;
$L__BB0_1089:
	shr.u32 	%r5616, %r7549, 30;
	shf.l.wrap.b32 	%r5617, %r7550, %r7549, 2;
	shl.b32 	%r5618, %r7550, 2;
	shr.u32 	%r5619, %r5617, 31;
	add.s32 	%r5620, %r5619, %r5616;
	neg.s32 	%r5621, %r5620;
	setp.lt.s32 	%p1086, %r1825, 0;
	selp.b32 	%r7551, %r5621, %r5620, %p1086;
	xor.b32  	%r5622, %r5617, %r1825;
	shr.s32 	%r5623, %r5617, 31;
	xor.b32  	%r5624, %r5623, %r5617;
	xor.b32  	%r5625, %r5623, %r5618;
	cvt.u64.u32 	%rd2102, %r5624;
	shl.b64 	%rd2103, %rd2102, 32;
	cvt.u64.u32 	%rd2104, %r5625;
	or.b64  	%rd2105, %rd2103, %rd2104;
	cvt.rn.f64.s64 	%fd271, %rd2105;
	mul.f64 	%fd272, %fd271, 0d3BF921FB54442D19;
	cvt.rn.f32.f64 	%f3368, %fd272;
	neg.f32 	%f3369, %f3368;
	setp.lt.s32 	%p1087, %r5622, 0;
	selp.f32 	%f4641, %f3369, %f3368, %p1087;
	bra.uni 	$L__BB0_1091;
$L__BB0_1090:
	mov.f32 	%f3370, 0f00000000;
	mul.rn.f32 	%f4641, %f673, %f3370;
	mov.b32 	%r7551, 0;
$L__BB0_1091:
	add.s32 	%r5627, %r7551, 1;
	mul.rn.f32 	%f3371, %f4641, %f4641;
	and.b32  	%r5628, %r7551, 1;
	setp.eq.b32 	%p1088, %r5628, 1;
	selp.f32 	%f3372, %f4641, 0f3F800000, %p1088;
	fma.rn.f32 	%f3373, %f3371, %f3372, 0f00000000;
	fma.rn.f32 	%f3374, %f3371, 0f37CBAC00, 0fBAB607ED;
	selp.f32 	%f3375, 0fB94D4153, %f3374, %p1088;
	selp.f32 	%f3376, 0f3C0885E4, 0f3D2AAABB, %p1088;
	fma.rn.f32 	%f3377, %f3375, %f3371, %f3376;
	selp.f32 	%f3378, 0fBE2AAAA8, 0fBEFFFFFF, %p1088;
	fma.rn.f32 	%f3379, %f3377, %f3371, %f3378;
	fma.rn.f32 	%f3380, %f3379, %f3373, %f3372;
	and.b32  	%r5629, %r5627, 2;
	setp.eq.s32 	%p1089, %r5629, 0;
	mov.f32 	%f3381, 0f00000000;
	sub.f32 	%f3382, %f3381, %f3380;
	selp.f32 	%f3383, %f3380, %f3382, %p1089;
	fma.rn.f32 	%f683, %f679, %f3383, %f673;
	mul.f32 	%f3384, %f683, 0f3F22F983;
	cvt.rni.s32.f32 	%r7559, %f3384;
	cvt.rn.f32.s32 	%f3385, %r7559;
	fma.rn.f32 	%f3386, %f3385, 0fBFC90FDA, %f683;
	fma.rn.f32 	%f3387, %f3385, 0fB3A22168, %f3386;
	fma.rn.f32 	%f4643, %f3385, 0fA7C234C5, %f3387;
	abs.f32 	%f685, %f683;
	setp.ltu.f32 	%p1090, %f685, 0f47CE4780;
	mov.u32 	%r7555, %r7559;
	mov.f32 	%f4642, %f4643;
	@%p1090 bra 	$L__BB0_1099;
	setp.eq.f32 	%p1091, %f685, 0f7F800000;
	@%p1091 bra 	$L__BB0_1098;
	mov.b32 	%r1839, %f683;
	shl.b32 	%r5631, %r1839, 8;
	or.b32  	%r1840, %r5631, -2147483648;
	mov.b64 	%rd2948, 0;
	mov.b32 	%r7552, 0;
$L__BB0_1094:
	.pragma "nounroll";
	mul.wide.u32 	%rd2107, %r7552, 4;
	mov.u64 	%rd2108, __cudart_i2opi_f;
	add.s64 	%rd2109, %rd2108, %rd2107;
	ld.global.nc.u32 	%r5632, [%rd2109];
	mad.wide.u32 	%rd2110, %r5632, %r1840, %rd2948;
	shr.u64 	%rd2948, %rd2110, 32;
	add.s64 	%rd2111, %rd3, %rd2107;
	st.local.u32 	[%rd2111], %rd2110;
	add.s32 	%r7552, %r7552, 1;
	setp.ne.s32 	%p1092, %r7552, 6;
	@%p1092 bra 	$L__BB0_1094;
	shr.u32 	%r5633, %r1839, 23;
	st.local.u32 	[%rd3+24], %rd2948;
	and.b32  	%r1843, %r5633, 31;
	and.b32  	%r5634, %r5633, 224;
	add.s32 	%r5635, %r5634, -128;
	shr.u32 	%r5636, %r5635, 5;
	mul.wide.u32 	%rd2112, %r5636, 4;
	sub.s64 	%rd419, %rd3, %rd2112;
	ld.local.u32 	%r7553, [%rd419+24];
	ld.local.u32 	%r7554, [%rd419+20];
	setp.eq.s32 	%p1093, %r1843, 0;
	@%p1093 bra 	$L__BB0_1097;
	shf.l.wrap.b32 	%r7553, %r7554, %r7553, %r1843;
	ld.local.u32 	%r5637, [%rd419+16];
	shf.l.wrap.b32 	%r7554, %r5637, %r7554, %r1843;
$L__BB0_1097:
	shr.u32 	%r5638, %r7553, 30;
	shf.l.wrap.b32 	%r5639, %r7554, %r7553, 2;
	shl.b32 	%r5640, %r7554, 2;
	shr.u32 	%r5641, %r5639, 31;
	add.s32 	%r5642, %r5641, %r5638;
	neg.s32 	%r5643, %r5642;
	setp.lt.s32 	%p1094, %r1839, 0;
	selp.b32 	%r7555, %r5643, %r5642, %p1094;
	xor.b32  	%r5644, %r5639, %r1839;
	shr.s32 	%r5645, %r5639, 31;
	xor.b32  	%r5646, %r5645, %r5639;
	xor.b32  	%r5647, %r5645, %r5640;
	cvt.u64.u32 	%rd2113, %r5646;
	shl.b64 	%rd2114, %rd2113, 32;
	cvt.u64.u32 	%rd2115, %r5647;
	or.b64  	%rd2116, %rd2114, %rd2115;
	cvt.rn.f64.s64 	%fd273, %rd2116;
	mul.f64 	%fd274, %fd273, 0d3BF921FB54442D19;
	cvt.rn.f32.f64 	%f3388, %fd274;
	neg.f32 	%f3389, %f3388;
	setp.lt.s32 	%p1095, %r5644, 0;
	selp.f32 	%f4642, %f3389, %f3388, %p1095;
	bra.uni 	$L__BB0_1099;
$L__BB0_1098:
	mov.f32 	%f3390, 0f00000000;
	mul.rn.f32 	%f4642, %f683, %f3390;
	mov.b32 	%r7555, 0;
$L__BB0_1099:
	setp.ltu.f32 	%p1096, %f685, 0f47CE4780;
	mul.rn.f32 	%f3391, %f4642, %f4642;
	and.b32  	%r5649, %r7555, 1;
	setp.eq.b32 	%p1097, %r5649, 1;
	selp.f32 	%f3392, 0f3F800000, %f4642, %p1097;
	fma.rn.f32 	%f3393, %f3391, %f3392, 0f00000000;
	fma.rn.f32 	%f3394, %f3391, 0f37CBAC00, 0fBAB607ED;
	selp.f32 	%f3395, %f3394, 0fB94D4153, %p1097;
	selp.f32 	%f3396, 0f3D2AAABB, 0f3C0885E4, %p1097;
	fma.rn.f32 	%f3397, %f3395, %f3391, %f3396;
	selp.f32 	%f3398, 0fBEFFFFFF, 0fBE2AAAA8, %p1097;
	fma.rn.f32 	%f3399, %f3397, %f3391, %f3398;
	fma.rn.f32 	%f3400, %f3399, %f3393, %f3392;
	and.b32  	%r5650, %r7555, 2;
	setp.eq.s32 	%p1098, %r5650, 0;
	mov.f32 	%f3401, 0f00000000;
	sub.f32 	%f3402, %f3401, %f3400;
	selp.f32 	%f689, %f3400, %f3402, %p1098;
	@%p1096 bra 	$L__BB0_1107;
	setp.eq.f32 	%p1099, %f685, 0f7F800000;
	@%p1099 bra 	$L__BB0_1106;
	mov.b32 	%r1852, %f683;
	shl.b32 	%r5652, %r1852, 8;
	or.b32  	%r1853, %r5652, -2147483648;
	mov.b64 	%rd2949, 0;
	mov.b32 	%r7556, 0;
$L__BB0_1102:
	.pragma "nounroll";
	mul.wide.u32 	%rd2118, %r7556, 4;
	mov.u64 	%rd2119, __cudart_i2opi_f;
	add.s64 	%rd2120, %rd2119, %rd2118;
	ld.global.nc.u32 	%r5653, [%rd2120];
	mad.wide.u32 	%rd2121, %r5653, %r1853, %rd2949;
	shr.u64 	%rd2949, %rd2121, 32;
	add.s64 	%rd2122, %rd2, %rd2118;
	st.local.u32 	[%rd2122], %rd2121;
	add.s32 	%r7556, %r7556, 1;
	setp.ne.s32 	%p1100, %r7556, 6;
	@%p1100 bra 	$L__BB0_1102;
	shr.u32 	%r5654, %r1852, 23;
	st.local.u32 	[%rd2+24], %rd2949;
	and.b32  	%r1856, %r5654, 31;
	and.b32  	%r5655, %r5654, 224;
	add.s32 	%r5656, %r5655, -128;
	shr.u32 	%r5657, %r5656, 5;
	mul.wide.u32 	%rd2123, %r5657, 4;
	sub.s64 	%rd422, %rd2, %rd2123;
	ld.local.u32 	%r7557, [%rd422+24];
	ld.local.u32 	%r7558, [%rd422+20];
	setp.eq.s32 	%p1101, %r1856, 0;
	@%p1101 bra 	$L__BB0_1105;
	shf.l.wrap.b32 	%r7557, %r7558, %r7557, %r1856;
	ld.local.u32 	%r5658, [%rd422+16];
	shf.l.wrap.b32 	%r7558, %r5658, %r7558, %r1856;
$L__BB0_1105:
	shr.u32 	%r5659, %r7557, 30;
	shf.l.wrap.b32 	%r5660, %r7558, %r7557, 2;
	shl.b32 	%r5661, %r7558, 2;
	shr.u32 	%r5662, %r5660, 31;
	add.s32 	%r5663, %r5662, %r5659;
	neg.s32 	%r5664, %r5663;
	setp.lt.s32 	%p1102, %r1852, 0;
	selp.b32 	%r7559, %r5664, %r5663, %p1102;
	xor.b32  	%r5665, %r5660, %r1852;
	shr.s32 	%r5666, %r5660, 31;
	xor.b32  	%r5667, %r5666, %r5660;
	xor.b32  	%r5668, %r5666, %r5661;
	cvt.u64.u32 	%rd2124, %r5667;
	shl.b64 	%rd2125, %rd2124, 32;
	cvt.u64.u32 	%rd2126, %r5668;
	or.b64  	%rd2127, %rd2125, %rd2126;
	cvt.rn.f64.s64 	%fd275, %rd2127;
	mul.f64 	%fd276, %fd275, 0d3BF921FB54442D19;
	cvt.rn.f32.f64 	%f3403, %fd276;
	neg.f32 	%f3404, %f3403;
	setp.lt.s32 	%p1103, %r5665, 0;
	selp.f32 	%f4643, %f3404, %f3403, %p1103;
	bra.uni 	$L__BB0_1107;
$L__BB0_1106:
	mov.f32 	%f3405, 0f00000000;
	mul.rn.f32 	%f4643, %f683, %f3405;
	mov.b32 	%r7559, 0;
$L__BB0_1107:
	add.s32 	%r5670, %r7559, 1;
	mul.rn.f32 	%f3406, %f4643, %f4643;
	and.b32  	%r5671, %r7559, 1;
	setp.eq.b32 	%p1104, %r5671, 1;
	selp.f32 	%f3407, %f4643, 0f3F800000, %p1104;
	fma.rn.f32 	%f3408, %f3406, %f3407, 0f00000000;
	fma.rn.f32 	%f3409, %f3406, 0f37CBAC00, 0fBAB607ED;
	selp.f32 	%f3410, 0fB94D4153, %f3409, %p1104;
	selp.f32 	%f3411, 0f3C0885E4, 0f3D2AAABB, %p1104;
	fma.rn.f32 	%f3412, %f3410, %f3406, %f3411;
	selp.f32 	%f3413, 0fBE2AAAA8, 0fBEFFFFFF, %p1104;
	fma.rn.f32 	%f3414, %f3412, %f3406, %f3413;
	fma.rn.f32 	%f3415, %f3414, %f3408, %f3407;
	and.b32  	%r5672, %r5670, 2;
	setp.eq.s32 	%p1105, %r5672, 0;
	mov.f32 	%f3416, 0f00000000;
	sub.f32 	%f3417, %f3416, %f3415;
	selp.f32 	%f3418, %f3415, %f3417, %p1105;
	fma.rn.f32 	%f693, %f689, %f3418, %f683;
	mul.f32 	%f3419, %f693, 0f3F22F983;
	cvt.rni.s32.f32 	%r7567, %f3419;
	cvt.rn.f32.s32 	%f3420, %r7567;
	fma.rn.f32 	%f3421, %f3420, 0fBFC90FDA, %f693;
	fma.rn.f32 	%f3422, %f3420, 0fB3A22168, %f3421;
	fma.rn.f32 	%f4645, %f3420, 0fA7C234C5, %f3422;
	abs.f32 	%f695, %f693;
	setp.ltu.f32 	%p1106, %f695, 0f47CE4780;
	mov.u32 	%r7563, %r7567;
	mov.f32 	%f4644, %f4645;
	@%p1106 bra 	$L__BB0_1115;
	setp.eq.f32 	%p1107, %f695, 0f7F800000;
	@%p1107 bra 	$L__BB0_1114;
	mov.b32 	%r1866, %f693;
	shl.b32 	%r5674, %r1866, 8;
	or.b32  	%r1867, %r5674, -2147483648;
	mov.b64 	%rd2950, 0;
	mov.b32 	%r7560, 0;
$L__BB0_1110:
	.pragma "nounroll";
	mul.wide.u32 	%rd2129, %r7560, 4;
	mov.u64 	%rd2130, __cudart_i2opi_f;
	add.s64 	%rd2131, %rd2130, %rd2129;
	ld.global.nc.u32 	%r5675, [%rd2131];
	mad.wide.u32 	%rd2132, %r5675, %r1867, %rd2950;
	shr.u64 	%rd2950, %rd2132, 32;
	add.s64 	%rd2133, %rd3, %rd2129;
	st.local.u32 	[%rd2133], %rd2132;
	add.s32 	%r7560, %r7560, 1;
	setp.ne.s32 	%p1108, %r7560, 6;
	@%p1108 bra 	$L__BB0_1110;
	shr.u32 	%r5676, %r1866, 23;
	st.local.u32 	[%rd3+24], %rd2950;
	and.b32  	%r1870, %r5676, 31;
	and.b32  	%r5677, %r5676, 224;
	add.s32 	%r5678, %r5677, -128;
	shr.u32 	%r5679, %r5678, 5;
	mul.wide.u32 	%rd2134, %r5679, 4;
	sub.s64 	%rd425, %rd3, %rd2134;
	ld.local.u32 	%r7561, [%rd425+24];
	ld.local.u32 	%r7562, [%rd425+20];
	setp.eq.s32 	%p1109, %r1870, 0;
	@%p1109 bra 	$L__BB0_1113;
	shf.l.wrap.b32 	%r7561, %r7562, %r7561, %r1870;
	ld.local.u32 	%r5680, [%rd425+16];
	shf.l.wrap.b32 	%r7562, %r5680, %r7562, %r1870;
$L__BB0_1113:
	shr.u32 	%r5681, %r7561, 30;
	shf.l.wrap.b32 	%r5682, %r7562, %r7561, 2;
	shl.b32 	%r5683, %r7562, 2;
	shr.u32 	%r5684, %r5682, 31;
	add.s32 	%r5685, %r5684, %r5681;
	neg.s32 	%r5686, %r5685;
	setp.lt.s32 	%p1110, %r1866, 0;
	selp.b32 	%r7563, %r5686, %r5685, %p1110;
	xor.b32  	%r5687, %r5682, %r1866;
	shr.s32 	%r5688, %r5682, 31;
	xor.b32  	%r5689, %r5688, %r5682;
	xor.b32  	%r5690, %r5688, %r5683;
	cvt.u64.u32 	%rd2135, %r5689;
	shl.b64 	%rd2136, %rd2135, 32;
	cvt.u64.u32 	%rd2137, %r5690;
	or.b64  	%rd2138, %rd2136, %rd2137;
	cvt.rn.f64.s64 	%fd277, %rd2138;
	mul.f64 	%fd278, %fd277, 0d3BF921FB54442D19;
	cvt.rn.f32.f64 	%f3423, %fd278;
	neg.f32 	%f3424, %f3423;
	setp.lt.s32 	%p1111, %r5687, 0;
	selp.f32 	%f4644, %f3424, %f3423, %p1111;
	bra.uni 	$L__BB0_1115;
$L__BB0_1114:
	mov.f32 	%f3425, 0f00000000;
	mul.rn.f32 	%f4644, %f693, %f3425;
	mov.b32 	%r7563, 0;
$L__BB0_1115:
	setp.ltu.f32 	%p1112, %f695, 0f47CE4780;
	mul.rn.f32 	%f3426, %f4644, %f4644;
	and.b32  	%r5692, %r7563, 1;
	setp.eq.b32 	%p1113, %r5692, 1;
	selp.f32 	%f3427, 0f3F800000, %f4644, %p1113;
	fma.rn.f32 	%f3428, %f3426, %f3427, 0f00000000;
	fma.rn.f32 	%f3429, %f3426, 0f37CBAC00, 0fBAB607ED;
	selp.f32 	%f3430, %f3429, 0fB94D4153, %p1113;
	selp.f32 	%f3431, 0f3D2AAABB, 0f3C0885E4, %p1113;
	fma.rn.f32 	%f3432, %f3430, %f3426, %f3431;
	selp.f32 	%f3433, 0fBEFFFFFF, 0fBE2AAAA8, %p1113;
	fma.rn.f32 	%f3434, %f3432, %f3426, %f3433;
	fma.rn.f32 	%f3435, %f3434, %f3428, %f3427;
	and.b32  	%r5693, %r7563, 2;
	setp.eq.s32 	%p1114, %r5693, 0;
	mov.f32 	%f3436, 0f00000000;
	sub.f32 	%f3437, %f3436, %f3435;
	selp.f32 	%f699, %f3435, %f3437, %p1114;
	@%p1112 bra 	$L__BB0_1123;
	setp.eq.f32 	%p1115, %f695, 0f7F800000;
	@%p1115 bra 	$L__BB0_1122;
	mov.b32 	%r1879, %f693;
	shl.b32 	%r5695, %r1879, 8;
	or.b32  	%r1880, %r5695, -2147483648;
	mov.b64 	%rd2951, 0;
	mov.b32 	%r7564, 0;
$L__BB0_1118:
	.pragma "nounroll";
	mul.wide.u32 	%rd2140, %r7564, 4;
	mov.u64 	%rd2141, __cudart_i2opi_f;
	add.s64 	%rd2142, %rd2141, %rd2140;
	ld.global.nc.u32 	%r5696, [%rd2142];
	mad.wide.u32 	%rd2143, %r5696, %r1880, %rd2951;
	shr.u64 	%rd2951, %rd2143, 32;
	add.s64 	%rd2144, %rd2, %rd2140;
	st.local.u32 	[%rd2144], %rd2143;
	add.s32 	%r7564, %r7564, 1;
	setp.ne.s32 	%p1116, %r7564, 6;
	@%p1116 bra 	$L__BB0_1118;
	shr.u32 	%r5697, %r1879, 23;
	st.local.u32 	[%rd2+24], %rd2951;
	and.b32  	%r1883, %r5697, 31;
	and.b32  	%r5698, %r5697, 224;
	add.s32 	%r5699, %r5698, -128;
	shr.u32 	%r5700, %r5699, 5;
	mul.wide.u32 	%rd2145, %r5700, 4;
	sub.s64 	%rd428, %rd2, %rd2145;
	ld.local.u32 	%r7565, [%rd428+24];
	ld.local.u32 	%r7566, [%rd428+20];
	setp.eq.s32 	%p1117, %r1883, 0;
	@%p1117 bra 	$L__BB0_1121;
	shf.l.wrap.b32 	%r7565, %r7566, %r7565, %r1883;
	ld.local.u32 	%r5701, [%rd428+16];
	shf.l.wrap.b32 	%r7566, %r5701, %r7566, %r1883;
$L__BB0_1121:
	shr.u32 	%r5702, %r7565, 30;
	shf.l.wrap.b32 	%r5703, %r7566, %r7565, 2;
	shl.b32 	%r5704, %r7566, 2;
	shr.u32 	%r5705, %r5703, 31;
	add.s32 	%r5706, %r5705, %r5702;
	neg.s32 	%r5707, %r5706;
	setp.lt.s32 	%p1118, %r1879, 0;
	selp.b32 	%r7567, %r5707, %r5706, %p1118;
	xor.b32  	%r5708, %r5703, %r1879;
	shr.s32 	%r5709, %r5703, 31;
	xor.b32  	%r5710, %r5709, %r5703;
	xor.b32  	%r5711, %r5709, %r5704;
	cvt.u64.u32 	%rd2146, %r5710;
	shl.b64 	%rd2147, %rd2146, 32;
	cvt.u64.u32 	%rd2148, %r5711;
	or.b64  	%rd2149, %rd2147, %rd2148;
	cvt.rn.f64.s64 	%fd279, %rd2149;
	mul.f64 	%fd280, %fd279, 0d3BF921FB54442D19;
	cvt.rn.f32.f64 	%f3438, %fd280;
	neg.f32 	%f3439, %f3438;
	setp.lt.s32 	%p1119, %r5708, 0;
	selp.f32 	%f4645, %f3439, %f3438, %p1119;
	bra.uni 	$L__BB0_1123;
$L__BB0_1122:
	mov.f32 	%f3440, 0f00000000;
	mul.rn.f32 	%f4645, %f693, %f3440;
	mov.b32 	%r7567, 0;
$L__BB0_1123:
	add.s32 	%r5713, %r7567, 1;
	mul.rn.f32 	%f3441, %f4645, %f4645;
	and.b32  	%r5714, %r7567, 1;
	setp.eq.b32 	%p1120, %r5714, 1;
	selp.f32 	%f3442, %f4645, 0f3F800000, %p1120;
	fma.rn.f32 	%f3443, %f3441, %f3442, 0f00000000;
	fma.rn.f32 	%f3444, %f3441, 0f37CBAC00, 0fBAB607ED;
	selp.f32 	%f3445, 0fB94D4153, %f3444, %p1120;
	selp.f32 	%f3446, 0f3C0885E4, 0f3D2AAABB, %p1120;
	fma.rn.f32 	%f3447, %f3445, %f3441, %f3446;
	selp.f32 	%f3448, 0fBE2AAAA8, 0fBEFFFFFF, %p1120;
	fma.rn.f32 	%f3449, %f3447, %f3441, %f3448;
	fma.rn.f32 	%f3450, %f3449, %f3443, %f3442;
	and.b32  	%r5715, %r5713, 2;
	setp.eq.s32 	%p1121, %r5715, 0;
	mov.f32 	%f3451, 0f00000000;
	sub.f32 	%f3452, %f3451, %f3450;
	selp.f32 	%f3453, %f3450, %f3452, %p1121;
	fma.rn.f32 	%f703, %f699, %f3453, %f693;
	mul.f32 	%f3454, %f703, 0f3F22F983;
	cvt.rni.s32.f32 	%r7575, %f3454;
	cvt.rn.f32.s32 	%f3455, %r7575;
	fma.rn.f32 	%f3456, %f3455, 0fBFC90FDA, %f703;
	fma.rn.f32 	%f3457, %f3455, 0fB3A22168, %f3456;
	fma.rn.f32 	%f4647, %f3455, 0fA7C234C5, %f3457;
	abs.f32 	%f705, %f703;
	setp.ltu.f32 	%p1122, %f705, 0f47CE4780;
	mov.u32 	%r7571, %r7575;
	mov.f32 	%f4646, %f4647;
	@%p1122 bra 	$L__BB0_1131;
	setp.eq.f32 	%p1123, %f705, 0f7F800000;
	@%p1123 bra 	$L__BB0_1130;
	mov.b32 	%r1893, %f703;
	shl.b32 	%r5717, %r1893, 8;
	or.b32  	%r1894, %r5717, -2147483648;
	mov.b64 	%rd2952, 0;
	mov.b32 	%r7568, 0;
$L__BB0_1126:
	.pragma "nounroll";
	mul.wide.u32 	%rd2151, %r7568, 4;
	mov.u64 	%rd2152, __cudart_i2opi_f;
	add.s64 	%rd2153, %rd2152, %rd2151;
	ld.global.nc.u32 	%r5718, [%rd2153];
	mad.wide.u32 	%rd2154, %r5718, %r1894, %rd2952;
	shr.u64 	%rd2952, %rd2154, 32;
	add.s64 	%rd2155, %rd3, %rd2151;
	st.local.u32 	[%rd2155], %rd2154;
	add.s32 	%r7568, %r7568, 1;
	setp.ne.s32 	%p1124, %r7568, 6;
	@%p1124 bra 	$L__BB0_1126;
	shr.u32 	%r5719, %r1893, 23;
	st.local.u32 	[%rd3+24], %rd2952;
	and.b32  	%r1897, %r5719, 31;
	and.b32  	%r5720, %r5719, 224;
	add.s32 	%r5721, %r5720, -128;
	shr.u32 	%r5722, %r5721, 5;
	mul.wide.u32 	%rd2156, %r5722, 4;
	sub.s64 	%rd431, %rd3, %rd2156;
	ld.local.u32 	%r7569, [%rd431+24];
	ld.local.u32 	%r7570, [%rd431+20];
	setp.eq.s32 	%p1125, %r1897, 0;
	@%p1125 bra 	$L__BB0_1129;
	shf.l.wrap.b32 	%r7569, %r7570, %r7569, %r1897;
	ld.local.u32 	%r5723, [%rd431+16];
	shf.l.wrap.b32 	%r7570, %r5723, %r7570, %r1897;
$L__BB0_1129:
	shr.u32 	%r5724, %r7569, 30;
	shf.l.wrap.b32 	%r5725, %r7570, %r7569, 2;
	shl.b32 	%r5726, %r7570, 2;
	shr.u32 	%r5727, %r5725, 31;
	add.s32 	%r5728, %r5727, %r5724;
	neg.s32 	%r5729, %r5728;
	setp.lt.s32 	%p1126, %r1893, 0;
	selp.b32 	%r7571, %r5729, %r5728, %p1126;
	xor.b32  	%r5730, %r5725, %r1893;
	shr.s32 	%r5731, %r5725, 31;
	xor.b32  	%r5732, %r5731, %r5725;
	xor.b32  	%r5733, %r5731, %r5726;
	cvt.u64.u32 	%rd2157, %r5732;
	shl.b64 	%rd2158, %rd2157, 32;
	cvt.u64.u32 	%rd2159, %r5733;
	or.b64  	%rd2160, %rd2158, %rd2159;
	cvt.rn.f64.s64 	%fd281, %rd2160;
	mul.f64 	%fd282, %fd281, 0d3BF921FB54442D19;
	cvt.rn.f32.f64 	%f3458, %fd282;
	neg.f32 	%f3459, %f3458;
	setp.lt.s32 	%p1127, %r5730, 0;
	selp.f32 	%f4646, %f3459, %f3458, %p1127;
	bra.uni 	$L__BB0_1131;
$L__BB0_1130:
	mov.f32 	%f3460, 0f00000000;
	mul.rn.f32 	%f4646, %f703, %f3460;
	mov.b32 	%r7571, 0;
$L__BB0_1131:
	setp.ltu.f32 	%p1128, %f705, 0f47CE4780;
	mul.rn.f32 	%f3461, %f4646, %f4646;
	and.b32  	%r5735, %r7571, 1;
	setp.eq.b32 	%p1129, %r5735, 1;
	selp.f32 	%f3462, 0f3F800000, %f4646, %p1129;
	fma.rn.f32 	%f3463, %f3461, %f3462, 0f00000000;
	fma.rn.f32 	%f3464, %f3461, 0f37CBAC00, 0fBAB607ED;
	selp.f32 	%f3465, %f3464, 0fB94D4153, %p1129;
	selp.f32 	%f3466, 0f3D2AAABB, 0f3C0885E4, %p1129;
	fma.rn.f32 	%f3467, %f3465, %f3461, %f3466;
	selp.f32 	%f3468, 0fBEFFFFFF, 0fBE2AAAA8, %p1129;
	fma.rn.f32 	%f3469, %f3467, %f3461, %f3468;
	fma.rn.f32 	%f3470, %f3469, %f3463, %f3462;
	and.b32  	%r5736, %r7571, 2;
	setp.eq.s32 	%p1130, %r5736, 0;
	mov.f32 	%f3471, 0f00000000;
	sub.f32 	%f3472, %f3471, %f3470;
	selp.f32 	%f709, %f3470, %f3472, %p1130;
	@%p1128 bra 	$L__BB0_1139;
	setp.eq.f32 	%p1131, %f705, 0f7F800000;
	@%p1131 bra 	$L__BB0_1138;
	mov.b32 	%r1906, %f703;
	shl.b32 	%r5738, %r1906, 8;
	or.b32  	%r1907, %r5738, -2147483648;
	mov.b64 	%rd2953, 0;
	mov.b32 	%r7572, 0;
$L__BB0_1134:
	.pragma "nounroll";
	mul.wide.u32 	%rd2162, %r7572, 4;
	mov.u64 	%rd2163, __cudart_i2opi_f;
	add.s64 	%rd2164, %rd2163, %rd2162;
	ld.global.nc.u32 	%r5739, [%rd2164];
	mad.wide.u32 	%rd2165, %r5739, %r1907, %rd2953;
	shr.u64 	%rd2953, %rd2165, 32;
	add.s64 	%rd2166, %rd2, %rd2162;
	st.local.u32 	[%rd2166], %rd2165;
	add.s32 	%r7572, %r7572, 1;
	setp.ne.s32 	%p1132, %r7572, 6;
	@%p1132 bra 	$L__BB0_1134;
	shr.u32 	%r5740, %r1906, 23;
	st.local.u32 	[%rd2+24], %rd2953;
	and.b32  	%r1910, %r5740, 31;
	and.b32  	%r5741, %r5740, 224;
	add.s32 	%r5742, %r5741, -128;
	shr.u32 	%r5743, %r5742, 5;
	mul.wide.u32 	%rd2167, %r5743, 4;
	sub.s64 	%rd434, %rd2, %rd2167;
	ld.local.u32 	%r7573, [%rd434+24];
	ld.local.u32 	%r7574, [%rd434+20];
	setp.eq.s32 	%p1133, %r1910, 0;
	@%p1133 bra 	$L__BB0_1137;
	shf.l.wrap.b32 	%r7573, %r7574, %r7573, %r1910;
	ld.local.u32 	%r5744, [%rd434+16];
	shf.l.wrap.b32 	%r7574, %r5744, %r7574, %r1910;
$L__BB0_1137:
	shr.u32 	%r5745, %r7573, 30;
	shf.l.wrap.b32 	%r5746, %r7574, %r7573, 2;
	shl.b32 	%r5747, %r7574, 2;
	shr.u32 	%r5748, %r5746, 31;
	add.s32 	%r5749, %r5748, %r5745;
	neg.s32 	%r5750, %r5749;
	setp.lt.s32 	%p1134, %r1906, 0;
	selp.b32 	%r7575, %r5750, %r5749, %p1134;
	xor.b32  	%r5751, %r5746, %r1906;
	shr.s32 	%r5752, %r5746, 31;
	xor.b32  	%r5753, %r5752, %r5746;
	xor.b32  	%r5754, %r5752, %r5747;
	cvt.u64.u32 	%rd2168, %r5753;
	shl.b64 	%rd2169, %rd2168, 32;
	cvt.u64.u32 	%rd2170, %r5754;
	or.b64  	%rd2171, %rd2169, %rd2170;
	cvt.rn.f64.s64 	%fd283, %rd2171;
	mul.f64 	%fd284, %fd283, 0d3BF921FB54442D19;
	cvt.rn.f32.f64 	%f3473, %fd284;
	neg.f32 	%f3474, %f3473;
	setp.lt.s32 	%p1135, %r5751, 0;
	selp.f32 	%f4647, %f3474, %f3473, %p1135;
	bra.uni 	$L__BB0_1139;
$L__BB0_1138:
	mov.f32 	%f3475, 0f00000000;
	mul.rn.f32 	%f4647, %f703, %f3475;
	mov.b32 	%r7575, 0;
$L__BB0_1139:
	add.s32 	%r5756, %r7575, 1;
	mul.rn.f32 	%f3476, %f4647, %f4647;
	and.b32  	%r5757, %r7575, 1;
	setp.eq.b32 	%p1136, %r5757, 1;
	selp.f32 	%f3477, %f4647, 0f3F800000, %p1136;
	fma.rn.f32 	%f3478, %f3476, %f3477, 0f00000000;
	fma.rn.f32 	%f3479, %f3476, 0f37CBAC00, 0fBAB607ED;
	selp.f32 	%f3480, 0fB94D4153, %f3479, %p1136;
	selp.f32 	%f3481, 0f3C0885E4, 0f3D2AAABB, %p1136;
	fma.rn.f32 	%f3482, %f3480, %f3476, %f3481;
	selp.f32 	%f3483, 0fBE2AAAA8, 0fBEFFFFFF, %p1136;
	fma.rn.f32 	%f3484, %f3482, %f3476, %f3483;
	fma.rn.f32 	%f3485, %f3484, %f3478, %f3477;
	and.b32  	%r5758, %r5756, 2;
	setp.eq.s32 	%p1137, %r5758, 0;
	mov.f32 	%f3486, 0f00000000;
	sub.f32 	%f3487, %f3486, %f3485;
	selp.f32 	%f3488, %f3485, %f3487, %p1137;
	fma.rn.f32 	%f713, %f709, %f3488, %f703;
	mul.f32 	%f3489, %f713, 0f3F22F983;
	cvt.rni.s32.f32 	%r7583, %f3489;
	cvt.rn.f32.s32 	%f3490, %r7583;
	fma.rn.f32 	%f3491, %f3490, 0fBFC90FDA, %f713;
	fma.rn.f32 	%f3492, %f3490, 0fB3A22168, %f3491;
	fma.rn.f32 	%f4649, %f3490, 0fA7C234C5, %f3492;
	abs.f32 	%f715, %f713;
	setp.ltu.f32 	%p1138, %f715, 0f47CE4780;
	mov.u32 	%r7579, %r7583;
	mov.f32 	%f4648, %f4649;
	@%p1138 bra 	$L__BB0_1147;
	setp.eq.f32 	%p1139, %f715, 0f7F800000;
	@%p1139 bra 	$L__BB0_1146;
	mov.b32 	%r1920, %f713;
	shl.b32 	%r5760, %r1920, 8;
	or.b32  	%r1921, %r5760, -2147483648;
	mov.b64 	%rd2954, 0;
	mov.b32 	%r7576, 0;
$L__BB0_1142:
	.pragma "nounroll";
	mul.wide.u32 	%rd2173, %r7576, 4;
	mov.u64 	%rd2174, __cudart_i2opi_f;
	add.s64 	%rd2175, %rd2174, %rd2173;
	ld.global.nc.u32 	%r5761, [%rd2175];
	mad.wide.u32 	%rd2176, %r5761, %r1921, %rd2954;
	shr.u64 	%rd2954, %rd2176, 32;
	add.s64 	%rd2177, %rd3, %rd2173;
	st.local.u32 	[%rd2177], %rd2176;
	add.s32 	%r7576, %r7576, 1;
	setp.ne.s32 	%p1140, %r7576, 6;
	@%p1140 bra 	$L__BB0_1142;
	shr.u32 	%r5762, %r1920, 23;
	st.local.u32 	[%rd3+24], %rd2954;
	and.b32  	%r1924, %r5762, 31;
	and.b32  	%r5763, %r5762, 224;
	add.s32 	%r5764, %r5763, -128;
	shr.u32 	%r5765, %r5764, 5;
	mul.wide.u32 	%rd2178, %r5765, 4;
	sub.s64 	%rd437, %rd3, %rd2178;
	ld.local.u32 	%r7577, [%rd437+24];
	ld.local.u32 	%r7578, [%rd437+20];
	setp.eq.s32 	%p1141, %r1924, 0;
	@%p1141 bra 	$L__BB0_1145;
	shf.l.wrap.b32 	%r7577, %r7578, %r7577, %r1924;
	ld.local.u32 	%r5766, [%rd437+16];
	shf.l.wrap.b32 	%r7578, %r5766, %r7578, %r1924;
$L__BB0_1145:
	shr.u32 	%r5767, %r7577, 30;
	shf.l.wrap.b32 	%r5768, %r7578, %r7577, 2;
	shl.b32 	%r5769, %r7578, 2;
	shr.u32 	%r5770, %r5768, 31;
	add.s32 	%r5771, %r5770, %r5767;
	neg.s32 	%r5772, %r5771;
	setp.lt.s32 	%p1142, %r1920, 0;
	selp.b32 	%r7579, %r5772, %r5771, %p1142;
	xor.b32  	%r5773, %r5768, %r1920;
	shr.s32 	%r5774, %r5768, 31;
	xor.b32  	%r5775, %r5774, %r5768;
	xor.b32  	%r5776, %r5774, %r5769;
	cvt.u64.u32 	%rd2179, %r5775;
	shl.b64 	%rd2180, %rd2179, 32;
	cvt.u64.u32 	%rd2181, %r5776;
	or.b64  	%rd2182, %rd2180, %rd2181;
	cvt.rn.f64.s64 	%fd285, %rd2182;
	mul.f64 	%fd286, %fd285, 0d3BF921FB54442D19;
	cvt.rn.f32.f64 	%f3493, %fd286;
	neg.f32 	%f3494, %f3493;
	setp.lt.s32 	%p1143, %r5773, 0;
	selp.f32 	%f4648, %f3494, %f3493, %p1143;
	bra.uni 	$L__BB0_1147;
$L__BB0_1146:
	mov.f32 	%f3495, 0f00000000;
	mul.rn.f32 	%f4648, %f713, %f3495;
	mov.b32 	%r7579, 0;
$L__BB0_1147:
	setp.ltu.f32 	%p1144, %f715, 0f47CE4780;
	mul.rn.f32 	%f3496, %f4648, %f4648;
	and.b32  	%r5778, %r7579, 1;
	setp.eq.b32 	%p1145, %r5778, 1;
	selp.f32 	%f3497, 0f3F800000, %f4648, %p1145;
	fma.rn.f32 	%f3498, %f3496, %f3497, 0f00000000;
	fma.rn.f32 	%f3499, %f3496, 0f37CBAC00, 0fBAB607ED;
	selp.f32 	%f3500, %f3499, 0fB94D4153, %p1145;
	selp.f32 	%f3501, 0f3D2AAABB, 0f3C0885E4, %p1145;
	fma.rn.f32 	%f3502, %f3500, %f3496, %f3501;
	selp.f32 	%f3503, 0fBEFFFFFF, 0fBE2AAAA8, %p1145;
	fma.rn.f32 	%f3504, %f3502, %f3496, %f3503;
	fma.rn.f32 	%f3505, %f3504, %f3498, %f3497;
	and.b32  	%r5779, %r7579, 2;
	setp.eq.s32 	%p1146, %r5779, 0;
	mov.f32 	%f3506, 0f00000000;
	sub.f32 	%f3507, %f3506, %f3505;
	selp.f32 	%f719, %f3505, %f3507, %p1146;
	@%p1144 bra 	$L__BB0_1155;
	setp.eq.f32 	%p1147, %f715, 0f7F800000;
	@%p1147 bra 	$L__BB0_1154;
	mov.b32 	%r1933, %f713;
	shl.b32 	%r5781, %r1933, 8;
	or.b32  	%r1934, %r5781, -2147483648;
	mov.b64 	%rd2955, 0;
	mov.b32 	%r7580, 0;
$L__BB0_1150:
	.pragma "nounroll";
	mul.wide.u32 	%rd2184, %r7580, 4;
	mov.u64 	%rd2185, __cudart_i2opi_f;
	add.s64 	%rd2186, %rd2185, %rd2184;
	ld.global.nc.u32 	%r5782, [%rd2186];
	mad.wide.u32 	%rd2187, %r5782, %r1934, %rd2955;
	shr.u64 	%rd2955, %rd2187, 32;
	add.s64 	%rd2188, %rd2, %rd2184;
	st.local.u32 	[%rd2188], %rd2187;
	add.s32 	%r7580, %r7580, 1;
	setp.ne.s32 	%p1148, %r7580, 6;
	@%p1148 bra 	$L__BB0_1150;
	shr.u32 	%r5783, %r1933, 23;
	st.local.u32 	[%rd2+24], %rd2955;
	and.b32  	%r1937, %r5783, 31;
	and.b32  	%r5784, %r5783, 224;
	add.s32 	%r5785, %r5784, -128;
	shr.u32 	%r5786, %r5785, 5;
	mul.wide.u32 	%rd2189, %r5786, 4;
	sub.s64 	%rd440, %rd2, %rd2189;
	ld.local.u32 	%r7581, [%rd440+24];
	ld.local.u32 	%r7582, [%rd440+20];
	setp.eq.s32 	%p1149, %r1937, 0;
	@%p1149 bra 	$L__BB0_1153;
	shf.l.wrap.b32 	%r7581, %r7582, %r7581, %r1937;
	ld.local.u32 	%r5787, [%rd440+16];
	shf.l.wrap.b32 	%r7582, %r5787, %r7582, %r1937;
$L__BB0_1153:
	shr.u32 	%r5788, %r7581, 30;
	shf.l.wrap.b32 	%r5789, %r7582, %r7581, 2;
	shl.b32 	%r5790, %r7582, 2;
	shr.u32 	%r5791, %r5789, 31;
	add.s32 	%r5792, %r5791, %r5788;
	neg.s32 	%r5793, %r5792;
	setp.lt.s32 	%p1150, %r1933, 0;
	selp.b32 	%r7583, %r5793, %r5792, %p1150;
	xor.b32  	%r5794, %r5789, %r1933;
	shr.s32 	%r5795, %r5789, 31;
	xor.b32  	%r5796, %r5795, %r5789;
	xor.b32  	%r5797, %r5795, %r5790;
	cvt.u64.u32 	%rd2190, %r5796;
	shl.b64 	%rd2191, %rd2190, 32;
	cvt.u64.u32 	%rd2192, %r5797;
	or.b64  	%rd2193, %rd2191, %rd2192;
	cvt.rn.f64.s64 	%fd287, %rd2193;
	mul.f64 	%fd288, %fd287, 0d3BF921FB54442D19;
	cvt.rn.f32.f64 	%f3508, %fd288;
	neg.f32 	%f3509, %f3508;
	setp.lt.s32 	%p1151, %r5794, 0;
	selp.f32 	%f4649, %f3509, %f3508, %p1151;
	bra.uni 	$L__BB0_1155;
$L__BB0_1154:
	mov.f32 	%f3510, 0f00000000;
	mul.rn.f32 	%f4649, %f713, %f3510;
	mov.b32 	%r7583, 0;
$L__BB0_1155:
	add.s32 	%r5799, %r7583, 1;
	mul.rn.f32 	%f3511, %f4649, %f4649;
	and.b32  	%r5800, %r7583, 1;
	setp.eq.b32 	%p1152, %r5800, 1;
	selp.f32 	%f3512, %f4649, 0f3F800000, %p1152;
	fma.rn.f32 	%f3513, %f3511, %f3512, 0f00000000;
	fma.rn.f32 	%f3514, %f3511, 0f37CBAC00, 0fBAB607ED;
	selp.f32 	%f3515, 0fB94D4153, %f3514, %p1152;
	selp.f32 	%f3516, 0f3C0885E4, 0f3D2AAABB, %p1152;
	fma.rn.f32 	%f3517, %f3515, %f3511, %f3516;
	selp.f32 	%f3518, 0fBE2AAAA8, 0fBEFFFFFF, %p1152;
	fma.rn.f32 	%f3519, %f3517, %f3511, %f3518;
	fma.rn.f32 	%f3520, %f3519, %f3513, %f3512;
	and.b32  	%r5801, %r5799, 2;
	setp.eq.s32 	%p1153, %r5801, 0;
	mov.f32 	%f3521, 0f00000000;
	sub.f32 	%f3522, %f3521, %f3520;
	selp.f32 	%f3523, %f3520, %f3522, %p1153;
	fma.rn.f32 	%f723, %f719, %f3523, %f713;
	mul.f32 	%f3524, %f723, 0f3F22F983;
	cvt.rni.s32.f32 	%r7591, %f3524;
	cvt.rn.f32.s32 	%f3525, %r7591;
	fma.rn.f32 	%f3526, %f3525, 0fBFC90FDA, %f723;
	fma.rn.f32 	%f3527, %f3525, 0fB3A22168, %f3526;
	fma.rn.f32 	%f4651, %f3525, 0fA7C234C5, %f3527;
	abs.f32 	%f725, %f723;
	setp.ltu.f32 	%p1154, %f725, 0f47CE4780;
	mov.u32 	%r7587, %r7591;
	mov.f32 	%f4650, %f4651;
	@%p1154 bra 	$L__BB0_1163;
	setp.eq.f32 	%p1155, %f725, 0f7F800000;
	@%p1155 bra 	$L__BB0_1162;
	mov.b32 	%r1947, %f723;
	shl.b32 	%r5803, %r1947, 8;
	or.b32  	%r1948, %r5803, -2147483648;
	mov.b64 	%rd2956, 0;
	mov.b32 	%r7584, 0;
$L__BB0_1158:
	.pragma "nounroll";
	mul.wide.u32 	%rd2195, %r7584, 4;
	mov.u64 	%rd2196, __cudart_i2opi_f;
	add.s64 	%rd2197, %rd2196, %rd2195;
	ld.global.nc.u32 	%r5804, [%rd2197];
	mad.wide.u32 	%rd2198, %r5804, %r1948, %rd2956;
	shr.u64 	%rd2956, %rd2198, 32;
	add.s64 	%rd2199, %rd3, %rd2195;
	st.local.u32 	[%rd2199], %rd2198;
	add.s32 	%r7584, %r7584, 1;
	setp.ne.s32 	%p1156, %r7584, 6;
	@%p1156 bra 	$L__BB0_1158;
	shr.u32 	%r5805, %r1947, 23;
	st.local.u32 	[%rd3+24], %rd2956;
	and.b32  	%r1951, %r5805, 31;
	and.b32  	%r5806, %r5805, 224;
	add.s32 	%r5807, %r5806, -128;
	shr.u32 	%r5808, %r5807, 5;
	mul.wide.u32 	%rd2200, %r5808, 4;
	sub.s64 	%rd443, %rd3, %rd2200;
	ld.local.u32 	%r7585, [%rd443+24];
	ld.local.u32 	%r7586, [%rd443+20];
	setp.eq.s32 	%p1157, %r1951, 0;
	@%p1157 bra 	$L__BB0_1161;
	shf.l.wrap.b32 	%r7585, %r7586, %r7585, %r1951;
	ld.local.u32 	%r5809, [%rd443+16];
	shf.l.wrap.b32 	%r7586, %r5809, %r7586, %r1951;
$L__BB0_1161:
	shr.u32 	%r5810, %r7585, 30;
	shf.l.wrap.b32 	%r5811, %r7586, %r7585, 2;
	shl.b32 	%r5812, %r7586, 2;
	shr.u32 	%r5813, %r5811, 31;
	add.s32 	%r5814, %r5813, %r5810;
	neg.s32 	%r5815, %r5814;
	setp.lt.s32 	%p1158, %r1947, 0;
	selp.b32 	%r7587, %r5815, %r5814, %p1158;
	xor.b32  	%r5816, %r5811, %r1947;
	shr.s32 	%r5817, %r5811, 31;
	xor.b32  	%r5818, %r5817, %r5811;
	xor.b32  	%r5819, %r5817, %r5812;
	cvt.u64.u32 	%rd2201, %r5818;
	shl.b64 	%rd2202, %rd2201, 32;
	cvt.u64.u32 	%rd2203, %r5819;
	or.b64  	%rd2204, %rd2202, %rd2203;
	cvt.rn.f64.s64 	%fd289, %rd2204;
	mul.f64 	%fd290, %fd289, 0d3BF921FB54442D19;
	cvt.rn.f32.f64 	%f3528, %fd290;
	neg.f32 	%f3529, %f3528;
	setp.lt.s32 	%p1159, %r5816, 0;
	selp.f32 	%f4650, %f3529, %f3528, %p1159;
	bra.uni 	$L__BB0_1163;
$L__BB0_1162:
	mov.f32 	%f3530, 0f00000000;
	mul.rn.f32 	%f4650, %f723, %f3530;
	mov.b32 	%r7587, 0;
$L__BB0_1163:
	setp.ltu.f32 	%p1160, %f725, 0f47CE4780;
	mul.rn.f32 	%f3531, %f4650, %f4650;
	and.b32  	%r5821, %r7587, 1;
	setp.eq.b32 	%p1161, %r5821, 1;
	selp.f32 	%f3532, 0f3F800000, %f4650, %p1161;
	fma.rn.f32 	%f3533, %f3531, %f3532, 0f00000000;
	fma.rn.f32 	%f3534, %f3531, 0f37CBAC00, 0fBAB607ED;
	selp.f32 	%f3535, %f3534, 0fB94D4153, %p1161;
	selp.f32 	%f3536, 0f3D2AAABB, 0f3C0885E4, %p1161;
	fma.rn.f32 	%f3537, %f3535, %f3531, %f3536;
	selp.f32 	%f3538, 0fBEFFFFFF, 0fBE2AAAA8, %p1161;
	fma.rn.f32 	%f3539, %f3537, %f3531, %f3538;
	fma.rn.f32 	%f3540, %f3539, %f3533, %f3532;
	and.b32  	%r5822, %r7587, 2;
	setp.eq.s32 	%p1162, %r5822, 0;
	mov.f32 	%f3541, 0f00000000;
	sub.f32 	%f3542, %f3541, %f3540;
	selp.f32 	%f729, %f3540, %f3542, %p1162;
	@%p1160 bra 	$L__BB0_1171;
	setp.eq.f32 	%p1163, %f725, 0f7F800000;
	@%p1163 bra 	$L__BB0_1170;
	mov.b32 	%r1960, %f723;
	shl.b32 	%r5824, %r1960, 8;
	or.b32  	%r1961, %r5824, -2147483648;
	mov.b64 	%rd2957, 0;
	mov.b32 	%r7588, 0;
$L__BB0_1166:
	.pragma "nounroll";
	mul.wide.u32 	%rd2206, %r7588, 4;
	mov.u64 	%rd2207, __cudart_i2opi_f;
	add.s64 	%rd2208, %rd2207, %rd2206;
	ld.global.nc.u32 	%r5825, [%rd2208];
	mad.wide.u32 	%rd2209, %r5825, %r1961, %rd2957;
	shr.u64 	%rd2957, %rd2209, 32;
	add.s64 	%rd2210, %rd2, %rd2206;
	st.local.u32 	[%rd2210], %rd2209;
	add.s32 	%r7588, %r7588, 1;
	setp.ne.s32 	%p1164, %r7588, 6;
	@%p1164 bra 	$L__BB0_1166;
	shr.u32 	%r5826, %r1960, 23;
	st.local.u32 	[%rd2+24], %rd2957;
	and.b32  	%r1964, %r5826, 31;
	and.b32  	%r5827, %r5826, 224;
	add.s32 	%r5828, %r5827, -128;
	shr.u32 	%r5829, %r5828, 5;
	mul.wide.u32 	%rd2211, %r5829, 4;
	sub.s64 	%rd446, %rd2, %rd2211;
	ld.local.u32 	%r7589, [%rd446+24];
	ld.local.u32 	%r7590, [%rd446+20];
	setp.eq.s32 	%p1165, %r1964, 0;
	@%p1165 bra 	$L__BB0_1169;
	shf.l.wrap.b32 	%r7589, %r7590, %r7589, %r1964;
	ld.local.u32 	%r5830, [%rd446+16];
	shf.l.wrap.b32 	%r7590, %r5830, %r7590, %r1964;
$L__BB0_1169:
	shr.u32 	%r5831, %r7589, 30;
	shf.l.wrap.b32 	%r5832, %r7590, %r7589, 2;
	shl.b32 	%r5833, %r7590, 2;
	shr.u32 	%r5834, %r5832, 31;
	add.s32 	%r5835, %r5834, %r5831;
	neg.s32 	%r5836, %r5835;
	setp.lt.s32 	%p1166, %r1960, 0;
	selp.b32 	%r7591, %r5836, %r5835, %p1166;
	xor.b32  	%r5837, %r5832, %r1960;
	shr.s32 	%r5838, %r5832, 31;
	xor.b32  	%r5839, %r5838, %r5832;
	xor.b32  	%r5840, %r5838, %r5833;
	cvt.u64.u32 	%rd2212, %r5839;
	shl.b64 	%rd2213, %rd2212, 32;
	cvt.u64.u32 	%rd2214, %r5840;
	or.b64  	%rd2215, %rd2213, %rd2214;
	cvt.rn.f64.s64 	%fd291, %rd2215;
	mul.f64 	%fd292, %fd291, 0d3BF921FB54442D19;
	cvt.rn.f32.f64 	%f3543, %fd292;
	neg.f32 	%f3544, %f3543;
	setp.lt.s32 	%p1167, %r5837, 0;
	selp.f32 	%f4651, %f3544, %f3543, %p1167;
	bra.uni 	$L__BB0_1171;
$L__BB0_1170:
	mov.f32 	%f3545, 0f00000000;
	mul.rn.f32 	%f4651, %f723, %f3545;
	mov.b32 	%r7591, 0;
$L__BB0_1171:
	add.s32 	%r5842, %r7591, 1;
	mul.rn.f32 	%f3546, %f4651, %f4651;
	and.b32  	%r5843, %r7591, 1;
	setp.eq.b32 	%p1168, %r5843, 1;
	selp.f32 	%f3547, %f4651, 0f3F800000, %p1168;
	fma.rn.f32 	%f3548, %f3546, %f3547, 0f00000000;
	fma.rn.f32 	%f3549, %f3546, 0f37CBAC00, 0fBAB607ED;
	selp.f32 	%f3550, 0fB94D4153, %f3549, %p1168;
	selp.f32 	%f3551, 0f3C0885E4, 0f3D2AAABB, %p1168;
	fma.rn.f32 	%f3552, %f3550, %f3546, %f3551;
	selp.f32 	%f3553, 0fBE2AAAA8, 0fBEFFFFFF, %p1168;
	fma.rn.f32 	%f3554, %f3552, %f3546, %f3553;
	fma.rn.f32 	%f3555, %f3554, %f3548, %f3547;
	and.b32  	%r5844, %r5842, 2;
	setp.eq.s32 	%p1169, %r5844, 0;
	mov.f32 	%f3556, 0f00000000;
	sub.f32 	%f3557, %f3556, %f3555;
	selp.f32 	%f3558, %f3555, %f3557, %p1169;
	fma.rn.f32 	%f733, %f729, %f3558, %f723;
	mul.f32 	%f3559, %f733, 0f3F22F983;
	cvt.rni.s32.f32 	%r7599, %f3559;
	cvt.rn.f32.s32 	%f3560, %r7599;
	fma.rn.f32 	%f3561, %f3560, 0fBFC90FDA, %f733;
	fma.rn.f32 	%f3562, %f3560, 0fB3A22168, %f3561;
	fma.rn.f32 	%f4653, %f3560, 0fA7C234C5, %f3562;
	abs.f32 	%f735, %f733;
	setp.ltu.f32 	%p1170, %f735, 0f47CE4780;
	mov.u32 	%r7595, %r7599;
	mov.f32 	%f4652, %f4653;
	@%p1170 bra 	$L__BB0_1179;
	setp.eq.f32 	%p1171, %f735, 0f7F800000;
	@%p1171 bra 	$L__BB0_1178;
	mov.b32 	%r1974, %f733;
	shl.b32 	%r5846, %r1974, 8;
	or.b32  	%r1975, %r5846, -2147483648;
	mov.b64 	%rd2958, 0;
	mov.b32 	%r7592, 0;
$L__BB0_1174:
	.pragma "nounroll";
	mul.wide.u32 	%rd2217, %r7592, 4;
	mov.u64 	%rd2218, __cudart_i2opi_f;
	add.s64 	%rd2219, %rd2218, %rd2217;
	ld.global.nc.u32 	%r5847, [%rd2219];
	mad.wide.u32 	%rd2220, %r5847, %r1975, %rd2958;
	shr.u64 	%rd2958, %rd2220, 32;
	add.s64 	%rd2221, %rd3, %rd2217;
	st.local.u32 	[%rd2221], %rd2220;
	add.s32 	%r7592, %r7592, 1;
	setp.ne.s32 	%p1172, %r7592, 6;
	@%p1172 bra 	$L__BB0_1174;
	shr.u32 	%r5848, %r1974, 23;
	st.local.u32 	[%rd3+24], %rd2958;
	and.b32  	%r1978, %r5848, 31;
	and.b32  	%r5849, %r5848, 224;
	add.s32 	%r5850, %r5849, -128;
	shr.u32 	%r5851, %r5850, 5;
	mul.wide.u32 	%rd2222, %r5851, 4;
	sub.s64 	%rd449, %rd3, %rd2222;
	ld.local.u32 	%r7593, [%rd449+24];
	ld.local.u32 	%r7594, [%rd449+20];
	setp.eq.s32 	%p1173, %r1978, 0;
	@%p1173 bra 	$L__BB0_1177;
	shf.l.wrap.b32 	%r7593, %r7594, %r7593, %r1978;
	ld.local.u32 	%r5852, [%rd449+16];
	shf.l.wrap.b32 	%r7594, %r5852, %r7594, %r1978;
$L__BB0_1177:
	shr.u32 	%r5853, %r7593, 30;
	shf.l.wrap.b32 	%r5854, %r7594, %r7593, 2;
	shl.b32 	%r5855, %r7594, 2;
	shr.u32 	%r5856, %r5854, 31;
	add.s32 	%r5857, %r5856, %r5853;
	neg.s32 	%r5858, %r5857;
	setp.lt.s32 	%p1174, %r1974, 0;
	selp.b32 	%r7595, %r5858, %r5857, %p1174;
	xor.b32  	%r5859, %r5854, %r1974;
	shr.s32 	%r5860, %r5854, 31;
	xor.b32  	%r5861, %r5860, %r5854;
	xor.b32  	%r5862, %r5860, %r5855;
	cvt.u64.u32 	%rd2223, %r5861;
	shl.b64 	%rd2224, %rd2223, 32;
	cvt.u64.u32 	%rd2225, %r5862;
	or.b64  	%rd2226, %rd2224, %rd2225;
	cvt.rn.f64.s64 	%fd293, %rd2226;
	mul.f64 	%fd294, %fd293, 0d3BF921FB54442D19;
	cvt.rn.f32.f64 	%f3563, %fd294;
	neg.f32 	%f3564, %f3563;
	setp.lt.s32 	%p1175, %r5859, 0;
	selp.f32 	%f4652, %f3564, %f3563, %p1175;
	bra.uni 	$L__BB0_1179;
$L__BB0_1178:
	mov.f32 	%f3565, 0f00000000;
	mul.rn.f32 	%f4652, %f733, %f3565;
	mov.b32 	%r7595, 0;
$L__BB0_1179:
	setp.ltu.f32 	%p1176, %f735, 0f47CE4780;
	mul.rn.f32 	%f3566, %f4652, %f4652;
	and.b32  	%r5864, %r7595, 1;
	setp.eq.b32 	%p1177, %r5864, 1;
	selp.f32 	%f3567, 0f3F800000, %f4652, %p1177;
	fma.rn.f32 	%f3568, %f3566, %f3567, 0f00000000;
	fma.rn.f32 	%f3569, %f3566, 0f37CBAC00, 0fBAB607ED;
	selp.f32 	%f3570, %f3569, 0fB94D4153, %p1177;
	selp.f32 	%f3571, 0f3D2AAABB, 0f3C0885E4, %p1177;
	fma.rn.f32 	%f3572, %f3570, %f3566, %f3571;
	selp.f32 	%f3573, 0fBEFFFFFF, 0fBE2AAAA8, %p1177;
	fma.rn.f32 	%f3574, %f3572, %f3566, %f3573;
	fma.rn.f32 	%f3575, %f3574, %f3568, %f3567;
	and.b32  	%r5865, %r7595, 2;
	setp.eq.s32 	%p1178, %r5865, 0;
	mov.f32 	%f3576, 0f00000000;
	sub.f32 	%f3577, %f3576, %f3575;
	selp.f32 	%f739, %f3575, %f3577, %p1178;
	@%p1176 bra 	$L__BB0_1187;
	setp.eq.f32 	%p1179, %f735, 0f7F800000;
	@%p1179 bra 	$L__BB0_1186;
	mov.b32 	%r1987, %f733;
	shl.b32 	%r5867, %r1987, 8;
	or.b32  	%r1988, %r5867, -2147483648;
	mov.b64 	%rd2959, 0;
	mov.b32 	%r7596, 0;
$L__BB0_1182:
	.pragma "nounroll";
	mul.wide.u32 	%rd2228, %r7596, 4;
	mov.u64 	%rd2229, __cudart_i2opi_f;
	add.s64 	%rd2230, %rd2229, %rd2228;
	ld.global.nc.u32 	%r5868, [%rd2230];
	mad.wide.u32 	%rd2231, %r5868, %r1988, %rd2959;
	shr.u64 	%rd2959, %rd2231, 32;
	add.s64 	%rd2232, %rd2, %rd2228;
	st.local.u32 	[%rd2232], %rd2231;
	add.s32 	%r7596, %r7596, 1;
	setp.ne.s32 	%p1180, %r7596, 6;
	@%p1180 bra 	$L__BB0_1182;
	shr.u32 	%r5869, %r1987, 23;
	st.local.u32 	[%rd2+24], %rd2959;
	and.b32  	%r1991, %r5869, 31;
	and.b32  	%r5870, %r5869, 224;
	add.s32 	%r5871, %r5870, -128;
	shr.u32 	%r5872, %r5871, 5;
	mul.wide.u32 	%rd2233, %r5872, 4;
	sub.s64 	%rd452, %rd2, %rd2233;
	ld.local.u32 	%r7597, [%rd452+24];
	ld.local.u32 	%r7598, [%rd452+20];
	setp.eq.s32 	%p1181, %r1991, 0;
	@%p1181 bra 	$L__BB0_1185;
	shf.l.wrap.b32 	%r7597, %r7598, %r7597, %r1991;
	ld.local.u32 	%r5873, [%rd452+16];
	shf.l.wrap.b32 	%r7598, %r5873, %r7598, %r1991;
$L__BB0_1185:
	shr.u32 	%r5874, %r7597, 30;
	shf.l.wrap.b32 	%r5875, %r7598, %r7597, 2;
	shl.b32 	%r5876, %r7598, 2;
	shr.u32 	%r5877, %r5875, 31;
	add.s32 	%r5878, %r5877, %r5874;
	neg.s32 	%r5879, %r5878;
	setp.lt.s32 	%p1182, %r1987, 0;
	selp.b32 	%r7599, %r5879, %r5878, %p1182;
	xor.b32  	%r5880, %r5875, %r1987;
	shr.s32 	%r5881, %r5875, 31;
	xor.b32  	%r5882, %r5881, %r5875;
	xor.b32  	%r5883, %r5881, %r5876;
	cvt.u64.u32 	%rd2234, %r5882;
	shl.b64 	%rd2235, %rd2234, 32;
	cvt.u64.u32 	%rd2236, %r5883;
	or.b64  	%rd2237, %rd2235, %rd2236;
	cvt.rn.f64.s64 	%fd295, %rd2237;
	mul.f64 	%fd296, %fd295, 0d3BF921FB54442D19;
	cvt.rn.f32.f64 	%f3578, %fd296;
	neg.f32 	%f3579, %f3578;
	setp.lt.s32 	%p1183, %r5880, 0;
	selp.f32 	%f4653, %f3579, %f3578, %p1183;
	bra.uni 	$L__BB0_1187;
$L__BB0_1186:
	mov.f32 	%f3580, 0f00000000;
	mul.rn.f32 	%f4653, %f733, %f3580;
	mov.b32 	%r7599, 0;
$L__BB0_1187:
	add.s32 	%r5885, %r7599, 1;
	mul.rn.f32 	%f3581, %f4653, %f4653;
	and.b32  	%r5886, %r7599, 1;
	setp.eq.b32 	%p1184, %r5886, 1;
	selp.f32 	%f3582, %f4653, 0f3F800000, %p1184;
	fma.rn.f32 	%f3583, %f3581, %f3582, 0f00000000;
	fma.rn.f32 	%f3584, %f3581, 0f37CBAC00, 0fBAB607ED;
	selp.f32 	%f3585, 0fB94D4153, %f3584, %p1184;
	selp.f32 	%f3586, 0f3C0885E4, 0f3D2AAABB, %p1184;
	fma.rn.f32 	%f3587, %f3585, %f3581, %f3586;
	selp.f32 	%f3588, 0fBE2AAAA8, 0fBEFFFFFF, %p1184;
	fma.rn.f32 	%f3589, %f3587, %f3581, %f3588;
	fma.rn.f32 	%f3590, %f3589, %f3583, %f3582;
	and.b32  	%r5887, %r5885, 2;
	setp.eq.s32 	%p1185, %r5887, 0;
	mov.f32 	%f3591, 0f00000000;
	sub.f32 	%f3592, %f3591, %f3590;
	selp.f32 	%f3593, %f3590, %f3592, %p1185;
	fma.rn.f32 	%f743, %f739, %f3593, %f733;
	mul.f32 	%f3594, %f743, 0f3F22F983;
	cvt.rni.s32.f32 	%r7607, %f3594;
	cvt.rn.f32.s32 	%f3595, %r7607;
	fma.rn.f32 	%f3596, %f3595, 0fBFC90FDA, %f743;
	fma.rn.f32 	%f3597, %f3595, 0fB3A22168, %f3596;
	fma.rn.f32 	%f4655, %f3595, 0fA7C234C5, %f3597;
	abs.f32 	%f745, %f743;
	setp.ltu.f32 	%p1186, %f745, 0f47CE4780;
	mov.u32 	%r7603, %r7607;
	mov.f32 	%f4654, %f4655;
	@%p1186 bra 	$L__BB0_1195;
	setp.eq.f32 	%p1187, %f745, 0f7F800000;
	@%p1187 bra 	$L__BB0_1194;
	mov.b32 	%r2001, %f743;
	shl.b32 	%r5889, %r2001, 8;
	or.b32  	%r2002, %r5889, -2147483648;
	mov.b64 	%rd2960, 0;
	mov.b32 	%r7600, 0;
$L__BB0_1190:
	.pragma "nounroll";
	mul.wide.u32 	%rd2239, %r7600, 4;
	mov.u64 	%rd2240, __cudart_i2opi_f;
	add.s64 	%rd2241, %rd2240, %rd2239;
	ld.global.nc.u32 	%r5890, [%rd2241];
	mad.wide.u32 	%rd2242, %r5890, %r2002, %rd2960;
	shr.u64 	%rd2960, %rd2242, 32;
	add.s64 	%rd2243, %rd3, %rd2239;
	st.local.u32 	[%rd2243], %rd2242;
	add.s32 	%r7600, %r7600, 1;
	setp.ne.s32 	%p1188, %r7600, 6;
	@%p1188 bra 	$L__BB0_1190;
	shr.u32 	%r5891, %r2001, 23;
	st.local.u32 	[%rd3+24], %rd2960;
	and.b32  	%r2005, %r5891, 31;
	and.b32  	%r5892, %r5891, 224;
	add.s32 	%r5893, %r5892, -128;
	shr.u32 	%r5894, %r5893, 5;
	mul.wide.u32 	%rd2244, %r5894, 4;
	sub.s64 	%rd455, %rd3, %rd2244;
	ld.local.u32 	%r7601, [%rd455+24];
	ld.local.u32 	%r7602, [%rd455+20];
	setp.eq.s32 	%p1189, %r2005, 0;
	@%p1189 bra 	$L__BB0_1193;
	shf.l.wrap.b32 	%r7601, %r7602, %r7601, %r2005;
	ld.local.u32 	%r5895, [%rd455+16];
	shf.l.wrap.b32 	%r7602, %r5895, %r7602, %r2005;
$L__BB0_1193:
	shr.u32 	%r5896, %r7601, 30;
	shf.l.wrap.b32 	%r5897, %r7602, %r7601, 2;
	shl.b32 	%r5898, %r7602, 2;
	shr.u32 	%r5899, %r5897, 31;
	add.s32 	%r5900, %r5899, %r5896;
	neg.s32 	%r5901, %r5900;
	setp.lt.s32 	%p1190, %r2001, 0;
	selp.b32 	%r7603, %r5901, %r5900, %p1190;
	xor.b32  	%r5902, %r5897, %r2001;
	shr.s32 	%r5903, %r5897, 31;
	xor.b32  	%r5904, %r5903, %r5897;
	xor.b32  	%r5905, %r5903, %r5898;
	cvt.u64.u32 	%rd2245, %r5904;
	shl.b64 	%rd2246, %rd2245, 32;
	cvt.u64.u32 	%rd2247, %r5905;
	or.b64  	%rd2248, %rd2246, %rd2247;
	cvt.rn.f64.s64 	%fd297, %rd2248;
	mul.f64 	%fd298, %fd297, 0d3BF921FB54442D19;
	cvt.rn.f32.f64 	%f3598, %fd298;
	neg.f32 	%f3599, %f3598;
	setp.lt.s32 	%p1191, %r5902, 0;
	selp.f32 	%f4654, %f3599, %f3598, %p1191;
	bra.uni 	$L__BB0_1195;
$L__BB0_1194:
	mov.f32 	%f3600, 0f00000000;
	mul.rn.f32 	%f4654, %f743, %f3600;
	mov.b32 	%r7603, 0;
$L__BB0_1195:
	setp.ltu.f32 	%p1192, %f745, 0f47CE4780;
	mul.rn.f32 	%f3601, %f4654, %f4654;
	and.b32  	%r5907, %r7603, 1;
	setp.eq.b32 	%p1193, %r5907, 1;
	selp.f32 	%f3602, 0f3F800000, %f4654, %p1193;
	fma.rn.f32 	%f3603, %f3601, %f3602, 0f00000000;
	fma.rn.f32 	%f3604, %f3601, 0f37CBAC00, 0fBAB607ED;
	selp.f32 	%f3605, %f3604, 0fB94D4153, %p1193;
	selp.f32 	%f3606, 0f3D2AAABB, 0f3C0885E4, %p1193;
	fma.rn.f32 	%f3607, %f3605, %f3601, %f3606;
	selp.f32 	%f3608, 0fBEFFFFFF, 0fBE2AAAA8, %p1193;
	fma.rn.f32 	%f3609, %f3607, %f3601, %f3608;
	fma.rn.f32 	%f3610, %f3609, %f3603, %f3602;
	and.b32  	%r5908, %r7603, 2;
	setp.eq.s32 	%p1194, %r5908, 0;
	mov.f32 	%f3611, 0f00000000;
	sub.f32 	%f3612, %f3611, %f3610;
	selp.f32 	%f749, %f3610, %f3612, %p1194;
	@%p1192 bra 	$L__BB0_1203;
	setp.eq.f32 	%p1195, %f745, 0f7F800000;
	@%p1195 bra 	$L__BB0_1202;
	mov.b32 	%r2014, %f743;
	shl.b32 	%r5910, %r2014, 8;
	or.b32  	%r2015, %r5910, -2147483648;
	mov.b64 	%rd2961, 0;
	mov.b32 	%r7604, 0;
$L__BB0_1198:
	.pragma "nounroll";
	mul.wide.u32 	%rd2250, %r7604, 4;
	mov.u64 	%rd2251, __cudart_i2opi_f;
	add.s64 	%rd2252, %rd2251, %rd2250;
	ld.global.nc.u32 	%r5911, [%rd2252];
	mad.wide.u32 	%rd2253, %r5911, %r2015, %rd2961;
	shr.u64 	%rd2961, %rd2253, 32;
	add.s64 	%rd2254, %rd2, %rd2250;
	st.local.u32 	[%rd2254], %rd2253;
	add.s32 	%r7604, %r7604, 1;
	setp.ne.s32 	%p1196, %r7604, 6;
	@%p1196 bra 	$L__BB0_1198;
	shr.u32 	%r5912, %r2014, 23;
	st.local.u32 	[%rd2+24], %rd2961;
	and.b32  	%r2018, %r5912, 31;
	and.b32  	%r5913, %r5912, 224;
	add.s32 	%r5914, %r5913, -128;
	shr.u32 	%r5915, %r5914, 5;
	mul.wide.u32 	%rd2255, %r5915, 4;
	sub.s64 	%rd458, %rd2, %rd2255;
	ld.local.u32 	%r7605, [%rd458+24];
	ld.local.u32 	%r7606, [%rd458+20];
	setp.eq.s32 	%p1197, %r2018, 0;
	@%p1197 bra 	$L__BB0_1201;
	shf.l.wrap.b32 	%r7605, %r7606, %r7605, %r2018;
	ld.local.u32 	%r5916, [%rd458+16];
	shf.l.wrap.b32 	%r7606, %r5916, %r7606, %r2018;
$L__BB0_1201:
	shr.u32 	%r5917, %r7605, 30;
	shf.l.wrap.b32 	%r5918, %r7606, %r7605, 2;
	shl.b32 	%r5919, %r7606, 2;
	shr.u32 	%r5920, %r5918, 31;
	add.s32 	%r5921, %r5920, %r5917;
	neg.s32 	%r5922, %r5921;
	setp.lt.s32 	%p1198, %r2014, 0;
	selp.b32 	%r7607, %r5922, %r5921, %p1198;
	xor.b32  	%r5923, %r5918, %r2014;
	shr.s32 	%r5924, %r5918, 31;
	xor.b32  	%r5925, %r5924, %r5918;
	xor.b32  	%r5926, %r5924, %r5919;
	cvt.u64.u32 	%rd2256, %r5925;
	shl.b64 	%rd2257, %rd2256, 32;
	cvt.u64.u32 	%rd2258, %r5926;
	or.b64  	%rd2259, %rd2257, %rd2258;
	cvt.rn.f64.s64 	%fd299, %rd2259;
	mul.f64 	%fd300, %fd299, 0d3BF921FB54442D19;
	cvt.rn.f32.f64 	%f3613, %fd300;
	neg.f32 	%f3614, %f3613;
	setp.lt.s32 	%p1199, %r5923, 0;
	selp.f32 	%f4655, %f3614, %f3613, %p1199;
	bra.uni 	$L__BB0_1203;
$L__BB0_1202:
	mov.f32 	%f3615, 0f00000000;
	mul.rn.f32 	%f4655, %f743, %f3615;
	mov.b32 	%r7607, 0;
$L__BB0_1203:
	add.s32 	%r5928, %r7607, 1;
	mul.rn.f32 	%f3616, %f4655, %f4655;
	and.b32  	%r5929, %r7607, 1;
	setp.eq.b32 	%p1200, %r5929, 1;
	selp.f32 	%f3617, %f4655, 0f3F800000, %p1200;
	fma.rn.f32 	%f3618, %f3616, %f3617, 0f00000000;
	fma.rn.f32 	%f3619, %f3616, 0f37CBAC00, 0fBAB607ED;
	selp.f32 	%f3620, 0fB94D4153, %f3619, %p1200;
	selp.f32 	%f3621, 0f3C0885E4, 0f3D2AAABB, %p1200;
	fma.rn.f32 	%f3622, %f3620, %f3616, %f3621;
	selp.f32 	%f3623, 0fBE2AAAA8, 0fBEFFFFFF, %p1200;
	fma.rn.f32 	%f3624, %f3622, %f3616, %f3623;
	fma.rn.f32 	%f3625, %f3624, %f3618, %f3617;
	and.b32  	%r5930, %r5928, 2;
	setp.eq.s32 	%p1201, %r5930, 0;
	mov.f32 	%f3626, 0f00000000;
	sub.f32 	%f3627, %f3626, %f3625;
	selp.f32 	%f3628, %f3625, %f3627, %p1201;
	fma.rn.f32 	%f753, %f749, %f3628, %f743;
	mul.f32 	%f3629, %f753, 0f3F22F983;
	cvt.rni.s32.f32 	%r7615, %f3629;
	cvt.rn.f32.s32 	%f3630, %r7615;
	fma.rn.f32 	%f3631, %f3630, 0fBFC90FDA, %f753;
	fma.rn.f32 	%f3632, %f3630, 0fB3A22168, %f3631;
	fma.rn.f32 	%f4657, %f3630, 0fA7C234C5, %f3632;
	abs.f32 	%f755, %f753;
	setp.ltu.f32 	%p1202, %f755, 0f47CE4780;
	mov.u32 	%r7611, %r7615;
	mov.f32 	%f4656, %f4657;
	@%p1202 bra 	$L__BB0_1211;
	setp.eq.f32 	%p1203, %f755, 0f7F800000;
	@%p1203 bra 	$L__BB0_1210;
	mov.b32 	%r2028, %f753;
	shl.b32 	%r5932, %r2028, 8;
	or.b32  	%r2029, %r5932, -2147483648;
	mov.b64 	%rd2962, 0;
	mov.b32 	%r7608, 0;
$L__BB0_1206:
	.pragma "nounroll";
	mul.wide.u32 	%rd2261, %r7608, 4;
	mov.u64 	%rd2262, __cudart_i2opi_f;
	add.s64 	%rd2263, %rd2262, %rd2261;
	ld.global.nc.u32 	%r5933, [%rd2263];
	mad.wide.u32 	%rd2264, %r5933, %r2029, %rd2962;
	shr.u64 	%rd2962, %rd2264, 32;
	add.s64 	%rd2265, %rd3, %rd2261;
	st.local.u32 	[%rd2265], %rd2264;
	add.s32 	%r7608, %r7608, 1;
	setp.ne.s32 	%p1204, %r7608, 6;
	@%p1204 bra 	$L__BB0_1206;
	shr.u32 	%r5934, %r2028, 23;
	st.local.u32 	[%rd3+24], %rd2962;
	and.b32  	%r2032, %r5934, 31;
	and.b32  	%r5935, %r5934, 224;
	add.s32 	%r5936, %r5935, -128;
	shr.u32 	%r5937, %r5936, 5;
	mul.wide.u32 	%rd2266, %r5937, 4;
	sub.s64 	%rd461, %rd3, %rd2266;
	ld.local.u32 	%r7609, [%rd461+24];
	ld.local.u32 	%r7610, [%rd461+20];
	setp.eq.s32 	%p1205, %r2032, 0;
	@%p1205 bra 	$L__BB0_1209;
	shf.l.wrap.b32 	%r7609, %r7610, %r7609, %r2032;
	ld.local.u32 	%r5938, [%rd461+16];
	shf.l.wrap.b32 	%r7610, %r5938, %r7610, %r2032;
$L__BB0_1209:
	shr.u32 	%r5939, %r7609, 30;
	shf.l.wrap.b32 	%r5940, %r7610, %r7609, 2;
	shl.b32 	%r5941, %r7610, 2;
	shr.u32 	%r5942, %r5940, 31;
	add.s32 	%r5943, %r5942, %r5939;
	neg.s32 	%r5944, %r5943;
	setp.lt.s32 	%p1206, %r2028, 0;
	selp.b32 	%r7611, %r5944, %r5943, %p1206;
	xor.b32  	%r5945, %r5940, %r2028;
	shr.s32 	%r5946, %r5940, 31;
	xor.b32  	%r5947, %r5946, %r5940;
	xor.b32  	%r5948, %r5946, %r5941;
	cvt.u64.u32 	%rd2267, %r5947;
	shl.b64 	%rd2268, %rd2267, 32;
	cvt.u64.u32 	%rd2269, %r5948;
	or.b64  	%rd2270, %rd2268, %rd2269;
	cvt.rn.f64.s64 	%fd301, %rd2270;
	mul.f64 	%fd302, %fd301, 0d3BF921FB54442D19;
	cvt.rn.f32.f64 	%f3633, %fd302;
	neg.f32 	%f3634, %f3633;
	setp.lt.s32 	%p1207, %r5945, 0;
	selp.f32 	%f4656, %f3634, %f3633, %p1207;
	bra.uni 	$L__BB0_1211;
$L__BB0_1210:
	mov.f32 	%f3635, 0f00000000;
	mul.rn.f32 	%f4656, %f753, %f3635;
	mov.b32 	%r7611, 0;
$L__BB0_1211:
	setp.ltu.f32 	%p1208, %f755, 0f47CE4780;
	mul.rn.f32 	%f3636, %f4656, %f4656;
	and.b32  	%r5950, %r7611, 1;
	setp.eq.b32 	%p1209, %r5950, 1;
	selp.f32 	%f3637, 0f3F800000, %f4656, %p1209;
	fma.rn.f32 	%f3638, %f3636, %f3637, 0f00000000;
	fma.rn.f32 	%f3639, %f3636, 0f37CBAC00, 0fBAB607ED;
	selp.f32 	%f3640, %f3639, 0fB94D4153, %p1209;
	selp.f32 	%f3641, 0f3D2AAABB, 0f3C0885E4, %p1209;
	fma.rn.f32 	%f3642, %f3640, %f3636, %f3641;
	selp.f32 	%f3643, 0fBEFFFFFF, 0fBE2AAAA8, %p1209;
	fma.rn.f32 	%f3644, %f3642, %f3636, %f3643;
	fma.rn.f32 	%f3645, %f3644, %f3638, %f3637;
	and.b32  	%r5951, %r7611, 2;
	setp.eq.s32 	%p1210, %r5951, 0;
	mov.f32 	%f3646, 0f00000000;
	sub.f32 	%f3647, %f3646, %f3645;
	selp.f32 	%f759, %f3645, %f3647, %p1210;
	@%p1208 bra 	$L__BB0_1219;
	setp.eq.f32 	%p1211, %f755, 0f7F800000;
	@%p1211 bra 	$L__BB0_1218;
	mov.b32 	%r2041, %f753;
	shl.b32 	%r5953, %r2041, 8;
	or.b32  	%r2042, %r5953, -2147483648;
	mov.b64 	%rd2963, 0;
	mov.b32 	%r7612, 0;
$L__BB0_1214:
	.pragma "nounroll";
	mul.wide.u32 	%rd2272, %r7612, 4;
	mov.u64 	%rd2273, __cudart_i2opi_f;
	add.s64 	%rd2274, %rd2273, %rd2272;
	ld.global.nc.u32 	%r5954, [%rd2274];
	mad.wide.u32 	%rd2275, %r5954, %r2042, %rd2963;
	shr.u64 	%rd2963, %rd2275, 32;
	add.s64 	%rd2276, %rd2, %rd2272;
	st.local.u32 	[%rd2276], %rd2275;
	add.s32 	%r7612, %r7612, 1;
	setp.ne.s32 	%p1212, %r7612, 6;
	@%p1212 bra 	$L__BB0_1214;
	shr.u32 	%r5955, %r2041, 23;
	st.local.u32 	[%rd2+24], %rd2963;
	and.b32  	%r2045, %r5955, 31;
	and.b32  	%r5956, %r5955, 224;
	add.s32 	%r5957, %r5956, -128;
	shr.u32 	%r5958, %r5957, 5;
	mul.wide.u32 	%rd2277, %r5958, 4;
	sub.s64 	%rd464, %rd2, %rd2277;
	ld.local.u32 	%r7613, [%rd464+24];
	ld.local.u32 	%r7614, [%rd464+20];
	setp.eq.s32 	%p1213, %r2045, 0;
	@%p1213 bra 	$L__BB0_1217;
	shf.l.wrap.b32 	%r7613, %r7614, %r7613, %r2045;
	ld.local.u32 	%r5959, [%rd464+16];
	shf.l.wrap.b32 	%r7614, %r5959, %r7614, %r2045;
$L__BB0_1217:
	shr.u32 	%r5960, %r7613, 30;
	shf.l.wrap.b32 	%r5961, %r7614, %r7613, 2;
	shl.b32 	%r5962, %r7614, 2;
	shr.u32 	%r5963, %r5961, 31;
	add.s32 	%r5964, %r5963, %r5960;
	neg.s32 	%r5965, %r5964;
	setp.lt.s32 	%p1214, %r2041, 0;
	selp.b32 	%r7615, %r5965, %r5964, %p1214;
	xor.b32  	%r5966, %r5961, %r2041;
	shr.s32 	%r5967, %r5961, 31;
	xor.b32  	%r5968, %r5967, %r5961;
	xor.b32  	%r5969, %r5967, %r5962;
	cvt.u64.u32 	%rd2278, %r5968;
	shl.b64 	%rd2279, %rd2278, 32;
	cvt.u64.u32 	%rd2280, %r5969;
	or.b64  	%rd2281, %rd2279, %rd2280;
	cvt.rn.f64.s64 	%fd303, %rd2281;
	mul.f64 	%fd304, %fd303, 0d3BF921FB54442D19;
	cvt.rn.f32.f64 	%f3648, %fd304;
	neg.f32 	%f3649, %f3648;
	setp.lt.s32 	%p1215, %r5966, 0;
	selp.f32 	%f4657, %f3649, %f3648, %p1215;
	bra.uni 	$L__BB0_1219;
$L__BB0_1218:
	mov.f32 	%f3650, 0f00000000;
	mul.rn.f32 	%f4657, %f753, %f3650;
	mov.b32 	%r7615, 0;
$L__BB0_1219:
	add.s32 	%r5971, %r7615, 1;
	mul.rn.f32 	%f3651, %f4657, %f4657;
	and.b32  	%r5972, %r7615, 1;
	setp.eq.b32 	%p1216, %r5972, 1;
	selp.f32 	%f3652, %f4657, 0f3F800000, %p1216;
	fma.rn.f32 	%f3653, %f3651, %f3652, 0f00000000;
	fma.rn.f32 	%f3654, %f3651, 0f37CBAC00, 0fBAB607ED;
	selp.f32 	%f3655, 0fB94D4153, %f3654, %p1216;
	selp.f32 	%f3656, 0f3C0885E4, 0f3D2AAABB, %p1216;
	fma.rn.f32 	%f3657, %f3655, %f3651, %f3656;
	selp.f32 	%f3658, 0fBE2AAAA8, 0fBEFFFFFF, %p1216;
	fma.rn.f32 	%f3659, %f3657, %f3651, %f3658;
	fma.rn.f32 	%f3660, %f3659, %f3653, %f3652;
	and.b32  	%r5973, %r5971, 2;
	setp.eq.s32 	%p1217, %r5973, 0;
	mov.f32 	%f3661, 0f00000000;
	sub.f32 	%f3662, %f3661, %f3660;
	selp.f32 	%f3663, %f3660, %f3662, %p1217;
	fma.rn.f32 	%f763, %f759, %f3663, %f753;
	mul.f32 	%f3664, %f763, 0f3F22F983;
	cvt.rni.s32.f32 	%r7623, %f3664;
	cvt.rn.f32.s32 	%f3665, %r7623;
	fma.rn.f32 	%f3666, %f3665, 0fBFC90FDA, %f763;
	fma.rn.f32 	%f3667, %f3665, 0fB3A22168, %f3666;
	fma.rn.f32 	%f4659, %f3665, 0fA7C234C5, %f3667;
	abs.f32 	%f765, %f763;
	setp.ltu.f32 	%p1218, %f765, 0f47CE4780;
	mov.u32 	%r7619, %r7623;
	mov.f32 	%f4658, %f4659;
	@%p1218 bra 	$L__BB0_1227;
	setp.eq.f32 	%p1219, %f765, 0f7F800000;
	@%p1219 bra 	$L__BB0_1226;
	mov.b32 	%r2055, %f763;
	shl.b32 	%r5975, %r2055, 8;
	or.b32  	%r2056, %r5975, -2147483648;
	mov.b64 	%rd2964, 0;
	mov.b32 	%r7616, 0;
$L__BB0_1222:
	.pragma "nounroll";
	mul.wide.u32 	%rd2283, %r7616, 4;
	mov.u64 	%rd2284, __cudart_i2opi_f;
	add.s64 	%rd2285, %rd2284, %rd2283;
	ld.global.nc.u32 	%r5976, [%rd2285];
	mad.wide.u32 	%rd2286, %r5976, %r2056, %rd2964;
	shr.u64 	%rd2964, %rd2286, 32;
	add.s64 	%rd2287, %rd3, %rd2283;
	st.local.u32 	[%rd2287], %rd2286;
	add.s32 	%r7616, %r7616, 1;
	setp.ne.s32 	%p1220, %r7616, 6;
	@%p1220 bra 	$L__BB0_1222;
	shr.u32 	%r5977, %r2055, 23;
	st.local.u32 	[%rd3+24], %rd2964;
	and.b32  	%r2059, %r5977, 31;
	and.b32  	%r5978, %r5977, 224;
	add.s32 	%r5979, %r5978, -128;
	shr.u32 	%r5980, %r5979, 5;
	mul.wide.u32 	%rd2288, %r5980, 4;
	sub.s64 	%rd467, %rd3, %rd2288;
	ld.local.u32 	%r7617, [%rd467+24];
	ld.local.u32 	%r7618, [%rd467+20];
	setp.eq.s32 	%p1221, %r2059, 0;
	@%p1221 bra 	$L__BB0_1225;
	shf.l.wrap.b32 	%r7617, %r7618, %r7617, %r2059;
	ld.local.u32 	%r5981, [%rd467+16];
	shf.l.wrap.b32 	%r7618, %r5981, %r7618, %r2059;
$L__BB0_1225:
	shr.u32 	%r5982, %r7617, 30;
	shf.l.wrap.b32 	%r5983, %r7618, %r7617, 2;
	shl.b32 	%r5984, %r7618, 2;
	shr.u32 	%r5985, %r5983, 31;
	add.s32 	%r5986, %r5985, %r5982;
	neg.s32 	%r5987, %r5986;
	setp.lt.s32 	%p1222, %r2055, 0;
	selp.b32 	%r7619, %r5987, %r5986, %p1222;
	xor.b32  	%r5988, %r5983, %r2055;
	shr.s32 	%r5989, %r5983, 31;
	xor.b32  	%r5990, %r5989, %r5983;
	xor.b32  	%r5991, %r5989, %r5984;
	cvt.u64.u32 	%rd2289, %r5990;
	shl.b64 	%rd2290, %rd2289, 32;
	cvt.u64.u32 	%rd2291, %r5991;
	or.b64  	%rd2292, %rd2290, %rd2291;
	cvt.rn.f64.s64 	%fd305, %rd2292;
	mul.f64 	%fd306, %fd305, 0d3BF921FB54442D19;
	cvt.rn.f32.f64 	%f3668, %fd306;
	neg.f32 	%f3669, %f3668;
	setp.lt.s32 	%p1223, %r5988, 0;
	selp.f32 	%f4658, %f3669, %f3668, %p1223;
	bra.uni 	$L__BB0_1227;
$L__BB0_1226:
	mov.f32 	%f3670, 0f00000000;
	mul.rn.f32 	%f4658, %f763, %f3670;
	mov.b32 	%r7619, 0;
$L__BB0_1227:
	setp.ltu.f32 	%p1224, %f765, 0f47CE4780;
	mul.rn.f32 	%f3671, %f4658, %f4658;
	and.b32  	%r5993, %r7619, 1;
	setp.eq.b32 	%p1225, %r5993, 1;
	selp.f32 	%f3672, 0f3F800000, %f4658, %p1225;
	fma.rn.f32 	%f3673, %f3671, %f3672, 0f00000000;
	fma.rn.f32 	%f3674, %f3671, 0f37CBAC00, 0fBAB607ED;
	selp.f32 	%f3675, %f3674, 0fB94D4153, %p1225;
	selp.f32 	%f3676, 0f3D2AAABB, 0f3C0885E4, %p1225;
	fma.rn.f32 	%f3677, %f3675, %f3671, %f3676;
	selp.f32 	%f3678, 0fBEFFFFFF, 0fBE2AAAA8, %p1225;
	fma.rn.f32 	%f3679, %f3677, %f3671, %f3678;
	fma.rn.f32 	%f3680, %f3679, %f3673, %f3672;
	and.b32  	%r5994, %r7619, 2;
	setp.eq.s32 	%p1226, %r5994, 0;
	mov.f32 	%f3681, 0f00000000;
	sub.f32 	%f3682, %f3681, %f3680;
	selp.f32 	%f769, %f3680, %f3682, %p1226;
	@%p1224 bra 	$L__BB0_1235;
	setp.eq.f32 	%p1227, %f765, 0f7F800000;
	@%p1227 bra 	$L__BB0_1234;
	mov.b32 	%r2068, %f763;
	shl.b32 	%r5996, %r2068, 8;
	or.b32  	%r2069, %r5996, -2147483648;
	mov.b64 	%rd2965, 0;
	mov.b32 	%r7620, 0;
$L__BB0_1230:
	.pragma "nounroll";
	mul.wide.u32 	%rd2294, %r7620, 4;
	mov.u64 	%rd2295, __cudart_i2opi_f;
	add.s64 	%rd2296, %rd2295, %rd2294;
	ld.global.nc.u32 	%r5997, [%rd2296];
	mad.wide.u32 	%rd2297, %r5997, %r2069, %rd2965;
	shr.u64 	%rd2965, %rd2297, 32;
	add.s64 	%rd2298, %rd2, %rd2294;
	st.local.u32 	[%rd2298], %rd2297;
	add.s32 	%r7620, %r7620, 1;
	setp.ne.s32 	%p1228, %r7620, 6;
	@%p1228 bra 	$L__BB0_1230;
	shr.u32 	%r5998, %r2068, 23;
	st.local.u32 	[%rd2+24], %rd2965;
	and.b32  	%r2072, %r5998, 31;
	and.b32  	%r5999, %r5998, 224;
	add.s32 	%r6000, %r5999, -128;
	shr.u32 	%r6001, %r6000, 5;
	mul.wide.u32 	%rd2299, %r6001, 4;
	sub.s64 	%rd470, %rd2, %rd2299;
	ld.local.u32 	%r7621, [%rd470+24];
	ld.local.u32 	%r7622, [%rd470+20];
	setp.eq.s32 	%p1229, %r2072, 0;
	@%p1229 bra 	$L__BB0_1233;
	shf.l.wrap.b32 	%r7621, %r7622, %r7621, %r2072;
	ld.local.u32 	%r6002, [%rd470+16];
	shf.l.wrap.b32 	%r7622, %r6002, %r7622, %r2072;
$L__BB0_1233:
	shr.u32 	%r6003, %r7621, 30;
	shf.l.wrap.b32 	%r6004, %r7622, %r7621, 2;
	shl.b32 	%r6005, %r7622, 2;
	shr.u32 	%r6006, %r6004, 31;
	add.s32 	%r6007, %r6006, %r6003;
	neg.s32 	%r6008, %r6007;
	setp.lt.s32 	%p1230, %r2068, 0;
	selp.b32 	%r7623, %r6008, %r6007, %p1230;
	xor.b32  	%r6009, %r6004, %r2068;
	shr.s32 	%r6010, %r6004, 31;
	xor.b32  	%r6011, %r6010, %r6004;
	xor.b32  	%r6012, %r6010, %r6005;
	cvt.u64.u32 	%rd2300, %r6011;
	shl.b64 	%rd2301, %rd2300, 32;
	cvt.u64.u32 	%rd2302, %r6012;
	or.b64  	%rd2303, %rd2301, %rd2302;
	cvt.rn.f64.s64 	%fd307, %rd2303;
	mul.f64 	%fd308, %fd307, 0d3BF921FB54442D19;
	cvt.rn.f32.f64 	%f3683, %fd308;
	neg.f32 	%f3684, %f3683;
	setp.lt.s32 	%p1231, %r6009, 0;
	selp.f32 	%f4659, %f3684, %f3683, %p1231;
	bra.uni 	$L__BB0_1235;
$L__BB0_1234:
	mov.f32 	%f3685, 0f00000000;
	mul.rn.f32 	%f4659, %f763, %f3685;
	mov.b32 	%r7623, 0;
$L__BB0_1235:
	add.s32 	%r6014, %r7623, 1;
	mul.rn.f32 	%f3686, %f4659, %f4659;
	and.b32  	%r6015, %r7623, 1;
	setp.eq.b32 	%p1232, %r6015, 1;
	selp.f32 	%f3687, %f4659, 0f3F800000, %p1232;
	fma.rn.f32 	%f3688, %f3686, %f3687, 0f00000000;
	fma.rn.f32 	%f3689, %f3686, 0f37CBAC00, 0fBAB607ED;
	selp.f32 	%f3690, 0fB94D4153, %f3689, %p1232;
	selp.f32 	%f3691, 0f3C0885E4, 0f3D2AAABB, %p1232;
	fma.rn.f32 	%f3692, %f3690, %f3686, %f3691;
	selp.f32 	%f3693, 0fBE2AAAA8, 0fBEFFFFFF, %p1232;
	fma.rn.f32 	%f3694, %f3692, %f3686, %f3693;
	fma.rn.f32 	%f3695, %f3694, %f3688, %f3687;
	and.b32  	%r6016, %r6014, 2;
	setp.eq.s32 	%p1233, %r6016, 0;
	mov.f32 	%f3696, 0f00000000;
	sub.f32 	%f3697, %f3696, %f3695;
	selp.f32 	%f3698, %f3695, %f3697, %p1233;
	fma.rn.f32 	%f773, %f769, %f3698, %f763;
	mul.f32 	%f3699, %f773, 0f3F22F983;
	cvt.rni.s32.f32 	%r7631, %f3699;
	cvt.rn.f32.s32 	%f3700, %r7631;
	fma.rn.f32 	%f3701, %f3700, 0fBFC90FDA, %f773;
	fma.rn.f32 	%f3702, %f3700, 0fB3A22168, %f3701;
	fma.rn.f32 	%f4661, %f3700, 0fA7C234C5, %f3702;
	abs.f32 	%f775, %f773;
	setp.ltu.f32 	%p1234, %f775, 0f47CE4780;
	mov.u32 	%r7627, %r7631;
	mov.f32 	%f4660, %f4661;
	@%p1234 bra 	$L__BB0_1243;
	setp.eq.f32 	%p1235, %f775, 0f7F800000;
	@%p1235 bra 	$L__BB0_1242;
	mov.b32 	%r2082, %f773;
	shl.b32 	%r6018, %r2082, 8;
	or.b32  	%r2083, %r6018, -2147483648;
	mov.b64 	%rd2966, 0;
	mov.b32 	%r7624, 0;
$L__BB0_1238:
	.pragma "nounroll";
	mul.wide.u32 	%rd2305, %r7624, 4;
	mov.u64 	%rd2306, __cudart_i2opi_f;
	add.s64 	%rd2307, %rd2306, %rd2305;
	ld.global.nc.u32 	%r6019, [%rd2307];
	mad.wide.u32 	%rd2308, %r6019, %r2083, %rd2966;
	shr.u64 	%rd2966, %rd2308, 32;
	add.s64 	%rd2309, %rd3, %rd2305;
	st.local.u32 	[%rd2309], %rd2308;
	add.s32 	%r7624, %r7624, 1;
	setp.ne.s32 	%p1236, %r7624, 6;
	@%p1236 bra 	$L__BB0_1238;
	shr.u32 	%r6020, %r2082, 23;
	st.local.u32 	[%rd3+24], %rd2966;
	and.b32  	%r2086, %r6020, 31;
	and.b32  	%r6021, %r6020, 224;
	add.s32 	%r6022, %r6021, -128;
	shr.u32 	%r6023, %r6022, 5;
	mul.wide.u32 	%rd2310, %r6023, 4;
	sub.s64 	%rd473, %rd3, %rd2310;
	ld.local.u32 	%r7625, [%rd473+24];
	ld.local.u32 	%r7626, [%rd473+20];
	setp.eq.s32 	%p1237, %r2086, 0;
	@%p1237 bra 	$L__BB0_1241;
	shf.l.wrap.b32 	%r7625, %r7626, %r7625, %r2086;
	ld.local.u32 	%r6024, [%rd473+16];
	shf.l.wrap.b32 	%r7626, %r6024, %r7626, %r2086;
$L__BB0_1241:
	shr.u32 	%r6025, %r7625, 30;
	shf.l.wrap.b32 	%r6026, %r7626, %r7625, 2;
	shl.b32 	%r6027, %r7626, 2;
	shr.u32 	%r6028, %r6026, 31;
	add.s32 	%r6029, %r6028, %r6025;
	neg.s32 	%r6030, %r6029;
	setp.lt.s32 	%p1238, %r2082, 0;
	selp.b32 	%r7627, %r6030, %r6029, %p1238;
	xor.b32  	%r6031, %r6026, %r2082;
	shr.s32 	%r6032, %r6026, 31;
	xor.b32  	%r6033, %r6032, %r6026;
	xor.b32  	%r6034, %r6032, %r6027;
	cvt.u64.u32 	%rd2311, %r6033;
	shl.b64 	%rd2312, %rd2311, 32;
	cvt.u64.u32 	%rd2313, %r6034;
	or.b64  	%rd2314, %rd2312, %rd2313;
	cvt.rn.f64.s64 	%fd309, %rd2314;
	mul.f64 	%fd310, %fd309, 0d3BF921FB54442D19;
	cvt.rn.f32.f64 	%f3703, %fd310;
	neg.f32 	%f3704, %f3703;
	setp.lt.s32 	%p1239, %r6031, 0;
	selp.f32 	%f4660, %f3704, %f3703, %p1239;
	bra.uni 	$L__BB0_1243;
$L__BB0_1242:
	mov.f32 	%f3705, 0f00000000;
	mul.rn.f32 	%f4660, %f773, %f3705;
	mov.b32 	%r7627, 0;
$L__BB0_1243:
	setp.ltu.f32 	%p1240, %f775, 0f47CE4780;
	mul.rn.f32 	%f3706, %f4660, %f4660;
	and.b32  	%r6036, %r7627, 1;
	setp.eq.b32 	%p1241, %r6036, 1;
	selp.f32 	%f3707, 0f3F800000, %f4660, %p1241;
	fma.rn.f32 	%f3708, %f3706, %f3707, 0f00000000;
	fma.rn.f32 	%f3709, %f3706, 0f37CBAC00, 0fBAB607ED;
	selp.f32 	%f3710, %f3709, 0fB94D4153, %p1241;
	selp.f32 	%f3711, 0f3D2AAABB, 0f3C0885E4, %p1241;
	fma.rn.f32 	%f3712, %f3710, %f3706, %f3711;
	selp.f32 	%f3713, 0fBEFFFFFF, 0fBE2AAAA8, %p1241;
	fma.rn.f32 	%f3714, %f3712, %f3706, %f3713;
	fma.rn.f32 	%f3715, %f3714, %f3708, %f3707;
	and.b32  	%r6037, %r7627, 2;
	setp.eq.s32 	%p1242, %r6037, 0;
	mov.f32 	%f3716, 0f00000000;
	sub.f32 	%f3717, %f3716, %f3715;
	selp.f32 	%f779, %f3715, %f3717, %p1242;
	@%p1240 bra 	$L__BB0_1251;
	setp.eq.f32 	%p1243, %f775, 0f7F800000;
	@%p1243 bra 	$L__BB0_1250;
	mov.b32 	%r2095, %f773;
	shl.b32 	%r6039, %r2095, 8;
	or.b32  	%r2096, %r6039, -2147483648;
	mov.b64 	%rd2967, 0;
	mov.b32 	%r7628, 0;
$L__BB0_1246:
	.pragma "nounroll";
	mul.wide.u32 	%rd2316, %r7628, 4;
	mov.u64 	%rd2317, __cudart_i2opi_f;
	add.s64 	%rd2318, %rd2317, %rd2316;
	ld.global.nc.u32 	%r6040, [%rd2318];
	mad.wide.u32 	%rd2319, %r6040, %r2096, %rd2967;
	shr.u64 	%rd2967, %rd2319, 32;
	add.s64 	%rd2320, %rd2, %rd2316;
	st.local.u32 	[%rd2320], %rd2319;
	add.s32 	%r7628, %r7628, 1;
	setp.ne.s32 	%p1244, %r7628, 6;
	@%p1244 bra 	$L__BB0_1246;
	shr.u32 	%r6041, %r2095, 23;
	st.local.u32 	[%rd2+24], %rd2967;
	and.b32  	%r2099, %r6041, 31;
	and.b32  	%r6042, %r6041, 224;
	add.s32 	%r6043, %r6042, -128;
	shr.u32 	%r6044, %r6043, 5;
	mul.wide.u32 	%rd2321, %r6044, 4;
	sub.s64 	%rd476, %rd2, %rd2321;
	ld.local.u32 	%r7629, [%rd476+24];
	ld.local.u32 	%r7630, [%rd476+20];
	setp.eq.s32 	%p1245, %r2099, 0;
	@%p1245 bra 	$L__BB0_1249;
	shf.l.wrap.b32 	%r7629, %r7630, %r7629, %r2099;
	ld.local.u32 	%r6045, [%rd476+16];
	shf.l.wrap.b32 	%r7630, %r6045, %r7630, %r2099;
$L__BB0_1249:
	shr.u32 	%r6046, %r7629, 30;
	shf.l.wrap.b32 	%r6047, %r7630, %r7629, 2;
	shl.b32 	%r6048, %r7630, 2;
	shr.u32 	%r6049, %r6047, 31;
	add.s32 	%r6050, %r6049, %r6046;
	neg.s32 	%r6051, %r6050;
	setp.lt.s32 	%p1246, %r2095, 0;
	selp.b32 	%r7631, %r6051, %r6050, %p1246;
	xor.b32  	%r6052, %r6047, %r2095;
	shr.s32 	%r6053, %r6047, 31;
	xor.b32  	%r6054, %r6053, %r6047;
	xor.b32  	%r6055, %r6053, %r6048;
	cvt.u64.u32 	%rd2322, %r6054;
	shl.b64 	%rd2323, %rd2322, 32;
	cvt.u64.u32 	%rd2324, %r6055;
	or.b64  	%rd2325, %rd2323, %rd2324;
	cvt.rn.f64.s64 	%fd311, %rd2325;
	mul.f64 	%fd312, %fd311, 0d3BF921FB54442D19;
	cvt.rn.f32.f64 	%f3718, %fd312;
	neg.f32 	%f3719, %f3718;
	setp.lt.s32 	%p1247, %r6052, 0;
	selp.f32 	%f4661, %f3719, %f3718, %p1247;
	bra.uni 	$L__BB0_1251;
$L__BB0_1250:
	mov.f32 	%f3720, 0f00000000;
	mul.rn.f32 	%f4661, %f773, %f3720;
	mov.b32 	%r7631, 0;
$L__BB0_1251:
	add.s32 	%r6057, %r7631, 1;
	mul.rn.f32 	%f3721, %f4661, %f4661;
	and.b32  	%r6058, %r7631, 1;
	setp.eq.b32 	%p1248, %r6058, 1;
	selp.f32 	%f3722, %f4661, 0f3F800000, %p1248;
	fma.rn.f32 	%f3723, %f3721, %f3722, 0f00000000;
	fma.rn.f32 	%f3724, %f3721, 0f37CBAC00, 0fBAB607ED;
	selp.f32 	%f3725, 0fB94D4153, %f3724, %p1248;
	selp.f32 	%f3726, 0f3C0885E4, 0f3D2AAABB, %p1248;
	fma.rn.f32 	%f3727, %f3725, %f3721, %f3726;
	selp.f32 	%f3728, 0fBE2AAAA8, 0fBEFFFFFF, %p1248;
	fma.rn.f32 	%f3729, %f3727, %f3721, %f3728;
	fma.rn.f32 	%f3730, %f3729, %f3723, %f3722;
	and.b32  	%r6059, %r6057, 2;
	setp.eq.s32 	%p1249, %r6059, 0;
	mov.f32 	%f3731, 0f00000000;
	sub.f32 	%f3732, %f3731, %f3730;
	selp.f32 	%f3733, %f3730, %f3732, %p1249;
	fma.rn.f32 	%f783, %f779, %f3733, %f773;
	mul.f32 	%f3734, %f783, 0f3F22F983;
	cvt.rni.s32.f32 	%r7639, %f3734;
	cvt.rn.f32.s32 	%f3735, %r7639;
	fma.rn.f32 	%f3736, %f3735, 0fBFC90FDA, %f783;
	fma.rn.f32 	%f3737, %f3735, 0fB3A22168, %f3736;
	fma.rn.f32 	%f4663, %f3735, 0fA7C234C5, %f3737;
	abs.f32 	%f785, %f783;
	setp.ltu.f32 	%p1250, %f785, 0f47CE4780;
	mov.u32 	%r7635, %r7639;
	mov.f32 	%f4662, %f4663;
	@%p1250 bra 	$L__BB0_1259;
	setp.eq.f32 	%p1251, %f785, 0f7F800000;
	@%p1251 bra 	$L__BB0_1258;
	mov.b32 	%r2109, %f783;
	shl.b32 	%r6061, %r2109, 8;
	or.b32  	%r2110, %r6061, -2147483648;
	mov.b64 	%rd2968, 0;
	mov.b32 	%r7632, 0;
$L__BB0_1254:
	.pragma "nounroll";
	mul.wide.u32 	%rd2327, %r7632, 4;
	mov.u64 	%rd2328, __cudart_i2opi_f;
	add.s64 	%rd2329, %rd2328, %rd2327;
	ld.global.nc.u32 	%r6062, [%rd2329];
	mad.wide.u32 	%rd2330, %r6062, %r2110, %rd2968;
	shr.u64 	%rd2968, %rd2330, 32;
	add.s64 	%rd2331, %rd3, %rd2327;
	st.local.u32 	[%rd2331], %rd2330;
	add.s32 	%r7632, %r7632, 1;
	setp.ne.s32 	%p1252, %r7632, 6;
	@%p1252 bra 	$L__BB0_1254;
	shr.u32 	%r6063, %r2109, 23;
	st.local.u32 	[%rd3+24], %rd2968;
	and.b32  	%r2113, %r6063, 31;
	and.b32  	%r6064, %r6063, 224;
	add.s32 	%r6065, %r6064, -128;
	shr.u32 	%r6066, %r6065, 5;
	mul.wide.u32 	%rd2332, %r6066, 4;
	sub.s64 	%rd479, %rd3, %rd2332;
	ld.local.u32 	%r7633, [%rd479+24];
	ld.local.u32 	%r7634, [%rd479+20];
	setp.eq.s32 	%p1253, %r2113, 0;
	@%p1253 bra 	$L__BB0_1257;
	shf.l.wrap.b32 	%r7633, %r7634, %r7633, %r2113;
	ld.local.u32 	%r6067, [%rd479+16];
	shf.l.wrap.b32 	%r7634, %r6067, %r7634, %r2113;
$L__BB0_1257:
	shr.u32 	%r6068, %r7633, 30;
	shf.l.wrap.b32 	%r6069, %r7634, %r7633, 2;
	shl.b32 	%r6070, %r7634, 2;
	shr.u32 	%r6071, %r6069, 31;
	add.s32 	%r6072, %r6071, %r6068;
	neg.s32 	%r6073, %r6072;
	setp.lt.s32 	%p1254, %r2109, 0;
	selp.b32 	%r7635, %r6073, %r6072, %p1254;
	xor.b32  	%r6074, %r6069, %r2109;
	shr.s32 	%r6075, %r6069, 31;
	xor.b32  	%r6076, %r6075, %r6069;
	xor.b32  	%r6077, %r6075, %r6070;
	cvt.u64.u32 	%rd2333, %r6076;
	shl.b64 	%rd2334, %rd2333, 32;
	cvt.u64.u32 	%rd2335, %r6077;
	or.b64  	%rd2336, %rd2334, %rd2335;
	cvt.rn.f64.s64 	%fd313, %rd2336;
	mul.f64 	%fd314, %fd313, 0d3BF921FB54442D19;
	cvt.rn.f32.f64 	%f3738, %fd314;
	neg.f32 	%f3739, %f3738;
	setp.lt.s32 	%p1255, %r6074, 0;
	selp.f32 	%f4662, %f3739, %f3738, %p1255;
	bra.uni 	$L__BB0_1259;
$L__BB0_1258:
	mov.f32 	%f3740, 0f00000000;
	mul.rn.f32 	%f4662, %f783, %f3740;
	mov.b32 	%r7635, 0;
$L__BB0_1259:
	setp.ltu.f32 	%p1256, %f785, 0f47CE4780;
	mul.rn.f32 	%f3741, %f4662, %f4662;
	and.b32  	%r6079, %r7635, 1;
	setp.eq.b32 	%p1257, %r6079, 1;
	selp.f32 	%f3742, 0f3F800000, %f4662, %p1257;
	fma.rn.f32 	%f3743, %f3741, %f3742, 0f00000000;
	fma.rn.f32 	%f3744, %f3741, 0f37CBAC00, 0fBAB607ED;
	selp.f32 	%f3745, %f3744, 0fB94D4153, %p1257;
	selp.f32 	%f3746, 0f3D2AAABB, 0f3C0885E4, %p1257;
	fma.rn.f32 	%f3747, %f3745, %f3741, %f3746;
	selp.f32 	%f3748, 0fBEFFFFFF, 0fBE2AAAA8, %p1257;
	fma.rn.f32 	%f3749, %f3747, %f3741, %f3748;
	fma.rn.f32 	%f3750, %f3749, %f3743, %f3742;
	and.b32  	%r6080, %r7635, 2;
	setp.eq.s32 	%p1258, %r6080, 0;
	mov.f32 	%f3751, 0f00000000;
	sub.f32 	%f3752, %f3751, %f3750;
	selp.f32 	%f789, %f3750, %f3752, %p1258;
	@%p1256 bra 	$L__BB0_1267;
	setp.eq.f32 	%p1259, %f785, 0f7F800000;
	@%p1259 bra 	$L__BB0_1266;
	mov.b32 	%r2122, %f783;
	shl.b32 	%r6082, %r2122, 8;
	or.b32  	%r2123, %r6082, -2147483648;
	mov.b64 	%rd2969, 0;
	mov.b32 	%r7636, 0;
$L__BB0_1262:
	.pragma "nounroll";
	mul.wide.u32 	%rd2338, %r7636, 4;
	mov.u64 	%rd2339, __cudart_i2opi_f;
	add.s64 	%rd2340, %rd2339, %rd2338;
	ld.global.nc.u32 	%r6083, [%rd2340];
	mad.wide.u32 	%rd2341, %r6083, %r2123, %rd2969;
	shr.u64 	%rd2969, %rd2341, 32;
	add.s64 	%rd2342, %rd2, %rd2338;
	st.local.u32 	[%rd2342], %rd2341;
	add.s32 	%r7636, %r7636, 1;
	setp.ne.s32 	%p1260, %r7636, 6;
	@%p1260 bra 	$L__BB0_1262;
	shr.u32 	%r6084, %r2122, 23;
	st.local.u32 	[%rd2+24], %rd2969;
	and.b32  	%r2126, %r6084, 31;
	and.b32  	%r6085, %r6084, 224;
	add.s32 	%r6086, %r6085, -128;
	shr.u32 	%r6087, %r6086, 5;
	mul.wide.u32 	%rd2343, %r6087, 4;
	sub.s64 	%rd482, %rd2, %rd2343;
	ld.local.u32 	%r7637, [%rd482+24];
	ld.local.u32 	%r7638, [%rd482+20];
	setp.eq.s32 	%p1261, %r2126, 0;
	@%p1261 bra 	$L__BB0_1265;
	shf.l.wrap.b32 	%r7637, %r7638, %r7637, %r2126;
	ld.local.u32 	%r6088, [%rd482+16];
	shf.l.wrap.b32 	%r7638, %r6088, %r7638, %r2126;
$L__BB0_1265:
	shr.u32 	%r6089, %r7637, 30;
	shf.l.wrap.b32 	%r6090, %r7638, %r7637, 2;
	shl.b32 	%r6091, %r7638, 2;
	shr.u32 	%r6092, %r6090, 31;
	add.s32 	%r6093, %r6092, %r6089;
	neg.s32 	%r6094, %r6093;
	setp.lt.s32 	%p1262, %r2122, 0;
	selp.b32 	%r7639, %r6094, %r6093, %p1262;
	xor.b32  	%r6095, %r6090, %r2122;
	shr.s32 	%r6096, %r6090, 31;
	xor.b32  	%r6097, %r6096, %r6090;
	xor.b32  	%r6098, %r6096, %r6091;
	cvt.u64.u32 	%rd2344, %r6097;
	shl.b64 	%rd2345, %rd2344, 32;
	cvt.u64.u32 	%rd2346, %r6098;
	or.b64  	%rd2347, %rd2345, %rd2346;
	cvt.rn.f64.s64 	%fd315, %rd2347;
	mul.f64 	%fd316, %fd315, 0d3BF921FB54442D19;
	cvt.rn.f32.f64 	%f3753, %fd316;
	neg.f32 	%f3754, %f3753;
	setp.lt.s32 	%p1263, %r6095, 0;
	selp.f32 	%f4663, %f3754, %f3753, %p1263;
	bra.uni 	$L__BB0_1267;
$L__BB0_1266:
	mov.f32 	%f3755, 0f00000000;
	mul.rn.f32 	%f4663, %f783, %f3755;
	mov.b32 	%r7639, 0;
$L__BB0_1267:
	add.s32 	%r6100, %r7639, 1;
	mul.rn.f32 	%f3756, %f4663, %f4663;
	and.b32  	%r6101, %r7639, 1;
	setp.eq.b32 	%p1264, %r6101, 1;
	selp.f32 	%f3757, %f4663, 0f3F800000, %p1264;
	fma.rn.f32 	%f3758, %f3756, %f3757, 0f00000000;
	fma.rn.f32 	%f3759, %f3756, 0f37CBAC00, 0fBAB607ED;
	selp.f32 	%f3760, 0fB94D4153, %f3759, %p1264;
	selp.f32 	%f3761, 0f3C0885E4, 0f3D2AAABB, %p1264;
	fma.rn.f32 	%f3762, %f3760, %f3756, %f3761;
	selp.f32 	%f3763, 0fBE2AAAA8, 0fBEFFFFFF, %p1264;
	fma.rn.f32 	%f3764, %f3762, %f3756, %f3763;
	fma.rn.f32 	%f3765, %f3764, %f3758, %f3757;
	and.b32  	%r6102, %r6100, 2;
	setp.eq.s32 	%p1265, %r6102, 0;
	mov.f32 	%f3766, 0f00000000;
	sub.f32 	%f3767, %f3766, %f3765;
	selp.f32 	%f3768, %f3765, %f3767, %p1265;
	fma.rn.f32 	%f793, %f789, %f3768, %f783;
	mul.f32 	%f3769, %f793, 0f3F22F983;
	cvt.rni.s32.f32 	%r7647, %f3769;
	cvt.rn.f32.s32 	%f3770, %r7647;
	fma.rn.f32 	%f3771, %f3770, 0fBFC90FDA, %f793;
	fma.rn.f32 	%f3772, %f3770, 0fB3A22168, %f3771;
	fma.rn.f32 	%f4665, %f3770, 0fA7C234C5, %f3772;
	abs.f32 	%f795, %f793;
	setp.ltu.f32 	%p1266, %f795, 0f47CE4780;
	mov.u32 	%r7643, %r7647;
	mov.f32 	%f4664, %f4665;
	@%p1266 bra 	$L__BB0_1275;
	setp.eq.f32 	%p1267, %f795, 0f7F800000;
	@%p1267 bra 	$L__BB0_1274;
	mov.b32 	%r2136, %f793;
	shl.b32 	%r6104, %r2136, 8;
	or.b32  	%r2137, %r6104, -2147483648;
	mov.b64 	%rd2970, 0;
	mov.b32 	%r7640, 0;
$L__BB0_1270:
	.pragma "nounroll";
	mul.wide.u32 	%rd2349, %r7640, 4;
	mov.u64 	%rd2350, __cudart_i2opi_f;
	add.s64 	%rd2351, %rd2350, %rd2349;
	ld.global.nc.u32 	%r6105, [%rd2351];
	mad.wide.u32 	%rd2352, %r6105, %r2137, %rd2970;
	shr.u64 	%rd2970, %rd2352, 32;
	add.s64 	%rd2353, %rd3, %rd2349;
	st.local.u32 	[%rd2353], %rd2352;
	add.s32 	%r7640, %r7640, 1;
	setp.ne.s32 	%p1268, %r7640, 6;
	@%p1268 bra 	$L__BB0_1270;
	shr.u32 	%r6106, %r2136, 23;
	st.local.u32 	[%rd3+24], %rd2970;
	and.b32  	%r2140, %r6106, 31;
	and.b32  	%r6107, %r6106, 224;
	add.s32 	%r6108, %r6107, -128;
	shr.u32 	%r6109, %r6108, 5;
	mul.wide.u32 	%rd2354, %r6109, 4;
	sub.s64 	%rd485, %rd3, %rd2354;
	ld.local.u32 	%r7641, [%rd485+24];
	ld.local.u32 	%r7642, [%rd485+20];
	setp.eq.s32 	%p1269, %r2140, 0;
	@%p1269 bra 	$L__BB0_1273;
	shf.l.wrap.b32 	%r7641, %r7642, %r7641, %r2140;
	ld.local.u32 	%r6110, [%rd485+16];
	shf.l.wrap.b32 	%r7642, %r6110, %r7642, %r2140;
$L__BB0_1273:
	shr.u32 	%r6111, %r7641, 30;
	shf.l.wrap.b32 	%r6112, %r7642, %r7641, 2;
	shl.b32 	%r6113, %r7642, 2;
	shr.u32 	%r6114, %r6112, 31;
	add.s32 	%r6115, %r6114, %r6111;
	neg.s32 	%r6116, %r6115;
	setp.lt.s32 	%p1270, %r2136, 0;
	selp.b32 	%r7643, %r6116, %r6115, %p1270;
	xor.b32  	%r6117, %r6112, %r2136;
	shr.s32 	%r6118, %r6112, 31;
	xor.b32  	%r6119, %r6118, %r6112;
	xor.b32  	%r6120, %r6118, %r6113;
	cvt.u64.u32 	%rd2355, %r6119;
	shl.b64 	%rd2356, %rd2355, 32;
	cvt.u64.u32 	%rd2357, %r6120;
	or.b64  	%rd2358, %rd2356, %rd2357;
	cvt.rn.f64.s64 	%fd317, %rd2358;
	mul.f64 	%fd318, %fd317, 0d3BF921FB54442D19;
	cvt.rn.f32.f64 	%f3773, %fd318;
	neg.f32 	%f3774, %f3773;
	setp.lt.s32 	%p1271, %r6117, 0;
	selp.f32 	%f4664, %f3774, %f3773, %p1271;
	bra.uni 	$L__BB0_1275;
$L__BB0_1274:
	mov.f32 	%f3775, 0f00000000;
	mul.rn.f32 	%f4664, %f793, %f3775;
	mov.b32 	%r7643, 0;
$L__BB0_1275:
	setp.ltu.f32 	%p1272, %f795, 0f47CE4780;
	mul.rn.f32 	%f3776, %f4664, %f4664;
	and.b32  	%r6122, %r7643, 1;
	setp.eq.b32 	%p1273, %r6122, 1;
	selp.f32 	%f3777, 0f3F800000, %f4664, %p1273;
	fma.rn.f32 	%f3778, %f3776, %f3777, 0f00000000;
	fma.rn.f32 	%f3779, %f3776, 0f37CBAC00, 0fBAB607ED;
	selp.f32 	%f3780, %f3779, 0fB94D4153, %p1273;
	selp.f32 	%f3781, 0f3D2AAABB, 0f3C0885E4, %p1273;
	fma.rn.f32 	%f3782, %f3780, %f3776, %f3781;
	selp.f32 	%f3783, 0fBEFFFFFF, 0fBE2AAAA8, %p1273;
	fma.rn.f32 	%f3784, %f3782, %f3776, %f3783;
	fma.rn.f32 	%f3785, %f3784, %f3778, %f3777;
	and.b32  	%r6123, %r7643, 2;
	setp.eq.s32 	%p1274, %r6123, 0;
	mov.f32 	%f3786, 0f00000000;
	sub.f32 	%f3787, %f3786, %f3785;
	selp.f32 	%f799, %f3785, %f3787, %p1274;
	@%p1272 bra 	$L__BB0_1283;
	setp.eq.f32 	%p1275, %f795, 0f7F800000;
	@%p1275 bra 	$L__BB0_1282;
	mov.b32 	%r2149, %f793;
	shl.b32 	%r6125, %r2149, 8;
	or.b32  	%r2150, %r6125, -2147483648;
	mov.b64 	%rd2971, 0;
	mov.b32 	%r7644, 0;
$L__BB0_1278:
	.pragma "nounroll";
	mul.wide.u32 	%rd2360, %r7644, 4;
	mov.u64 	%rd2361, __cudart_i2opi_f;
	add.s64 	%rd2362, %rd2361, %rd2360;
	ld.global.nc.u32 	%r6126, [%rd2362];
	mad.wide.u32 	%rd2363, %r6126, %r2150, %rd2971;
	shr.u64 	%rd2971, %rd2363, 32;
	add.s64 	%rd2364, %rd2, %rd2360;
	st.local.u32 	[%rd2364], %rd2363;
	add.s32 	%r7644, %r7644, 1;
	setp.ne.s32 	%p1276, %r7644, 6;
	@%p1276 bra 	$L__BB0_1278;
	shr.u32 	%r6127, %r2149, 23;
	st.local.u32 	[%rd2+24], %rd2971;
	and.b32  	%r2153, %r6127, 31;
	and.b32  	%r6128, %r6127, 224;
	add.s32 	%r6129, %r6128, -128;
	shr.u32 	%r6130, %r6129, 5;
	mul.wide.u32 	%rd2365, %r6130, 4;
	sub.s64 	%rd488, %rd2, %rd2365;
	ld.local.u32 	%r7645, [%rd488+24];
	ld.local.u32 	%r7646, [%rd488+20];
	setp.eq.s32 	%p1277, %r2153, 0;
	@%p1277 bra 	$L__BB0_1281;
	shf.l.wrap.b32 	%r7645, %r7646, %r7645, %r2153;
	ld.local.u32 	%r6131, [%rd488+16];
	shf.l.wrap.b32 	%r7646, %r6131, %r7646, %r2153;
$L__BB0_1281:
	shr.u32 	%r6132, %r7645, 30;
	shf.l.wrap.b32 	%r6133, %r7646, %r7645, 2;
	shl.b32 	%r6134, %r7646, 2;
	shr.u32 	%r6135, %r6133, 31;
	add.s32 	%r6136, %r6135, %r6132;
	neg.s32 	%r6137, %r6136;
	setp.lt.s32 	%p1278, %r2149, 0;
	selp.b32 	%r7647, %r6137, %r6136, %p1278;
	xor.b32  	%r6138, %r6133, %r2149;
	shr.s32 	%r6139, %r6133, 31;
	xor.b32  	%r6140, %r6139, %r6133;
	xor.b32  	%r6141, %r6139, %r6134;
	cvt.u64.u32 	%rd2366, %r6140;
	shl.b64 	%rd2367, %rd2366, 32;
	cvt.u64.u32 	%rd2368, %r6141;
	or.b64  	%rd2369, %rd2367, %rd2368;
	cvt.rn.f64.s64 	%fd319, %rd2369;
	mul.f64 	%fd320, %fd319, 0d3BF921FB54442D19;
	cvt.rn.f32.f64 	%f3788, %fd320;
	neg.f32 	%f3789, %f3788;
	setp.lt.s32 	%p1279, %r6138, 0;
	selp.f32 	%f4665, %f3789, %f3788, %p1279;
	bra.uni 	$L__BB0_1283;
$L__BB0_1282:
	mov.f32 	%f3790, 0f00000000;
	mul.rn.f32 	%f4665, %f793, %f3790;
	mov.b32 	%r7647, 0;
$L__BB0_1283:
	add.s32 	%r6143, %r7647, 1;
	mul.rn.f32 	%f3791, %f4665, %f4665;
	and.b32  	%r6144, %r7647, 1;
	setp.eq.b32 	%p1280, %r6144, 1;
	selp.f32 	%f3792, %f4665, 0f3F800000, %p1280;
	fma.rn.f32 	%f3793, %f3791, %f3792, 0f00000000;
	fma.rn.f32 	%f3794, %f3791, 0f37CBAC00, 0fBAB607ED;
	selp.f32 	%f3795, 0fB94D4153, %f3794, %p1280;
	selp.f32 	%f3796, 0f3C0885E4, 0f3D2AAABB, %p1280;
	fma.rn.f32 	%f3797, %f3795, %f3791, %f3796;
	selp.f32 	%f3798, 0fBE2AAAA8, 0fBEFFFFFF, %p1280;
	fma.rn.f32 	%f3799, %f3797, %f3791, %f3798;
	fma.rn.f32 	%f3800, %f3799, %f3793, %f3792;
	and.b32  	%r6145, %r6143, 2;
	setp.eq.s32 	%p1281, %r6145, 0;
	mov.f32 	%f3801, 0f00000000;
	sub.f32 	%f3802, %f3801, %f3800;
	selp.f32 	%f3803, %f3800, %f3802, %p1281;
	fma.rn.f32 	%f803, %f799, %f3803, %f793;
	mul.f32 	%f3804, %f803, 0f3F22F983;
	cvt.rni.s32.f32 	%r7655, %f3804;
	cvt.rn.f32.s32 	%f3805, %r7655;
	fma.rn.f32 	%f3806, %f3805, 0fBFC90FDA, %f803;
	fma.rn.f32 	%f3807, %f3805, 0fB3A22168, %f3806;
	fma.rn.f32 	%f4667, %f3805, 0fA7C234C5, %f3807;
	abs.f32 	%f805, %f803;
	setp.ltu.f32 	%p1282, %f805, 0f47CE4780;
	mov.u32 	%r7651, %r7655;
	mov.f32 	%f4666, %f4667;
	@%p1282 bra 	$L__BB0_1291;
	setp.eq.f32 	%p1283, %f805, 0f7F800000;
	@%p1283 bra 	$L__BB0_1290;
	mov.b32 	%r2163, %f803;
	shl.b32 	%r6147, %r2163, 8;
	or.b32  	%r2164, %r6147, -2147483648;
	mov.b64 	%rd2972, 0;
	mov.b32 	%r7648, 0;
$L__BB0_1286:
	.pragma "nounroll";
	mul.wide.u32 	%rd2371, %r7648, 4;
	mov.u64 	%rd2372, __cudart_i2opi_f;
	add.s64 	%rd2373, %rd2372, %rd2371;
	ld.global.nc.u32 	%r6148, [%rd2373];
	mad.wide.u32 	%rd2374, %r6148, %r2164, %rd2972;
	shr.u64 	%rd2972, %rd2374, 32;
	add.s64 	%rd2375, %rd3, %rd2371;
	st.local.u32 	[%rd2375], %rd2374;
	add.s32 	%r7648, %r7648, 1;
	setp.ne.s32 	%p1284, %r7648, 6;
	@%p1284 bra 	$L__BB0_1286;
	shr.u32 	%r6149, %r2163, 23;
	st.local.u32 	[%rd3+24], %rd2972;
	and.b32  	%r2167, %r6149, 31;
	and.b32  	%r6150, %r6149, 224;
	add.s32 	%r6151, %r6150, -128;
	shr.u32 	%r6152, %r6151, 5;
	mul.wide.u32 	%rd2376, %r6152, 4;
	sub.s64 	%rd491, %rd3, %rd2376;
	ld.local.u32 	%r7649, [%rd491+24];
	ld.local.u32 	%r7650, [%rd491+20];
	setp.eq.s32 	%p1285, %r2167, 0;
	@%p1285 bra 	$L__BB0_1289;
	shf.l.wrap.b32 	%r7649, %r7650, %r7649, %r2167;
	ld.local.u32 	%r6153, [%rd491+16];
	shf.l.wrap.b32 	%r7650, %r6153, %r7650, %r2167;
$L__BB0_1289:
	shr.u32 	%r6154, %r7649, 30;
	shf.l.wrap.b32 	%r6155, %r7650, %r7649, 2;
	shl.b32 	%r6156, %r7650, 2;
	shr.u32 	%r6157, %r6155, 31;
	add.s32 	%r6158, %r6157, %r6154;
	neg.s32 	%r6159, %r6158;
	setp.lt.s32 	%p1286, %r2163, 0;
	selp.b32 	%r7651, %r6159, %r6158, %p1286;
	xor.b32  	%r6160, %r6155, %r2163;
	shr.s32 	%r6161, %r6155, 31;
	xor.b32  	%r6162, %r6161, %r6155;
	xor.b32  	%r6163, %r6161, %r6156;
	cvt.u64.u32 	%rd2377, %r6162;
	shl.b64 	%rd2378, %rd2377, 32;
	cvt.u64.u32 	%rd2379, %r6163;
	or.b64  	%rd2380, %rd2378, %rd2379;
	cvt.rn.f64.s64 	%fd321, %rd2380;
	mul.f64 	%fd322, %fd321, 0d3BF921FB54442D19;
	cvt.rn.f32.f64 	%f3808, %fd322;
	neg.f32 	%f3809, %f3808;
	setp.lt.s32 	%p1287, %r6160, 0;
	selp.f32 	%f4666, %f3809, %f3808, %p1287;
	bra.uni 	$L__BB0_1291;
$L__BB0_1290:
	mov.f32 	%f3810, 0f00000000;
	mul.rn.f32 	%f4666, %f803, %f3810;
	mov.b32 	%r7651, 0;
$L__BB0_1291:
	setp.ltu.f32 	%p1288, %f805, 0f47CE4780;
	mul.rn.f32 	%f3811, %f4666, %f4666;
	and.b32  	%r6165, %r7651, 1;
	setp.eq.b32 	%p1289, %r6165, 1;
	selp.f32 	%f3812, 0f3F800000, %f4666, %p1289;
	fma.rn.f32 	%f3813, %f3811, %f3812, 0f00000000;
	fma.rn.f32 	%f3814, %f3811, 0f37CBAC00, 0fBAB607ED;
	selp.f32 	%f3815, %f3814, 0fB94D4153, %p1289;
	selp.f32 	%f3816, 0f3D2AAABB, 0f3C0885E4, %p1289;
	fma.rn.f32 	%f3817, %f3815, %f3811, %f3816;
	selp.f32 	%f3818, 0fBEFFFFFF, 0fBE2AAAA8, %p1289;
	fma.rn.f32 	%f3819, %f3817, %f3811, %f3818;
	fma.rn.f32 	%f3820, %f3819, %f3813, %f3812;
	and.b32  	%r6166, %r7651, 2;
	setp.eq.s32 	%p1290, %r6166, 0;
	mov.f32 	%f3821, 0f00000000;
	sub.f32 	%f3822, %f3821, %f3820;
	selp.f32 	%f809, %f3820, %f3822, %p1290;
	@%p1288 bra 	$L__BB0_1299;
	setp.eq.f32 	%p1291, %f805, 0f7F800000;
	@%p1291 bra 	$L__BB0_1298;
	mov.b32 	%r2176, %f803;
	shl.b32 	%r6168, %r2176, 8;
	or.b32  	%r2177, %r6168, -2147483648;
	mov.b64 	%rd2973, 0;
	mov.b32 	%r7652, 0;
$L__BB0_1294:
	.pragma "nounroll";
	mul.wide.u32 	%rd2382, %r7652, 4;
	mov.u64 	%rd2383, __cudart_i2opi_f;
	add.s64 	%rd2384, %rd2383, %rd2382;
	ld.global.nc.u32 	%r6169, [%rd2384];
	mad.wide.u32 	%rd2385, %r6169, %r2177, %rd2973;
	shr.u64 	%rd2973, %rd2385, 32;
	add.s64 	%rd2386, %rd2, %rd2382;
	st.local.u32 	[%rd2386], %rd2385;
	add.s32 	%r7652, %r7652, 1;
	setp.ne.s32 	%p1292, %r7652, 6;
	@%p1292 bra 	$L__BB0_1294;
	shr.u32 	%r6170, %r2176, 23;
	st.local.u32 	[%rd2+24], %rd2973;
	and.b32  	%r2180, %r6170, 31;
	and.b32  	%r6171, %r6170, 224;
	add.s32 	%r6172, %r6171, -128;
	shr.u32 	%r6173, %r6172, 5;
	mul.wide.u32 	%rd2387, %r6173, 4;
	sub.s64 	%rd494, %rd2, %rd2387;
	ld.local.u32 	%r7653, [%rd494+24];
	ld.local.u32 	%r7654, [%rd494+20];
	setp.eq.s32 	%p1293, %r2180, 0;
	@%p1293 bra 	$L__BB0_1297;
	shf.l.wrap.b32 	%r7653, %r7654, %r7653, %r2180;
	ld.local.u32 	%r6174, [%rd494+16];
	shf.l.wrap.b32 	%r7654, %r6174, %r7654, %r2180;
$L__BB0_1297:
	shr.u32 	%r6175, %r7653, 30;
	shf.l.wrap.b32 	%r6176, %r7654, %r7653, 2;
	shl.b32 	%r6177, %r7654, 2;
	shr.u32 	%r6178, %r6176, 31;
	add.s32 	%r6179, %r6178, %r6175;
	neg.s32 	%r6180, %r6179;
	setp.lt.s32 	%p1294, %r2176, 0;
	selp.b32 	%r7655, %r6180, %r6179, %p1294;
	xor.b32  	%r6181, %r6176, %r2176;
	shr.s32 	%r6182, %r6176, 31;
	xor.b32  	%r6183, %r6182, %r6176;
	xor.b32  	%r6184, %r6182, %r6177;
	cvt.u64.u32 	%rd2388, %r6183;
	shl.b64 	%rd2389, %rd2388, 32;
	cvt.u64.u32 	%rd2390, %r6184;
	or.b64  	%rd2391, %rd2389, %rd2390;
	cvt.rn.f64.s64 	%fd323, %rd2391;
	mul.f64 	%fd324, %fd323, 0d3BF921FB54442D19;
	cvt.rn.f32.f64 	%f3823, %fd324;
	neg.f32 	%f3824, %f3823;
	setp.lt.s32 	%p1295, %r6181, 0;
	selp.f32 	%f4667, %f3824, %f3823, %p1295;
	bra.uni 	$L__BB0_1299;
$L__BB0_1298:
	mov.f32 	%f3825, 0f00000000;
	mul.rn.f32 	%f4667, %f803, %f3825;
	mov.b32 	%r7655, 0;
$L__BB0_1299:
	add.s32 	%r6186, %r7655, 1;
	mul.rn.f32 	%f3826, %f4667, %f4667;
	and.b32  	%r6187, %r7655, 1;
	setp.eq.b32 	%p1296, %r6187, 1;
	selp.f32 	%f3827, %f4667, 0f3F800000, %p1296;
	fma.rn.f32 	%f3828, %f3826, %f3827, 0f00000000;
	fma.rn.f32 	%f3829, %f3826, 0f37CBAC00, 0fBAB607ED;
	selp.f32 	%f3830, 0fB94D4153, %f3829, %p1296;
	selp.f32 	%f3831, 0f3C0885E4, 0f3D2AAABB, %p1296;
	fma.rn.f32 	%f3832, %f3830, %f3826, %f3831;
	selp.f32 	%f3833, 0fBE2AAAA8, 0fBEFFFFFF, %p1296;
	fma.rn.f32 	%f3834, %f3832, %f3826, %f3833;
	fma.rn.f32 	%f3835, %f3834, %f3828, %f3827;
	and.b32  	%r6188, %r6186, 2;
	setp.eq.s32 	%p1297, %r6188, 0;
	mov.f32 	%f3836, 0f00000000;
	sub.f32 	%f3837, %f3836, %f3835;
	selp.f32 	%f3838, %f3835, %f3837, %p1297;
	fma.rn.f32 	%f813, %f809, %f3838, %f803;
	mul.f32 	%f3839, %f813, 0f3F22F983;
	cvt.rni.s32.f32 	%r7663, %f3839;
	cvt.rn.f32.s32 	%f3840, %r7663;
	fma.rn.f32 	%f3841, %f3840, 0fBFC90FDA, %f813;
	fma.rn.f32 	%f3842, %f3840, 0fB3A22168, %f3841;
	fma.rn.f32 	%f4669, %f3840, 0fA7C234C5, %f3842;
	abs.f32 	%f815, %f813;
	setp.ltu.f32 	%p1298, %f815, 0f47CE4780;
	mov.u32 	%r7659, %r7663;
	mov.f32 	%f4668, %f4669;
	@%p1298 bra 	$L__BB0_1307;
	setp.eq.f32 	%p1299, %f815, 0f7F800000;
	@%p1299 bra 	$L__BB0_1306;
	mov.b32 	%r2190, %f813;
	shl.b32 	%r6190, %r2190, 8;
	or.b32  	%r2191, %r6190, -2147483648;
	mov.b64 	%rd2974, 0;
	mov.b32 	%r7656, 0;
$L__BB0_1302:
	.pragma "nounroll";
	mul.wide.u32 	%rd2393, %r7656, 4;
	mov.u64 	%rd2394, __cudart_i2opi_f;
	add.s64 	%rd2395, %rd2394, %rd2393;
	ld.global.nc.u32 	%r6191, [%rd2395];
	mad.wide.u32 	%rd2396, %r6191, %r2191, %rd2974;
	shr.u64 	%rd2974, %rd2396, 32;
	add.s64 	%rd2397, %rd3, %rd2393;
	st.local.u32 	[%rd2397], %rd2396;
	add.s32 	%r7656, %r7656, 1;
	setp.ne.s32 	%p1300, %r7656, 6;
	@%p1300 bra 	$L__BB0_1302;
	shr.u32 	%r6192, %r2190, 23;
	st.local.u32 	[%rd3+24], %rd2974;
	and.b32  	%r2194, %r6192, 31;
	and.b32  	%r6193, %r6192, 224;
	add.s32 	%r6194, %r6193, -128;
	shr.u32 	%r6195, %r6194, 5;
	mul.wide.u32 	%rd2398, %r6195, 4;
	sub.s64 	%rd497, %rd3, %rd2398;
	ld.local.u32 	%r7657, [%rd497+24];
	ld.local.u32 	%r7658, [%rd497+20];
	setp.eq.s32 	%p1301, %r2194, 0;
	@%p1301 bra 	$L__BB0_1305;
	shf.l.wrap.b32 	%r7657, %r7658, %r7657, %r2194;
	ld.local.u32 	%r6196, [%rd497+16];
	shf.l.wrap.b32 	%r7658, %r6196, %r7658, %r2194;
$L__BB0_1305:
	shr.u32 	%r6197, %r7657, 30;
	shf.l.wrap.b32 	%r6198, %r7658, %r7657, 2;
	shl.b32 	%r6199, %r7658, 2;
	shr.u32 	%r6200, %r6198, 31;
	add.s32 	%r6201, %r6200, %r6197;
	neg.s32 	%r6202, %r6201;
	setp.lt.s32 	%p1302, %r2190, 0;
	selp.b32 	%r7659, %r6202, %r6201, %p1302;
	xor.b32  	%r6203, %r6198, %r2190;
	shr.s32 	%r6204, %r6198, 31;
	xor.b32  	%r6205, %r6204, %r6198;
	xor.b32  	%r6206, %r6204, %r6199;
	cvt.u64.u32 	%rd2399, %r6205;
	shl.b64 	%rd2400, %rd2399, 32;
	cvt.u64.u32 	%rd2401, %r6206;
	or.b64  	%rd2402, %rd2400, %rd2401;
	cvt.rn.f64.s64 	%fd325, %rd2402;
	mul.f64 	%fd326, %fd325, 0d3BF921FB54442D19;
	cvt.rn.f32.f64 	%f3843, %fd326;
	neg.f32 	%f3844, %f3843;
	setp.lt.s32 	%p1303, %r6203, 0;
	selp.f32 	%f4668, %f3844, %f3843, %p1303;
	bra.uni 	$L__BB0_1307;
$L__BB0_1306:
	mov.f32 	%f3845, 0f00000000;
	mul.rn.f32 	%f4668, %f813, %f3845;
	mov.b32 	%r7659, 0;
$L__BB0_1307:
	setp.ltu.f32 	%p1304, %f815, 0f47CE4780;
	mul.rn.f32 	%f3846, %f4668, %f4668;
	and.b32  	%r6208, %r7659, 1;
	setp.eq.b32 	%p1305, %r6208, 1;
	selp.f32 	%f3847, 0f3F800000, %f4668, %p1305;
	fma.rn.f32 	%f3848, %f3846, %f3847, 0f00000000;
	fma.rn.f32 	%f3849, %f3846, 0f37CBAC00, 0fBAB607ED;
	selp.f32 	%f3850, %f3849, 0fB94D4153, %p1305;
	selp.f32 	%f3851, 0f3D2AAABB, 0f3C0885E4, %p1305;
	fma.rn.f32 	%f3852, %f3850, %f3846, %f3851;
	selp.f32 	%f3853, 0fBEFFFFFF, 0fBE2AAAA8, %p1305;
	fma.rn.f32 	%f3854, %f3852, %f3846, %f3853;
	fma.rn.f32 	%f3855, %f3854, %f3848, %f3847;
	and.b32  	%r6209, %r7659, 2;
	setp.eq.s32 	%p1306, %r6209, 0;
	mov.f32 	%f3856, 0f00000000;
	sub.f32 	%f3857, %f3856, %f3855;
	selp.f32 	%f819, %f3855, %f3857, %p1306;
	@%p1304 bra 	$L__BB0_1315;
	setp.eq.f32 	%p1307, %f815, 0f7F800000;
	@%p1307 bra 	$L__BB0_1314;
	mov.b32 	%r2203, %f813;
	shl.b32 	%r6211, %r2203, 8;
	or.b32  	%r2204, %r6211, -2147483648;
	mov.b64 	%rd2975, 0;
	mov.b32 	%r7660, 0;
$L__BB0_1310:
	.pragma "nounroll";
	mul.wide.u32 	%rd2404, %r7660, 4;
	mov.u64 	%rd2405, __cudart_i2opi_f;
	add.s64 	%rd2406, %rd2405, %rd2404;
	ld.global.nc.u32 	%r6212, [%rd2406];
	mad.wide.u32 	%rd2407, %r6212, %r2204, %rd2975;
	shr.u64 	%rd2975, %rd2407, 32;
	add.s64 	%rd2408, %rd2, %rd2404;
	st.local.u32 	[%rd2408], %rd2407;
	add.s32 	%r7660, %r7660, 1;
	setp.ne.s32 	%p1308, %r7660, 6;
	@%p1308 bra 	$L__BB0_1310;
	shr.u32 	%r6213, %r2203, 23;
	st.local.u32 	[%rd2+24], %rd2975;
	and.b32  	%r2207, %r6213, 31;
	and.b32  	%r6214, %r6213, 224;
	add.s32 	%r6215, %r6214, -128;
	shr.u32 	%r6216, %r6215, 5;
	mul.wide.u32 	%rd2409, %r6216, 4;
	sub.s64 	%rd500, %rd2, %rd2409;
	ld.local.u32 	%r7661, [%rd500+24];
	ld.local.u32 	%r7662, [%rd500+20];
	setp.eq.s32 	%p1309, %r2207, 0;
	@%p1309 bra 	$L__BB0_1313;
	shf.l.wrap.b32 	%r7661, %r7662, %r7661, %r2207;
	ld.local.u32 	%r6217, [%rd500+16];
	shf.l.wrap.b32 	%r7662, %r6217, %r7662, %r2207;
$L__BB0_1313:
	shr.u32 	%r6218, %r7661, 30;
	shf.l.wrap.b32 	%r6219, %r7662, %r7661, 2;
	shl.b32 	%r6220, %r7662, 2;
	shr.u32 	%r6221, %r6219, 31;
	add.s32 	%r6222, %r6221, %r6218;
	neg.s32 	%r6223, %r6222;
	setp.lt.s32 	%p1310, %r2203, 0;
	selp.b32 	%r7663, %r6223, %r6222, %p1310;
	xor.b32  	%r6224, %r6219, %r2203;
	shr.s32 	%r6225, %r6219, 31;
	xor.b32  	%r6226, %r6225, %r6219;
	xor.b32  	%r6227, %r6225, %r6220;
	cvt.u64.u32 	%rd2410, %r6226;
	shl.b64 	%rd2411, %rd2410, 32;
	cvt.u64.u32 	%rd2412, %r6227;
	or.b64  	%rd2413, %rd2411, %rd2412;
	cvt.rn.f64.s64 	%fd327, %rd2413;
	mul.f64 	%fd328, %fd327, 0d3BF921FB54442D19;
	cvt.rn.f32.f64 	%f3858, %fd328;
	neg.f32 	%f3859, %f3858;
	setp.lt.s32 	%p1311, %r6224, 0;
	selp.f32 	%f4669, %f3859, %f3858, %p1311;
	bra.uni 	$L__BB0_1315;
$L__BB0_1314:
	mov.f32 	%f3860, 0f00000000;
	mul.rn.f32 	%f4669, %f813, %f3860;
	mov.b32 	%r7663, 0;
$L__BB0_1315:
	add.s32 	%r6229, %r7663, 1;
	mul.rn.f32 	%f3861, %f4669, %f4669;
	and.b32  	%r6230, %r7663, 1;
	setp.eq.b32 	%p1312, %r6230, 1;
	selp.f32 	%f3862, %f4669, 0f3F800000, %p1312;
	fma.rn.f32 	%f3863, %f3861, %f3862, 0f00000000;
	fma.rn.f32 	%f3864, %f3861, 0f37CBAC00, 0fBAB607ED;
	selp.f32 	%f3865, 0fB94D4153, %f3864, %p1312;
	selp.f32 	%f3866, 0f3C0885E4, 0f3D2AAABB, %p1312;
	fma.rn.f32 	%f3867, %f3865, %f3861, %f3866;
	selp.f32 	%f3868, 0fBE2AAAA8, 0fBEFFFFFF, %p1312;
	fma.rn.f32 	%f3869, %f3867, %f3861, %f3868;
	fma.rn.f32 	%f3870, %f3869, %f3863, %f3862;
	and.b32  	%r6231, %r6229, 2;
	setp.eq.s32 	%p1313, %r6231, 0;
	mov.f32 	%f3871, 0f00000000;
	sub.f32 	%f3872, %f3871, %f3870;
	selp.f32 	%f3873, %f3870, %f3872, %p1313;
	fma.rn.f32 	%f823, %f819, %f3873, %f813;
	mul.f32 	%f3874, %f823, 0f3F22F983;
	cvt.rni.s32.f32 	%r7671, %f3874;
	cvt.rn.f32.s32 	%f3875, %r7671;
	fma.rn.f32 	%f3876, %f3875, 0fBFC90FDA, %f823;
	fma.rn.f32 	%f3877, %f3875, 0fB3A22168, %f3876;
	fma.rn.f32 	%f4671, %f3875, 0fA7C234C5, %f3877;
	abs.f32 	%f825, %f823;
	setp.ltu.f32 	%p1314, %f825, 0f47CE4780;
	mov.u32 	%r7667, %r7671;
	mov.f32 	%f4670, %f4671;
	@%p1314 bra 	$L__BB0_1323;
	setp.eq.f32 	%p1315, %f825, 0f7F800000;
	@%p1315 bra 	$L__BB0_1322;
	mov.b32 	%r2217, %f823;
	shl.b32 	%r6233, %r2217, 8;
	or.b32  	%r2218, %r6233, -2147483648;
	mov.b64 	%rd2976, 0;
	mov.b32 	%r7664, 0;
$L__BB0_1318:
	.pragma "nounroll";
	mul.wide.u32 	%rd2415, %r7664, 4;
	mov.u64 	%rd2416, __cudart_i2opi_f;
	add.s64 	%rd2417, %rd2416, %rd2415;
	ld.global.nc.u32 	%r6234, [%rd2417];
	mad.wide.u32 	%rd2418, %r6234, %r2218, %rd2976;
	shr.u64 	%rd2976, %rd2418, 32;
	add.s64 	%rd2419, %rd3, %rd2415;
	st.local.u32 	[%rd2419], %rd2418;
	add.s32 	%r7664, %r7664, 1;
	setp.ne.s32 	%p1316, %r7664, 6;
	@%p1316 bra 	$L__BB0_1318;
	shr.u32 	%r6235, %r2217, 23;
	st.local.u32 	[%rd3+24], %rd2976;
	and.b32  	%r2221, %r6235, 31;
	and.b32  	%r6236, %r6235, 224;
	add.s32 	%r6237, %r6236, -128;
	shr.u32 	%r6238, %r6237, 5;
	mul.wide.u32 	%rd2420, %r6238, 4;
	sub.s64 	%rd503, %rd3, %rd2420;
	ld.local.u32 	%r7665, [%rd503+24];
	ld.local.u32 	%r7666, [%rd503+20];
	setp.eq.s32 	%p1317, %r2221, 0;
	@%p1317 bra 	$L__BB0_1321;
	shf.l.wrap.b32 	%r7665, %r7666, %r7665, %r2221;
	ld.local.u32 	%r6239, [%rd503+16];
	shf.l.wrap.b32 	%r7666, %r6239, %r7666, %r2221;
$L__BB0_1321:
	shr.u32 	%r6240, %r7665, 30;
	shf.l.wrap.b32 	%r6241, %r7666, %r7665, 2;
	shl.b32 	%r6242, %r7666, 2;
	shr.u32 	%r6243, %r6241, 31;
	add.s32 	%r6244, %r6243, %r6240;
	neg.s32 	%r6245, %r6244;
	setp.lt.s32 	%p1318, %r2217, 0;
	selp.b32 	%r7667, %r6245, %r6244, %p1318;
	xor.b32  	%r6246, %r6241, %r2217;
	shr.s32 	%r6247, %r6241, 31;
	xor.b32  	%r6248, %r6247, %r6241;
	xor.b32  	%r6249, %r6247, %r6242;
	cvt.u64.u32 	%rd2421, %r6248;
	shl.b64 	%rd2422, %rd2421, 32;
	cvt.u64.u32 	%rd2423, %r6249;
	or.b64  	%rd2424, %rd2422, %rd2423;
	cvt.rn.f64.s64 	%fd329, %rd2424;
	mul.f64 	%fd330, %fd329, 0d3BF921FB54442D19;
	cvt.rn.f32.f64 	%f3878, %fd330;
	neg.f32 	%f3879, %f3878;
	setp.lt.s32 	%p1319, %r6246, 0;
	selp.f32 	%f4670, %f3879, %f3878, %p1319;
	bra.uni 	$L__BB0_1323;
$L__BB0_1322:
	mov.f32 	%f3880, 0f00000000;
	mul.rn.f32 	%f4670, %f823, %f3880;
	mov.b32 	%r7667, 0;
$L__BB0_1323:
	setp.ltu.f32 	%p1320, %f825, 0f47CE4780;
	mul.rn.f32 	%f3881, %f4670, %f4670;
	and.b32  	%r6251, %r7667, 1;
	setp.eq.b32 	%p1321, %r6251, 1;
	selp.f32 	%f3882, 0f3F800000, %f4670, %p1321;
	fma.rn.f32 	%f3883, %f3881, %f3882, 0f00000000;
	fma.rn.f32 	%f3884, %f3881, 0f37CBAC00, 0fBAB607ED;
	selp.f32 	%f3885, %f3884, 0fB94D4153, %p1321;
	selp.f32 	%f3886, 0f3D2AAABB, 0f3C0885E4, %p1321;
	fma.rn.f32 	%f3887, %f3885, %f3881, %f3886;
	selp.f32 	%f3888, 0fBEFFFFFF, 0fBE2AAAA8, %p1321;
	fma.rn.f32 	%f3889, %f3887, %f3881, %f3888;
	fma.rn.f32 	%f3890, %f3889, %f3883, %f3882;
	and.b32  	%r6252, %r7667, 2;
	setp.eq.s32 	%p1322, %r6252, 0;
	mov.f32 	%f3891, 0f00000000;
	sub.f32 	%f3892, %f3891, %f3890;
	selp.f32 	%f829, %f3890, %f3892, %p1322;
	@%p1320 bra 	$L__BB0_1331;
	setp.eq.f32 	%p1323, %f825, 0f7F800000;
	@%p1323 bra 	$L__BB0_1330;
	mov.b32 	%r2230, %f823;
	shl.b32 	%r6254, %r2230, 8;
	or.b32  	%r2231, %r6254, -2147483648;
	mov.b64 	%rd2977, 0;
	mov.b32 	%r7668, 0;
$L__BB0_1326:
	.pragma "nounroll";
	mul.wide.u32 	%rd2426, %r7668, 4;
	mov.u64 	%rd2427, __cudart_i2opi_f;
	add.s64 	%rd2428, %rd2427, %rd2426;
	ld.global.nc.u32 	%r6255, [%rd2428];
	mad.wide.u32 	%rd2429, %r6255, %r2231, %rd2977;
	shr.u64 	%rd2977, %rd2429, 32;
	add.s64 	%rd2430, %rd2, %rd2426;
	st.local.u32 	[%rd2430], %rd2429;
	add.s32 	%r7668, %r7668, 1;
	setp.ne.s32 	%p1324, %r7668, 6;
	@%p1324 bra 	$L__BB0_1326;
	shr.u32 	%r6256, %r2230, 23;
	st.local.u32 	[%rd2+24], %rd2977;
	and.b32  	%r2234, %r6256, 31;
	and.b32  	%r6257, %r6256, 224;
	add.s32 	%r6258, %r6257, -128;
	shr.u32 	%r6259, %r6258, 5;
	mul.wide.u32 	%rd2431, %r6259, 4;
	sub.s64 	%rd506, %rd2, %rd2431;
	ld.local.u32 	%r7669, [%rd506+24];
	ld.local.u32 	%r7670, [%rd506+20];
	setp.eq.s32 	%p1325, %r2234, 0;
	@%p1325 bra 	$L__BB0_1329;
	shf.l.wrap.b32 	%r7669, %r7670, %r7669, %r2234;
	ld.local.u32 	%r6260, [%rd506+16];
	shf.l.wrap.b32 	%r7670, %r6260, %r7670, %r2234;
$L__BB0_1329:
	shr.u32 	%r6261, %r7669, 30;
	shf.l.wrap.b32 	%r6262, %r7670, %r7669, 2;
	shl.b32 	%r6263, %r7670, 2;
	shr.u32 	%r6264, %r6262, 31;
	add.s32 	%r6265, %r6264, %r6261;
	neg.s32 	%r6266, %r6265;
	setp.lt.s32 	%p1326, %r2230, 0;
	selp.b32 	%r7671, %r6266, %r6265, %p1326;
	xor.b32  	%r6267, %r6262, %r2230;
	shr.s32 	%r6268, %r6262, 31;
	xor.b32  	%r6269, %r6268, %r6262;
	xor.b32  	%r6270, %r6268, %r6263;
	cvt.u64.u32 	%rd2432, %r6269;
	shl.b64 	%rd2433, %rd2432, 32;
	cvt.u64.u32 	%rd2434, %r6270;
	or.b64  	%rd2435, %rd2433, %rd2434;
	cvt.rn.f64.s64 	%fd331, %rd2435;
	mul.f64 	%fd332, %fd331, 0d3BF921FB54442D19;
	cvt.rn.f32.f64 	%f3893, %fd332;
	neg.f32 	%f3894, %f3893;
	setp.lt.s32 	%p1327, %r6267, 0;
	selp.f32 	%f4671, %f3894, %f3893, %p1327;
	bra.uni 	$L__BB0_1331;
$L__BB0_1330:
	mov.f32 	%f3895, 0f00000000;
	mul.rn.f32 	%f4671, %f823, %f3895;
	mov.b32 	%r7671, 0;
$L__BB0_1331:
	add.s32 	%r6272, %r7671, 1;
	mul.rn.f32 	%f3896, %f4671, %f4671;
	and.b32  	%r6273, %r7671, 1;
	setp.eq.b32 	%p1328, %r6273, 1;
	selp.f32 	%f3897, %f4671, 0f3F800000, %p1328;
	fma.rn.f32 	%f3898, %f3896, %f3897, 0f00000000;
	fma.rn.f32 	%f3899, %f3896, 0f37CBAC00, 0fBAB607ED;
	selp.f32 	%f3900, 0fB94D4153, %f3899, %p1328;
	selp.f32 	%f3901, 0f3C0885E4, 0f3D2AAABB, %p1328;
	fma.rn.f32 	%f3902, %f3900, %f3896, %f3901;
	selp.f32 	%f3903, 0fBE2AAAA8, 0fBEFFFFFF, %p1328;
	fma.rn.f32 	%f3904, %f3902, %f3896, %f3903;
	fma.rn.f32 	%f3905, %f3904, %f3898, %f3897;
	and.b32  	%r6274, %r6272, 2;
	setp.eq.s32 	%p1329, %r6274, 0;
	mov.f32 	%f3906, 0f00000000;
	sub.f32 	%f3907, %f3906, %f3905;
	selp.f32 	%f3908, %f3905, %f3907, %p1329;
	fma.rn.f32 	%f833, %f829, %f3908, %f823;
	mul.f32 	%f3909, %f833, 0f3F22F983;
	cvt.rni.s32.f32 	%r7679, %f3909;
	cvt.rn.f32.s32 	%f3910, %r7679;
	fma.rn.f32 	%f3911, %f3910, 0fBFC90FDA, %f833;
	fma.rn.f32 	%f3912, %f3910, 0fB3A22168, %f3911;
	fma.rn.f32 	%f4673, %f3910, 0fA7C234C5, %f3912;
	abs.f32 	%f835, %f833;
	setp.ltu.f32 	%p1330, %f835, 0f47CE4780;
	mov.u32 	%r7675, %r7679;
	mov.f32 	%f4672, %f4673;
	@%p1330 bra 	$L__BB0_1339;
	setp.eq.f32 	%p1331, %f835, 0f7F800000;
	@%p1331 bra 	$L__BB0_1338;
	mov.b32 	%r2244, %f833;
	shl.b32 	%r6276, %r2244, 8;
	or.b32  	%r2245, %r6276, -2147483648;
	mov.b64 	%rd2978, 0;
	mov.b32 	%r7672, 0;
$L__BB0_1334:
	.pragma "nounroll";
	mul.wide.u32 	%rd2437, %r7672, 4;
	mov.u64 	%rd2438, __cudart_i2opi_f;
	add.s64 	%rd2439, %rd2438, %rd2437;
	ld.global.nc.u32 	%r6277, [%rd2439];
	mad.wide.u32 	%rd2440, %r6277, %r2245, %rd2978;
	shr.u64 	%rd2978, %rd2440, 32;
	add.s64 	%rd2441, %rd3, %rd2437;
	st.local.u32 	[%rd2441], %rd2440;
	add.s32 	%r7672, %r7672, 1;
	setp.ne.s32 	%p1332, %r7672, 6;
	@%p1332 bra 	$L__BB0_1334;
	shr.u32 	%r6278, %r2244, 23;
	st.local.u32 	[%rd3+24], %rd2978;
	and.b32  	%r2248, %r6278, 31;
	and.b32  	%r6279, %r6278, 224;
	add.s32 	%r6280, %r6279, -128;
	shr.u32 	%r6281, %r6280, 5;
	mul.wide.u32 	%rd2442, %r6281, 4;
	sub.s64 	%rd509, %rd3, %rd2442;
	ld.local.u32 	%r7673, [%rd509+24];
	ld.local.u32 	%r7674, [%rd509+20];
	setp.eq.s32 	%p1333, %r2248, 0;
	@%p1333 bra 	$L__BB0_1337;
	shf.l.wrap.b32 	%r7673, %r7674, %r7673, %r2248;
	ld.local.u32 	%r6282, [%rd509+16];
	shf.l.wrap.b32 	%r7674, %r6282, %r7674, %r2248;
$L__BB0_1337:
	shr.u32 	%r6283, %r7673, 30;
	shf.l.wrap.b32 	%r6284, %r7674, %r7673, 2;
	shl.b32 	%r6285, %r7674, 2;
	shr.u32 	%r6286, %r6284, 31;
	add.s32 	%r6287, %r6286, %r6283;
	neg.s32 	%r6288, %r6287;
	setp.lt.s32 	%p1334, %r2244, 0;
	selp.b32 	%r7675, %r6288, %r6287, %p1334;
	xor.b32  	%r6289, %r6284, %r2244;
	shr.s32 	%r6290, %r6284, 31;
	xor.b32  	%r6291, %r6290, %r6284;
	xor.b32  	%r6292, %r6290, %r6285;
	cvt.u64.u32 	%rd2443, %r6291;
	shl.b64 	%rd2444, %rd2443, 32;
	cvt.u64.u32 	%rd2445, %r6292;
	or.b64  	%rd2446, %rd2444, %rd2445;
	cvt.rn.f64.s64 	%fd333, %rd2446;
	mul.f64 	%fd334, %fd333, 0d3BF921FB54442D19;
	cvt.rn.f32.f64 	%f3913, %fd334;
	neg.f32 	%f3914, %f3913;
	setp.lt.s32 	%p1335, %r6289, 0;
	selp.f32 	%f4672, %f3914, %f3913, %p1335;
	bra.uni 	$L__BB0_1339;
$L__BB0_1338:
	mov.f32 	%f3915, 0f00000000;
	mul.rn.f32 	%f4672, %f833, %f3915;
	mov.b32 	%r7675, 0;
$L__BB0_1339:
	setp.ltu.f32 	%p1336, %f835, 0f47CE4780;
	mul.rn.f32 	%f3916, %f4672, %f4672;
	and.b32  	%r6294, %r7675, 1;
	setp.eq.b32 	%p1337, %r6294, 1;
	selp.f32 	%f3917, 0f3F800000, %f4672, %p1337;
	fma.rn.f32 	%f3918, %f3916, %f3917, 0f00000000;
	fma.rn.f32 	%f3919, %f3916, 0f37CBAC00, 0fBAB607ED;
	selp.f32 	%f3920, %f3919, 0fB94D4153, %p1337;
	selp.f32 	%f3921, 0f3D2AAABB, 0f3C0885E4, %p1337;
	fma.rn.f32 	%f3922, %f3920, %f3916, %f3921;
	selp.f32 	%f3923, 0fBEFFFFFF, 0fBE2AAAA8, %p1337;
	fma.rn.f32 	%f3924, %f3922, %f3916, %f3923;
	fma.rn.f32 	%f3925, %f3924, %f3918, %f3917;
	and.b32  	%r6295, %r7675, 2;
	setp.eq.s32 	%p1338, %r6295, 0;
	mov.f32 	%f3926, 0f00000000;
	sub.f32 	%f3927, %f3926, %f3925;
	selp.f32 	%f839, %f3925, %f3927, %p1338;
	@%p1336 bra 	$L__BB0_1347;
	setp.eq.f32 	%p1339, %f835, 0f7F800000;
	@%p1339 bra 	$L__BB0_1346;
	mov.b32 	%r2257, %f833;
	shl.b32 	%r6297, %r2257, 8;
	or.b32  	%r2258, %r6297, -2147483648;
	mov.b64 	%rd2979, 0;
	mov.b32 	%r7676, 0;
$L__BB0_1342:
	.pragma "nounroll";
	mul.wide.u32 	%rd2448, %r7676, 4;
	mov.u64 	%rd2449, __cudart_i2opi_f;
	add.s64 	%rd2450, %rd2449, %rd2448;
	ld.global.nc.u32 	%r6298, [%rd2450];
	mad.wide.u32 	%rd2451, %r6298, %r2258, %rd2979;
	shr.u64 	%rd2979, %rd2451, 32;
	add.s64 	%rd2452, %rd2, %rd2448;
	st.local.u32 	[%rd2452], %rd2451;
	add.s32 	%r7676, %r7676, 1;
	setp.ne.s32 	%p1340, %r7676, 6;
	@%p1340 bra 	$L__BB0_1342;
	shr.u32 	%r6299, %r2257, 23;
	st.local.u32 	[%rd2+24], %rd2979;
	and.b32  	%r2261, %r6299, 31;
	and.b32  	%r6300, %r6299, 224;
	add.s32 	%r6301, %r6300, -128;
	shr.u32 	%r6302, %r6301, 5;
	mul.wide.u32 	%rd2453, %r6302, 4;
	sub.s64 	%rd512, %rd2, %rd2453;
	ld.local.u32 	%r7677, [%rd512+24];
	ld.local.u32 	%r7678, [%rd512+20];
	setp.eq.s32 	%p1341, %r2261, 0;
	@%p1341 bra 	$L__BB0_1345;
	shf.l.wrap.b32 	%r7677, %r7678, %r7677, %r2261;
	ld.local.u32 	%r6303, [%rd512+16];
	shf.l.wrap.b32 	%r7678, %r6303, %r7678, %r2261;
$L__BB0_1345:
	shr.u32 	%r6304, %r7677, 30;
	shf.l.wrap.b32 	%r6305, %r7678, %r7677, 2;
	shl.b32 	%r6306, %r7678, 2;
	shr.u32 	%r6307, %r6305, 31;
	add.s32 	%r6308, %r6307, %r6304;
	neg.s32 	%r6309, %r6308;
	setp.lt.s32 	%p1342, %r2257, 0;
	selp.b32 	%r7679, %r6309, %r6308, %p1342;
	xor.b32  	%r6310, %r6305, %r2257;
	shr.s32 	%r6311, %r6305, 31;
	xor.b32  	%r6312, %r6311, %r6305;
	xor.b32  	%r6313, %r6311, %r6306;
	cvt.u64.u32 	%rd2454, %r6312;
	shl.b64 	%rd2455, %rd2454, 32;
	cvt.u64.u32 	%rd2456, %r6313;
	or.b64  	%rd2457, %rd2455, %rd2456;
	cvt.rn.f64.s64 	%fd335, %rd2457;
	mul.f64 	%fd336, %fd335, 0d3BF921FB54442D19;
	cvt.rn.f32.f64 	%f3928, %fd336;
	neg.f32 	%f3929, %f3928;
	setp.lt.s32 	%p1343, %r6310, 0;
	selp.f32 	%f4673, %f3929, %f3928, %p1343;
	bra.uni 	$L__BB0_1347;
$L__BB0_1346:
	mov.f32 	%f3930, 0f00000000;
	mul.rn.f32 	%f4673, %f833, %f3930;
	mov.b32 	%r7679, 0;
$L__BB0_1347:
	add.s32 	%r6315, %r7679, 1;
	mul.rn.f32 	%f3931, %f4673, %f4673;
	and.b32  	%r6316, %r7679, 1;
	setp.eq.b32 	%p1344, %r6316, 1;
	selp.f32 	%f3932, %f4673, 0f3F800000, %p1344;
	fma.rn.f32 	%f3933, %f3931, %f3932, 0f00000000;
	fma.rn.f32 	%f3934, %f3931, 0f37CBAC00, 0fBAB607ED;
	selp.f32 	%f3935, 0fB94D4153, %f3934, %p1344;
	selp.f32 	%f3936, 0f3C0885E4, 0f3D2AAABB, %p1344;
	fma.rn.f32 	%f3937, %f3935, %f3931, %f3936;
	selp.f32 	%f3938, 0fBE2AAAA8, 0fBEFFFFFF, %p1344;
	fma.rn.f32 	%f3939, %f3937, %f3931, %f3938;
	fma.rn.f32 	%f3940, %f3939, %f3933, %f3932;
	and.b32  	%r6317, %r6315, 2;
	setp.eq.s32 	%p1345, %r6317, 0;
	mov.f32 	%f3941, 0f00000000;
	sub.f32 	%f3942, %f3941, %f3940;
	selp.f32 	%f3943, %f3940, %f3942, %p1345;
	fma.rn.f32 	%f843, %f839, %f3943, %f833;
	mul.f32 	%f3944, %f843, 0f3F22F983;
	cvt.rni.s32.f32 	%r7687, %f3944;
	cvt.rn.f32.s32 	%f3945, %r7687;
	fma.rn.f32 	%f3946, %f3945, 0fBFC90FDA, %f843;
	fma.rn.f32 	%f3947, %f3945, 0fB3A22168, %f3946;
	fma.rn.f32 	%f4675, %f3945, 0fA7C234C5, %f3947;
	abs.f32 	%f845, %f843;
	setp.ltu.f32 	%p1346, %f845, 0f47CE4780;
	mov.u32 	%r7683, %r7687;
	mov.f32 	%f4674, %f4675;
	@%p1346 bra 	$L__BB0_1355;
	setp.eq.f32 	%p1347, %f845, 0f7F800000;
	@%p1347 bra 	$L__BB0_1354;
	mov.b32 	%r2271, %f843;
	shl.b32 	%r6319, %r2271, 8;
	or.b32  	%r2272, %r6319, -2147483648;
	mov.b64 	%rd2980, 0;
	mov.b32 	%r7680, 0;
$L__BB0_1350:
	.pragma "nounroll";
	mul.wide.u32 	%rd2459, %r7680, 4;
	mov.u64 	%rd2460, __cudart_i2opi_f;
	add.s64 	%rd2461, %rd2460, %rd2459;
	ld.global.nc.u32 	%r6320, [%rd2461];
	mad.wide.u32 	%rd2462, %r6320, %r2272, %rd2980;
	shr.u64 	%rd2980, %rd2462, 32;
	add.s64 	%rd2463, %rd3, %rd2459;
	st.local.u32 	[%rd2463], %rd2462;
	add.s32 	%r7680, %r7680, 1;
	setp.ne.s32 	%p1348, %r7680, 6;
	@%p1348 bra 	$L__BB0_1350;
	shr.u32 	%r6321, %r2271, 23;
	st.local.u32 	[%rd3+24], %rd2980;
	and.b32  	%r2275, %r6321, 31;
	and.b32  	%r6322, %r6321, 224;
	add.s32 	%r6323, %r6322, -128;
	shr.u32 	%r6324, %r6323, 5;
	mul.wide.u32 	%rd2464, %r6324, 4;
	sub.s64 	%rd515, %rd3, %rd2464;
	ld.local.u32 	%r7681, [%rd515+24];
	ld.local.u32 	%r7682, [%rd515+20];
	setp.eq.s32 	%p1349, %r2275, 0;
	@%p1349 bra 	$L__BB0_1353;
	shf.l.wrap.b32 	%r7681, %r7682, %r7681, %r2275;
	ld.local.u32 	%r6325, [%rd515+16];
	shf.l.wrap.b32 	%r7682, %r6325, %r7682, %r2275;
$L__BB0_1353:
	shr.u32 	%r6326, %r7681, 30;
	shf.l.wrap.b32 	%r6327, %r7682, %r7681, 2;
	shl.b32 	%r6328, %r7682, 2;
	shr.u32 	%r6329, %r6327, 31;
	add.s32 	%r6330, %r6329, %r6326;
	neg.s32 	%r6331, %r6330;
	setp.lt.s32 	%p1350, %r2271, 0;
	selp.b32 	%r7683, %r6331, %r6330, %p1350;
	xor.b32  	%r6332, %r6327, %r2271;
	shr.s32 	%r6333, %r6327, 31;
	xor.b32  	%r6334, %r6333, %r6327;
	xor.b32  	%r6335, %r6333, %r6328;
	cvt.u64.u32 	%rd2465, %r6334;
	shl.b64 	%rd2466, %rd2465, 32;
	cvt.u64.u32 	%rd2467, %r6335;
	or.b64  	%rd2468, %rd2466, %rd2467;
	cvt.rn.f64.s64 	%fd337, %rd2468;
	mul.f64 	%fd338, %fd337, 0d3BF921FB54442D19;
	cvt.rn.f32.f64 	%f3948, %fd338;
	neg.f32 	%f3949, %f3948;
	setp.lt.s32 	%p1351, %r6332, 0;
	selp.f32 	%f4674, %f3949, %f3948, %p1351;
	bra.uni 	$L__BB0_1355;
$L__BB0_1354:
	mov.f32 	%f3950, 0f00000000;
	mul.rn.f32 	%f4674, %f843, %f3950;
	mov.b32 	%r7683, 0;
$L__BB0_1355:
	setp.ltu.f32 	%p1352, %f845, 0f47CE4780;
	mul.rn.f32 	%f3951, %f4674, %f4674;
	and.b32  	%r6337, %r7683, 1;
	setp.eq.b32 	%p1353, %r6337, 1;
	selp.f32 	%f3952, 0f3F800000, %f4674, %p1353;
	fma.rn.f32 	%f3953, %f3951, %f3952, 0f00000000;
	fma.rn.f32 	%f3954, %f3951, 0f37CBAC00, 0fBAB607ED;
	selp.f32 	%f3955, %f3954, 0fB94D4153, %p1353;
	selp.f32 	%f3956, 0f3D2AAABB, 0f3C0885E4, %p1353;
	fma.rn.f32 	%f3957, %f3955, %f3951, %f3956;
	selp.f32 	%f3958, 0fBEFFFFFF, 0fBE2AAAA8, %p1353;
	fma.rn.f32 	%f3959, %f3957, %f3951, %f3958;
	fma.rn.f32 	%f3960, %f3959, %f3953, %f3952;
	and.b32  	%r6338, %r7683, 2;
	setp.eq.s32 	%p1354, %r6338, 0;
	mov.f32 	%f3961, 0f00000000;
	sub.f32 	%f3962, %f3961, %f3960;
	selp.f32 	%f849, %f3960, %f3962, %p1354;
	@%p1352 bra 	$L__BB0_1363;
	setp.eq.f32 	%p1355, %f845, 0f7F800000;
	@%p1355 bra 	$L__BB0_1362;
	mov.b32 	%r2284, %f843;
	shl.b32 	%r6340, %r2284, 8;
	or.b32  	%r2285, %r6340, -2147483648;
	mov.b64 	%rd2981, 0;
	mov.b32 	%r7684, 0;
$L__BB0_1358:
	.pragma "nounroll";
	mul.wide.u32 	%rd2470, %r7684, 4;
	mov.u64 	%rd2471, __cudart_i2opi_f;
	add.s64 	%rd2472, %rd2471, %rd2470;
	ld.global.nc.u32 	%r6341, [%rd2472];
	mad.wide.u32 	%rd2473, %r6341, %r2285, %rd2981;
	shr.u64 	%rd2981, %rd2473, 32;
	add.s64 	%rd2474, %rd2, %rd2470;
	st.local.u32 	[%rd2474], %rd2473;
	add.s32 	%r7684, %r7684, 1;
	setp.ne.s32 	%p1356, %r7684, 6;
	@%p1356 bra 	$L__BB0_1358;
	shr.u32 	%r6342, %r2284, 23;
	st.local.u32 	[%rd2+24], %rd2981;
	and.b32  	%r2288, %r6342, 31;
	and.b32  	%r6343, %r6342, 224;
	add.s32 	%r6344, %r6343, -128;
	shr.u32 	%r6345, %r6344, 5;
	mul.wide.u32 	%rd2475, %r6345, 4;
	sub.s64 	%rd518, %rd2, %rd2475;
	ld.local.u32 	%r7685, [%rd518+24];
	ld.local.u32 	%r7686, [%rd518+20];
	setp.eq.s32 	%p1357, %r2288, 0;
	@%p1357 bra 	$L__BB0_1361;
	shf.l.wrap.b32 	%r7685, %r7686, %r7685, %r2288;
	ld.local.u32 	%r6346, [%rd518+16];
	shf.l.wrap.b32 	%r7686, %r6346, %r7686, %r2288;
$L__BB0_1361:
	shr.u32 	%r6347, %r7685, 30;
	shf.l.wrap.b32 	%r6348, %r7686, %r7685, 2;
	shl.b32 	%r6349, %r7686, 2;
	shr.u32 	%r6350, %r6348, 31;
	add.s32 	%r6351, %r6350, %r6347;
	neg.s32 	%r6352, %r6351;
	setp.lt.s32 	%p1358, %r2284, 0;
	selp.b32 	%r7687, %r6352, %r6351, %p1358;
	xor.b32  	%r6353, %r6348, %r2284;
	shr.s32 	%r6354, %r6348, 31;
	xor.b32  	%r6355, %r6354, %r6348;
	xor.b32  	%r6356, %r6354, %r6349;
	cvt.u64.u32 	%rd2476, %r6355;
	shl.b64 	%rd2477, %rd2476, 32;
	cvt.u64.u32 	%rd2478, %r6356;
	or.b64  	%rd2479, %rd2477, %rd2478;
	cvt.rn.f64.s64 	%fd339, %rd2479;
	mul.f64 	%fd340, %fd339, 0d3BF921FB54442D19;
	cvt.rn.f32.f64 	%f3963, %fd340;
	neg.f32 	%f3964, %f3963;
	setp.lt.s32 	%p1359, %r6353, 0;
	selp.f32 	%f4675, %f3964, %f3963, %p1359;
	bra.uni 	$L__BB0_1363;
$L__BB0_1362:
	mov.f32 	%f3965, 0f00000000;
	mul.rn.f32 	%f4675, %f843, %f3965;
	mov.b32 	%r7687, 0;
$L__BB0_1363:
	add.s32 	%r6358, %r7687, 1;
	mul.rn.f32 	%f3966, %f4675, %f4675;
	and.b32  	%r6359, %r7687, 1;
	setp.eq.b32 	%p1360, %r6359, 1;
	selp.f32 	%f3967, %f4675, 0f3F800000, %p1360;
	fma.rn.f32 	%f3968, %f3966, %f3967, 0f00000000;
	fma.rn.f32 	%f3969, %f3966, 0f37CBAC00, 0fBAB607ED;
	selp.f32 	%f3970, 0fB94D4153, %f3969, %p1360;
	selp.f32 	%f3971, 0f3C0885E4, 0f3D2AAABB, %p1360;
	fma.rn.f32 	%f3972, %f3970, %f3966, %f3971;
	selp.f32 	%f3973, 0fBE2AAAA8, 0fBEFFFFFF, %p1360;
	fma.rn.f32 	%f3974, %f3972, %f3966, %f3973;
	fma.rn.f32 	%f3975, %f3974, %f3968, %f3967;
	and.b32  	%r6360, %r6358, 2;
	setp.eq.s32 	%p1361, %r6360, 0;
	mov.f32 	%f3976, 0f00000000;
	sub.f32 	%f3977, %f3976, %f3975;
	selp.f32 	%f3978, %f3975, %f3977, %p1361;
	fma.rn.f32 	%f853, %f849, %f3978, %f843;
	mul.f32 	%f3979, %f853, 0f3F22F983;
	cvt.rni.s32.f32 	%r7695, %f3979;
	cvt.rn.f32.s32 	%f3980, %r7695;
	fma.rn.f32 	%f3981, %f3980, 0fBFC90FDA, %f853;
	fma.rn.f32 	%f3982, %f3980, 0fB3A22168, %f3981;
	fma.rn.f32 	%f4677, %f3980, 0fA7C234C5, %f3982;
	abs.f32 	%f855, %f853;
	setp.ltu.f32 	%p1362, %f855, 0f47CE4780;
	mov.u32 	%r7691, %r7695;
	mov.f32 	%f4676, %f4677;
	@%p1362 bra 	$L__BB0_1371;
	setp.eq.f32 	%p1363, %f855, 0f7F800000;
	@%p1363 bra 	$L__BB0_1370;
	mov.b32 	%r2298, %f853;
	shl.b32 	%r6362, %r2298, 8;
	or.b32  	%r2299, %r6362, -2147483648;
	mov.b64 	%rd2982, 0;
	mov.b32 	%r7688, 0;
$L__BB0_1366:
	.pragma "nounroll";
	mul.wide.u32 	%rd2481, %r7688, 4;
	mov.u64 	%rd2482, __cudart_i2opi_f;
	add.s64 	%rd2483, %rd2482, %rd2481;
	ld.global.nc.u32 	%r6363, [%rd2483];
	mad.wide.u32 	%rd2484, %r6363, %r2299, %rd2982;
	shr.u64 	%rd2982, %rd2484, 32;
	add.s64 	%rd2485, %rd3, %rd2481;
	st.local.u32 	[%rd2485], %rd2484;
	add.s32 	%r7688, %r7688, 1;
	setp.ne.s32 	%p1364, %r7688, 6;
	@%p1364 bra 	$L__BB0_1366;
	shr.u32 	%r6364, %r2298, 23;
	st.local.u32 	[%rd3+24], %rd2982;
	and.b32  	%r2302, %r6364, 31;
	and.b32  	%r6365, %r6364, 224;
	add.s32 	%r6366, %r6365, -128;
	shr.u32 	%r6367, %r6366, 5;
	mul.wide.u32 	%rd2486, %r6367, 4;
	sub.s64 	%rd521, %rd3, %rd2486;
	ld.local.u32 	%r7689, [%rd521+24];
	ld.local.u32 	%r7690, [%rd521+20];
	setp.eq.s32 	%p1365, %r2302, 0;
	@%p1365 bra 	$L__BB0_1369;
	shf.l.wrap.b32 	%r7689, %r7690, %r7689, %r2302;
	ld.local.u32 	%r6368, [%rd521+16];
	shf.l.wrap.b32 	%r7690, %r6368, %r7690, %r2302;
$L__BB0_1369:
	shr.u32 	%r6369, %r7689, 30;
	shf.l.wrap.b32 	%r6370, %r7690, %r7689, 2;
	shl.b32 	%r6371, %r7690, 2;
	shr.u32 	%r6372, %r6370, 31;
	add.s32 	%r6373, %r6372, %r6369;
	neg.s32 	%r6374, %r6373;
	setp.lt.s32 	%p1366, %r2298, 0;
	selp.b32 	%r7691, %r6374, %r6373, %p1366;
	xor.b32  	%r6375, %r6370, %r2298;
	shr.s32 	%r6376, %r6370, 31;
	xor.b32  	%r6377, %r6376, %r6370;
	xor.b32  	%r6378, %r6376, %r6371;
	cvt.u64.u32 	%rd2487, %r6377;
	shl.b64 	%rd2488, %rd2487, 32;
	cvt.u64.u32 	%rd2489, %r6378;
	or.b64  	%rd2490, %rd2488, %rd2489;
	cvt.rn.f64.s64 	%fd341, %rd2490;
	mul.f64 	%fd342, %fd341, 0d3BF921FB54442D19;
	cvt.rn.f32.f64 	%f3983, %fd342;
	neg.f32 	%f3984, %f3983;
	setp.lt.s32 	%p1367, %r6375, 0;
	selp.f32 	%f4676, %f3984, %f3983, %p1367;
	bra.uni 	$L__BB0_1371;
$L__BB0_1370:
	mov.f32 	%f3985, 0f00000000;
	mul.rn.f32 	%f4676, %f853, %f3985;
	mov.b32 	%r7691, 0;
$L__BB0_1371:
	setp.ltu.f32 	%p1368, %f855, 0f47CE4780;
	mul.rn.f32 	%f3986, %f4676, %f4676;
	and.b32  	%r6380, %r7691, 1;
	setp.eq.b32 	%p1369, %r6380, 1;
	selp.f32 	%f3987, 0f3F800000, %f4676, %p1369;
	fma.rn.f32 	%f3988, %f3986, %f3987, 0f00000000;
	fma.rn.f32 	%f3989, %f3986, 0f37CBAC00, 0fBAB607ED;
	selp.f32 	%f3990, %f3989, 0fB94D4153, %p1369;
	selp.f32 	%f3991, 0f3D2AAABB, 0f3C0885E4, %p1369;
	fma.rn.f32 	%f3992, %f3990, %f3986, %f3991;
	selp.f32 	%f3993, 0fBEFFFFFF, 0fBE2AAAA8, %p1369;
	fma.rn.f32 	%f3994, %f3992, %f3986, %f3993;
	fma.rn.f32 	%f3995, %f3994, %f3988, %f3987;
	and.b32  	%r6381, %r7691, 2;
	setp.eq.s32 	%p1370, %r6381, 0;
	mov.f32 	%f3996, 0f00000000;
	sub.f32 	%f3997, %f3996, %f3995;
	selp.f32 	%f859, %f3995, %f3997, %p1370;
	@%p1368 bra 	$L__BB0_1379;
	setp.eq.f32 	%p1371, %f855, 0f7F800000;
	@%p1371 bra 	$L__BB0_1378;
	mov.b32 	%r2311, %f853;
	shl.b32 	%r6383, %r2311, 8;
	or.b32  	%r2312, %r6383, -2147483648;
	mov.b64 	%rd2983, 0;
	mov.b32 	%r7692, 0;
$L__BB0_1374:
	.pragma "nounroll";
	mul.wide.u32 	%rd2492, %r7692, 4;
	mov.u64 	%rd2493, __cudart_i2opi_f;
	add.s64 	%rd2494, %rd2493, %rd2492;
	ld.global.nc.u32 	%r6384, [%rd2494];
	mad.wide.u32 	%rd2495, %r6384, %r2312, %rd2983;
	shr.u64 	%rd2983, %rd2495, 32;
	add.s64 	%rd2496, %rd2, %rd2492;
	st.local.u32 	[%rd2496], %rd2495;
	add.s32 	%r7692, %r7692, 1;
	setp.ne.s32 	%p1372, %r7692, 6;
	@%p1372 bra 	$L__BB0_1374;
	shr.u32 	%r6385, %r2311, 23;
	st.local.u32 	[%rd2+24], %rd2983;
	and.b32  	%r2315, %r6385, 31;
	and.b32  	%r6386, %r6385, 224;
	add.s32 	%r6387, %r6386, -128;
	shr.u32 	%r6388, %r6387, 5;
	mul.wide.u32 	%rd2497, %r6388, 4;
	sub.s64 	%rd524, %rd2, %rd2497;
	ld.local.u32 	%r7693, [%rd524+24];
	ld.local.u32 	%r7694, [%rd524+20];
	setp.eq.s32 	%p1373, %r2315, 0;
	@%p1373 bra 	$L__BB0_1377;
	shf.l.wrap.b32 	%r7693, %r7694, %r7693, %r2315;
	ld.local.u32 	%r6389, [%rd524+16];
	shf.l.wrap.b32 	%r7694, %r6389, %r7694, %r2315;
$L__BB0_1377:
	shr.u32 	%r6390, %r7693, 30;
	shf.l.wrap.b32 	%r6391, %r7694, %r7693, 2;
	shl.b32 	%r6392, %r7694, 2;
	shr.u32 	%r6393, %r6391, 31;
	add.s32 	%r6394, %r6393, %r6390;
	neg.s32 	%r6395, %r6394;
	setp.lt.s32 	%p1374, %r2311, 0;
	selp.b32 	%r7695, %r6395, %r6394, %p1374;
	xor.b32  	%r6396, %r6391, %r2311;
	shr.s32 	%r6397, %r6391, 31;
	xor.b32  	%r6398, %r6397, %r6391;
	xor.b32  	%r6399, %r6397, %r6392;
	cvt.u64.u32 	%rd2498, %r6398;
	shl.b64 	%rd2499, %rd2498, 32;
	cvt.u64.u32 	%rd2500, %r6399;
	or.b64  	%rd2501, %rd2499, %rd2500;
	cvt.rn.f64.s64 	%fd343, %rd2501;
	mul.f64 	%fd344, %fd343, 0d3BF921FB54442D19;
	cvt.rn.f32.f64 	%f3998, %fd344;
	neg.f32 	%f3999, %f3998;
	setp.lt.s32 	%p1375, %r6396, 0;
	selp.f32 	%f4677, %f3999, %f3998, %p1375;
	bra.uni 	$L__BB0_1379;
$L__BB0_1378:
	mov.f32 	%f4000, 0f00000000;
	mul.rn.f32 	%f4677, %f853, %f4000;
	mov.b32 	%r7695, 0;
$L__BB0_1379:
	add.s32 	%r6401, %r7695, 1;
	mul.rn.f32 	%f4001, %f4677, %f4677;
	and.b32  	%r6402, %r7695, 1;
	setp.eq.b32 	%p1376, %r6402, 1;
	selp.f32 	%f4002, %f4677, 0f3F800000, %p1376;
	fma.rn.f32 	%f4003, %f4001, %f4002, 0f00000000;
	fma.rn.f32 	%f4004, %f4001, 0f37CBAC00, 0fBAB607ED;
	selp.f32 	%f4005, 0fB94D4153, %f4004, %p1376;
	selp.f32 	%f4006, 0f3C0885E4, 0f3D2AAABB, %p1376;
	fma.rn.f32 	%f4007, %f4005, %f4001, %f4006;
	selp.f32 	%f4008, 0fBE2AAAA8, 0fBEFFFFFF, %p1376;
	fma.rn.f32 	%f4009, %f4007, %f4001, %f4008;
	fma.rn.f32 	%f4010, %f4009, %f4003, %f4002;
	and.b32  	%r6403, %r6401, 2;
	setp.eq.s32 	%p1377, %r6403, 0;
	mov.f32 	%f4011, 0f00000000;
	sub.f32 	%f4012, %f4011, %f4010;
	selp.f32 	%f4013, %f4010, %f4012, %p1377;
	fma.rn.f32 	%f863, %f859, %f4013, %f853;
	mul.f32 	%f4014, %f863, 0f3F22F983;
	cvt.rni.s32.f32 	%r7703, %f4014;
	cvt.rn.f32.s32 	%f4015, %r7703;
	fma.rn.f32 	%f4016, %f4015, 0fBFC90FDA, %f863;
	fma.rn.f32 	%f4017, %f4015, 0fB3A22168, %f4016;
	fma.rn.f32 	%f4679, %f4015, 0fA7C234C5, %f4017;
	abs.f32 	%f865, %f863;
	setp.ltu.f32 	%p1378, %f865, 0f47CE4780;
	mov.u32 	%r7699, %r7703;
	mov.f32 	%f4678, %f4679;
	@%p1378 bra 	$L__BB0_1387;
	setp.eq.f32 	%p1379, %f865, 0f7F800000;
	@%p1379 bra 	$L__BB0_1386;
	mov.b32 	%r2325, %f863;
	shl.b32 	%r6405, %r2325, 8;
	or.b32  	%r2326, %r6405, -2147483648;
	mov.b64 	%rd2984, 0;
	mov.b32 	%r7696, 0;
$L__BB0_1382:
	.pragma "nounroll";
	mul.wide.u32 	%rd2503, %r7696, 4;
	mov.u64 	%rd2504, __cudart_i2opi_f;
	add.s64 	%rd2505, %rd2504, %rd2503;
	ld.global.nc.u32 	%r6406, [%rd2505];
	mad.wide.u32 	%rd2506, %r6406, %r2326, %rd2984;
	shr.u64 	%rd2984, %rd2506, 32;
	add.s64 	%rd2507, %rd3, %rd2503;
	st.local.u32 	[%rd2507], %rd2506;
	add.s32 	%r7696, %r7696, 1;
	setp.ne.s32 	%p1380, %r7696, 6;
	@%p1380 bra 	$L__BB0_1382;
	shr.u32 	%r6407, %r2325, 23;
	st.local.u32 	[%rd3+24], %rd2984;
	and.b32  	%r2329, %r6407, 31;
	and.b32  	%r6408, %r6407, 224;
	add.s32 	%r6409, %r6408, -128;
	shr.u32 	%r6410, %r6409, 5;
	mul.wide.u32 	%rd2508, %r6410, 4;
	sub.s64 	%rd527, %rd3, %rd2508;
	ld.local.u32 	%r7697, [%rd527+24];
	ld.local.u32 	%r7698, [%rd527+20];
	setp.eq.s32 	%p1381, %r2329, 0;
	@%p1381 bra 	$L__BB0_1385;
	shf.l.wrap.b32 	%r7697, %r7698, %r7697, %r2329;
	ld.local.u32 	%r6411, [%rd527+16];
	shf.l.wrap.b32 	%r7698, %r6411, %r7698, %r2329;
$L__BB0_1385:
	shr.u32 	%r6412, %r7697, 30;
	shf.l.wrap.b32 	%r6413, %r7698, %r7697, 2;
	shl.b32 	%r6414, %r7698, 2;
	shr.u32 	%r6415, %r6413, 31;
	add.s32 	%r6416, %r6415, %r6412;
	neg.s32 	%r6417, %r6416;
	setp.lt.s32 	%p1382, %r2325, 0;
	selp.b32 	%r7699, %r6417, %r6416, %p1382;
	xor.b32  	%r6418, %r6413, %r2325;
	shr.s32 	%r6419, %r6413, 31;
	xor.b32  	%r6420, %r6419, %r6413;
	xor.b32  	%r6421, %r6419, %r6414;
	cvt.u64.u32 	%rd2509, %r6420;
	shl.b64 	%rd2510, %rd2509, 32;
	cvt.u64.u32 	%rd2511, %r6421;
	or.b64  	%rd2512, %rd2510, %rd2511;
	cvt.rn.f64.s64 	%fd345, %rd2512;
	mul.f64 	%fd346, %fd345, 0d3BF921FB54442D19;
	cvt.rn.f32.f64 	%f4018, %fd346;
	neg.f32 	%f4019, %f4018;
	setp.lt.s32 	%p1383, %r6418, 0;
	selp.f32 	%f4678, %f4019, %f4018, %p1383;
	bra.uni 	$L__BB0_1387;
$L__BB0_1386:
	mov.f32 	%f4020, 0f00000000;
	mul.rn.f32 	%f4678, %f863, %f4020;
	mov.b32 	%r7699, 0;
$L__BB0_1387:
	setp.ltu.f32 	%p1384, %f865, 0f47CE4780;
	mul.rn.f32 	%f4021, %f4678, %f4678;
	and.b32  	%r6423, %r7699, 1;
	setp.eq.b32 	%p1385, %r6423, 1;
	selp.f32 	%f4022, 0f3F800000, %f4678, %p1385;
	fma.rn.f32 	%f4023, %f4021, %f4022, 0f00000000;
	fma.rn.f32 	%f4024, %f4021, 0f37CBAC00, 0fBAB607ED;
	selp.f32 	%f4025, %f4024, 0fB94D4153, %p1385;
	selp.f32 	%f4026, 0f3D2AAABB, 0f3C0885E4, %p1385;
	fma.rn.f32 	%f4027, %f4025, %f4021, %f4026;
	selp.f32 	%f4028, 0fBEFFFFFF, 0fBE2AAAA8, %p1385;
	fma.rn.f32 	%f4029, %f4027, %f4021, %f4028;
	fma.rn.f32 	%f4030, %f4029, %f4023, %f4022;
	and.b32  	%r6424, %r7699, 2;
	setp.eq.s32 	%p1386, %r6424, 0;
	mov.f32 	%f4031, 0f00000000;
	sub.f32 	%f4032, %f4031, %f4030;
	selp.f32 	%f869, %f4030, %f4032, %p1386;
	@%p1384 bra 	$L__BB0_1395;
	setp.eq.f32 	%p1387, %f865, 0f7F800000;
	@%p1387 bra 	$L__BB0_1394;
	mov.b32 	%r2338, %f863;
	shl.b32 	%r6426, %r2338, 8;
	or.b32  	%r2339, %r6426, -2147483648;
	mov.b64 	%rd2985, 0;
	mov.b32 	%r7700, 0;
$L__BB0_1390:
	.pragma "nounroll";
	mul.wide.u32 	%rd2514, %r7700, 4;
	mov.u64 	%rd2515, __cudart_i2opi_f;
	add.s64 	%rd2516, %rd2515, %rd2514;
	ld.global.nc.u32 	%r6427, [%rd2516];
	mad.wide.u32 	%rd2517, %r6427, %r2339, %rd2985;
	shr.u64 	%rd2985, %rd2517, 32;
	add.s64 	%rd2518, %rd2, %rd2514;
	st.local.u32 	[%rd2518], %rd2517;
	add.s32 	%r7700, %r7700, 1;
	setp.ne.s32 	%p1388, %r7700, 6;
	@%p1388 bra 	$L__BB0_1390;
	shr.u32 	%r6428, %r2338, 23;
	st.local.u32 	[%rd2+24], %rd2985;
	and.b32  	%r2342, %r6428, 31;
	and.b32  	%r6429, %r6428, 224;
	add.s32 	%r6430, %r6429, -128;
	shr.u32 	%r6431, %r6430, 5;
	mul.wide.u32 	%rd2519, %r6431, 4;
	sub.s64 	%rd530, %rd2, %rd2519;
	ld.local.u32 	%r7701, [%rd530+24];
	ld.local.u32 	%r7702, [%rd530+20];
	setp.eq.s32 	%p1389, %r2342, 0;
	@%p1389 bra 	$L__BB0_1393;
	shf.l.wrap.b32 	%r7701, %r7702, %r7701, %r2342;
	ld.local.u32 	%r6432, [%rd530+16];
	shf.l.wrap.b32 	%r7702, %r6432, %r7702, %r2342;
$L__BB0_1393:
	shr.u32 	%r6433, %r7701, 30;
	shf.l.wrap.b32 	%r6434, %r7702, %r7701, 2;
	shl.b32 	%r6435, %r7702, 2;
	shr.u32 	%r6436, %r6434, 31;
	add.s32 	%r6437, %r6436, %r6433;
	neg.s32 	%r6438, %r6437;
	setp.lt.s32 	%p1390, %r2338, 0;
	selp.b32 	%r7703, %r6438, %r6437, %p1390;
	xor.b32  	%r6439, %r6434, %r2338;
	shr.s32 	%r6440, %r6434, 31;
	xor.b32  	%r6441, %r6440, %r6434;
	xor.b32  	%r6442, %r6440, %r6435;
	cvt.u64.u32 	%rd2520, %r6441;
	shl.b64 	%rd2521, %rd2520, 32;
	cvt.u64.u32 	%rd2522, %r6442;
	or.b64  	%rd2523, %rd2521, %rd2522;
	cvt.rn.f64.s64 	%fd347, %rd2523;
	mul.f64 	%fd348, %fd347, 0d3BF921FB54442D19;
	cvt.rn.f32.f64 	%f4033, %fd348;
	neg.f32 	%f4034, %f4033;
	setp.lt.s32 	%p1391, %r6439, 0;
	selp.f32 	%f4679, %f4034, %f4033, %p1391;
	bra.uni 	$L__BB0_1395;
$L__BB0_1394:
	mov.f32 	%f4035, 0f00000000;
	mul.rn.f32 	%f4679, %f863, %f4035;
	mov.b32 	%r7703, 0;
$L__BB0_1395:
	add.s32 	%r6444, %r7703, 1;
	mul.rn.f32 	%f4036, %f4679, %f4679;
	and.b32  	%r6445, %r7703, 1;
	setp.eq.b32 	%p1392, %r6445, 1;
	selp.f32 	%f4037, %f4679, 0f3F800000, %p1392;
	fma.rn.f32 	%f4038, %f4036, %f4037, 0f00000000;
	fma.rn.f32 	%f4039, %f4036, 0f37CBAC00, 0fBAB607ED;
	selp.f32 	%f4040, 0fB94D4153, %f4039, %p1392;
	selp.f32 	%f4041, 0f3C0885E4, 0f3D2AAABB, %p1392;
	fma.rn.f32 	%f4042, %f4040, %f4036, %f4041;
	selp.f32 	%f4043, 0fBE2AAAA8, 0fBEFFFFFF, %p1392;
	fma.rn.f32 	%f4044, %f4042, %f4036, %f4043;
	fma.rn.f32 	%f4045, %f4044, %f4038, %f4037;
	and.b32  	%r6446, %r6444, 2;
	setp.eq.s32 	%p1393, %r6446, 0;
	mov.f32 	%f4046, 0f00000000;
	sub.f32 	%f4047, %f4046, %f4045;
	selp.f32 	%f4048, %f4045, %f4047, %p1393;
	fma.rn.f32 	%f873, %f869, %f4048, %f863;
	mul.f32 	%f4049, %f873, 0f3F22F983;
	cvt.rni.s32.f32 	%r7711, %f4049;
	cvt.rn.f32.s32 	%f4050, %r7711;
	fma.rn.f32 	%f4051, %f4050, 0fBFC90FDA, %f873;
	fma.rn.f32 	%f4052, %f4050, 0fB3A22168, %f4051;
	fma.rn.f32 	%f4681, %f4050, 0fA7C234C5, %f4052;
	abs.f32 	%f875, %f873;
	setp.ltu.f32 	%p1394, %f875, 0f47CE4780;
	mov.u32 	%r7707, %r7711;
	mov.f32 	%f4680, %f4681;
	@%p1394 bra 	$L__BB0_1403;
	setp.eq.f32 	%p1395, %f875, 0f7F800000;
	@%p1395 bra 	$L__BB0_1402;
	mov.b32 	%r2352, %f873;
	shl.b32 	%r6448, %r2352, 8;
	or.b32  	%r2353, %r6448, -2147483648;
	mov.b64 	%rd2986, 0;
	mov.b32 	%r7704, 0;
$L__BB0_1398:
	.pragma "nounroll";
	mul.wide.u32 	%rd2525, %r7704, 4;
	mov.u64 	%rd2526, __cudart_i2opi_f;
	add.s64 	%rd2527, %rd2526, %rd2525;
	ld.global.nc.u32 	%r6449, [%rd2527];
	mad.wide.u32 	%rd2528, %r6449, %r2353, %rd2986;
	shr.u64 	%rd2986, %rd2528, 32;
	add.s64 	%rd2529, %rd3, %rd2525;
	st.local.u32 	[%rd2529], %rd2528;
	add.s32 	%r7704, %r7704, 1;
	setp.ne.s32 	%p1396, %r7704, 6;
	@%p1396 bra 	$L__BB0_1398;
	shr.u32 	%r6450, %r2352, 23;
	st.local.u32 	[%rd3+24], %rd2986;
	and.b32  	%r2356, %r6450, 31;
	and.b32  	%r6451, %r6450, 224;
	add.s32 	%r6452, %r6451, -128;
	shr.u32 	%r6453, %r6452, 5;
	mul.wide.u32 	%rd2530, %r6453, 4;
	sub.s64 	%rd533, %rd3, %rd2530;
	ld.local.u32 	%r7705, [%rd533+24];
	ld.local.u32 	%r7706, [%rd533+20];
	setp.eq.s32 	%p1397, %r2356, 0;
	@%p1397 bra 	$L__BB0_1401;
	shf.l.wrap.b32 	%r7705, %r7706, %r7705, %r2356;
	ld.local.u32 	%r6454, [%rd533+16];
	shf.l.wrap.b32 	%r7706, %r6454, %r7706, %r2356;
$L__BB0_1401:
	shr.u32 	%r6455, %r7705, 30;
	shf.l.wrap.b32 	%r6456, %r7706, %r7705, 2;
	shl.b32 	%r6457, %r7706, 2;
	shr.u32 	%r6458, %r6456, 31;
	add.s32 	%r6459, %r6458, %r6455;
	neg.s32 	%r6460, %r6459;
	setp.lt.s32 	%p1398, %r2352, 0;
	selp.b32 	%r7707, %r6460, %r6459, %p1398;
	xor.b32  	%r6461, %r6456, %r2352;
	shr.s32 	%r6462, %r6456, 31;
	xor.b32  	%r6463, %r6462, %r6456;
	xor.b32  	%r6464, %r6462, %r6457;
	cvt.u64.u32 	%rd2531, %r6463;
	shl.b64 	%rd2532, %rd2531, 32;
	cvt.u64.u32 	%rd2533, %r6464;
	or.b64  	%rd2534, %rd2532, %rd2533;
	cvt.rn.f64.s64 	%fd349, %rd2534;
	mul.f64 	%fd350, %fd349, 0d3BF921FB54442D19;
	cvt.rn.f32.f64 	%f4053, %fd350;
	neg.f32 	%f4054, %f4053;
	setp.lt.s32 	%p1399, %r6461, 0;
	selp.f32 	%f4680, %f4054, %f4053, %p1399;
	bra.uni 	$L__BB0_1403;
$L__BB0_1402:
	mov.f32 	%f4055, 0f00000000;
	mul.rn.f32 	%f4680, %f873, %f4055;
	mov.b32 	%r7707, 0;
$L__BB0_1403:
	setp.ltu.f32 	%p1400, %f875, 0f47CE4780;
	mul.rn.f32 	%f4056, %f4680, %f4680;
	and.b32  	%r6466, %r7707, 1;
	setp.eq.b32 	%p1401, %r6466, 1;
	selp.f32 	%f4057, 0f3F800000, %f4680, %p1401;
	fma.rn.f32 	%f4058, %f4056, %f4057, 0f00000000;
	fma.rn.f32 	%f4059, %f4056, 0f37CBAC00, 0fBAB607ED;
	selp.f32 	%f4060, %f4059, 0fB94D4153, %p1401;
	selp.f32 	%f4061, 0f3D2AAABB, 0f3C0885E4, %p1401;
	fma.rn.f32 	%f4062, %f4060, %f4056, %f4061;
	selp.f32 	%f4063, 0fBEFFFFFF, 0fBE2AAAA8, %p1401;
	fma.rn.f32 	%f4064, %f4062, %f4056, %f4063;
	fma.rn.f32 	%f4065, %f4064, %f4058, %f4057;
	and.b32  	%r6467, %r7707, 2;
	setp.eq.s32 	%p1402, %r6467, 0;
	mov.f32 	%f4066, 0f00000000;
	sub.f32 	%f4067, %f4066, %f4065;
	selp.f32 	%f879, %f4065, %f4067, %p1402;
	@%p1400 bra 	$L__BB0_1411;
	setp.eq.f32 	%p1403, %f875, 0f7F800000;
	@%p1403 bra 	$L__BB0_1410;
	mov.b32 	%r2365, %f873;
	shl.b32 	%r6469, %r2365, 8;
	or.b32  	%r2366, %r6469, -2147483648;
	mov.b64 	%rd2987, 0;
	mov.b32 	%r7708, 0;
$L__BB0_1406:
	.pragma "nounroll";
	mul.wide.u32 	%rd2536, %r7708, 4;
	mov.u64 	%rd2537, __cudart_i2opi_f;
	add.s64 	%rd2538, %rd2537, %rd2536;
	ld.global.nc.u32 	%r6470, [%rd2538];
	mad.wide.u32 	%rd2539, %r6470, %r2366, %rd2987;
	shr.u64 	%rd2987, %rd2539, 32;
	add.s64 	%rd2540, %rd2, %rd2536;
	st.local.u32 	[%rd2540], %rd2539;
	add.s32 	%r7708, %r7708, 1;
	setp.ne.s32 	%p1404, %r7708, 6;
	@%p1404 bra 	$L__BB0_1406;
	shr.u32 	%r6471, %r2365, 23;
	st.local.u32 	[%rd2+24], %rd2987;
	and.b32  	%r2369, %r6471, 31;
	and.b32  	%r6472, %r6471, 224;
	add.s32 	%r6473, %r6472, -128;
	shr.u32 	%r6474, %r6473, 5;
	mul.wide.u32 	%rd2541, %r6474, 4;
	sub.s64 	%rd536, %rd2, %rd2541;
	ld.local.u32 	%r7709, [%rd536+24];
	ld.local.u32 	%r7710, [%rd536+20];
	setp.eq.s32 	%p1405, %r2369, 0;
	@%p1405 bra 	$L__BB0_1409;
	shf.l.wrap.b32 	%r7709, %r7710, %r7709, %r2369;
	ld.local.u32 	%r6475, [%rd536+16];
	shf.l.wrap.b32 	%r7710, %r6475, %r7710, %r2369;
$L__BB0_1409:
	shr.u32 	%r6476, %r7709, 30;
	shf.l.wrap.b32 	%r6477, %r7710, %r7709, 2;
	shl.b32 	%r6478, %r7710, 2;
	shr.u32 	%r6479, %r6477, 31;
	add.s32 	%r6480, %r6479, %r6476;
	neg.s32 	%r6481, %r6480;
	setp.lt.s32 	%p1406, %r2365, 0;
	selp.b32 	%r7711, %r6481, %r6480, %p1406;
	xor.b32  	%r6482, %r6477, %r2365;
	shr.s32 	%r6483, %r6477, 31;
	xor.b32  	%r6484, %r6483, %r6477;
	xor.b32  	%r6485, %r6483, %r6478;
	cvt.u64.u32 	%rd2542, %r6484;
	shl.b64 	%rd2543, %rd2542, 32;
	cvt.u64.u32 	%rd2544, %r6485;
	or.b64  	%rd2545, %rd2543, %rd2544;
	cvt.rn.f64.s64 	%fd351, %rd2545;
	mul.f64 	%fd352, %fd351, 0d3BF921FB54442D19;
	cvt.rn.f32.f64 	%f4068, %fd352;
	neg.f32 	%f4069, %f4068;
	setp.lt.s32 	%p1407, %r6482, 0;
	selp.f32 	%f4681, %f4069, %f4068, %p1407;
	bra.uni 	$L__BB0_1411;
$L__BB0_1410:
	mov.f32 	%f4070, 0f00000000;
	mul.rn.f32 	%f4681, %f873, %f4070;
	mov.b32 	%r7711, 0;
$L__BB0_1411:
	add.s32 	%r6487, %r7711, 1;
	mul.rn.f32 	%f4071, %f4681, %f4681;
	and.b32  	%r6488, %r7711, 1;
	setp.eq.b32 	%p1408, %r6488, 1;
	selp.f32 	%f4072, %f4681, 0f3F800000, %p1408;
	fma.rn.f32 	%f4073, %f4071, %f4072, 0f00000000;
	fma.rn.f32 	%f4074, %f4071, 0f37CBAC00, 0fBAB607ED;
	selp.f32 	%f4075, 0fB94D4153, %f4074, %p1408;
	selp.f32 	%f4076, 0f3C0885E4, 0f3D2AAABB, %p1408;
	fma.rn.f32 	%f4077, %f4075, %f4071, %f4076;
	selp.f32 	%f4078, 0fBE2AAAA8, 0fBEFFFFFF, %p1408;
	fma.rn.f32 	%f4079, %f4077, %f4071, %f4078;
	fma.rn.f32 	%f4080, %f4079, %f4073, %f4072;
	and.b32  	%r6489, %r6487, 2;
	setp.eq.s32 	%p1409, %r6489, 0;
	mov.f32 	%f4081, 0f00000000;
	sub.f32 	%f4082, %f4081, %f4080;
	selp.f32 	%f4083, %f4080, %f4082, %p1409;
	fma.rn.f32 	%f883, %f879, %f4083, %f873;
	mul.f32 	%f4084, %f883, 0f3F22F983;
	cvt.rni.s32.f32 	%r7719, %f4084;
	cvt.rn.f32.s32 	%f4085, %r7719;
	fma.rn.f32 	%f4086, %f4085, 0fBFC90FDA, %f883;
	fma.rn.f32 	%f4087, %f4085, 0fB3A22168, %f4086;
	fma.rn.f32 	%f4683, %f4085, 0fA7C234C5, %f4087;
	abs.f32 	%f885, %f883;
	setp.ltu.f32 	%p1410, %f885, 0f47CE4780;
	mov.u32 	%r7715, %r7719;
	mov.f32 	%f4682, %f4683;
	@%p1410 bra 	$L__BB0_1419;
	setp.eq.f32 	%p1411, %f885, 0f7F800000;
	@%p1411 bra 	$L__BB0_1418;
	mov.b32 	%r2379, %f883;
	shl.b32 	%r6491, %r2379, 8;
	or.b32  	%r2380, %r6491, -2147483648;
	mov.b64 	%rd2988, 0;
	mov.b32 	%r7712, 0;
$L__BB0_1414:
	.pragma "nounroll";
	mul.wide.u32 	%rd2547, %r7712, 4;
	mov.u64 	%rd2548, __cudart_i2opi_f;
	add.s64 	%rd2549, %rd2548, %rd2547;
	ld.global.nc.u32 	%r6492, [%rd2549];
	mad.wide.u32 	%rd2550, %r6492, %r2380, %rd2988;
	shr.u64 	%rd2988, %rd2550, 32;
	add.s64 	%rd2551, %rd3, %rd2547;
	st.local.u32 	[%rd2551], %rd2550;
	add.s32 	%r7712, %r7712, 1;
	setp.ne.s32 	%p1412, %r7712, 6;
	@%p1412 bra 	$L__BB0_1414;
	shr.u32 	%r6493, %r2379, 23;
	st.local.u32 	[%rd3+24], %rd2988;
	and.b32  	%r2383, %r6493, 31;
	and.b32  	%r6494, %r6493, 224;
	add.s32 	%r6495, %r6494, -128;
	shr.u32 	%r6496, %r6495, 5;
	mul.wide.u32 	%rd2552, %r6496, 4;
	sub.s64 	%rd539, %rd3, %rd2552;
	ld.local.u32 	%r7713, [%rd539+24];
	ld.local.u32 	%r7714, [%rd539+20];
	setp.eq.s32 	%p1413, %r2383, 0;
	@%p1413 bra 	$L__BB0_1417;
	shf.l.wrap.b32 	%r7713, %r7714, %r7713, %r2383;
	ld.local.u32 	%r6497, [%rd539+16];
	shf.l.wrap.b32 	%r7714, %r6497, %r7714, %r2383;
$L__BB0_1417:
	shr.u32 	%r6498, %r7713, 30;
	shf.l.wrap.b32 	%r6499, %r7714, %r7713, 2;
	shl.b32 	%r6500, %r7714, 2;
	shr.u32 	%r6501, %r6499, 31;
	add.s32 	%r6502, %r6501, %r6498;
	neg.s32 	%r6503, %r6502;
	setp.lt.s32 	%p1414, %r2379, 0;
	selp.b32 	%r7715, %r6503, %r6502, %p1414;
	xor.b32  	%r6504, %r6499, %r2379;
	shr.s32 	%r6505, %r6499, 31;
	xor.b32  	%r6506, %r6505, %r6499;
	xor.b32  	%r6507, %r6505, %r6500;
	cvt.u64.u32 	%rd2553, %r6506;
	shl.b64 	%rd2554, %rd2553, 32;
	cvt.u64.u32 	%rd2555, %r6507;
	or.b64  	%rd2556, %rd2554, %rd2555;
	cvt.rn.f64.s64 	%fd353, %rd2556;
	mul.f64 	%fd354, %fd353, 0d3BF921FB54442D19;
	cvt.rn.f32.f64 	%f4088, %fd354;
	neg.f32 	%f4089, %f4088;
	setp.lt.s32 	%p1415, %r6504, 0;
	selp.f32 	%f4682, %f4089, %f4088, %p1415;
	bra.uni 	$L__BB0_1419;
$L__BB0_1418:
	mov.f32 	%f4090, 0f00000000;
	mul.rn.f32 	%f4682, %f883, %f4090;
	mov.b32 	%r7715, 0;
$L__BB0_1419:
	setp.ltu.f32 	%p1416, %f885, 0f47CE4780;
	mul.rn.f32 	%f4091, %f4682, %f4682;
	and.b32  	%r6509, %r7715, 1;
	setp.eq.b32 	%p1417, %r6509, 1;
	selp.f32 	%f4092, 0f3F800000, %f4682, %p1417;
	fma.rn.f32 	%f4093, %f4091, %f4092, 0f00000000;
	fma.rn.f32 	%f4094, %f4091, 0f37CBAC00, 0fBAB607ED;
	selp.f32 	%f4095, %f4094, 0fB94D4153, %p1417;
	selp.f32 	%f4096, 0f3D2AAABB, 0f3C0885E4, %p1417;
	fma.rn.f32 	%f4097, %f4095, %f4091, %f4096;
	selp.f32 	%f4098, 0fBEFFFFFF, 0fBE2AAAA8, %p1417;
	fma.rn.f32 	%f4099, %f4097, %f4091, %f4098;
	fma.rn.f32 	%f4100, %f4099, %f4093, %f4092;
	and.b32  	%r6510, %r7715, 2;
	setp.eq.s32 	%p1418, %r6510, 0;
	mov.f32 	%f4101, 0f00000000;
	sub.f32 	%f4102, %f4101, %f4100;
	selp.f32 	%f889, %f4100, %f4102, %p1418;
	@%p1416 bra 	$L__BB0_1427;
	setp.eq.f32 	%p1419, %f885, 0f7F800000;
	@%p1419 bra 	$L__BB0_1426;
	mov.b32 	%r2392, %f883;
	shl.b32 	%r6512, %r2392, 8;
	or.b32  	%r2393, %r6512, -2147483648;
	mov.b64 	%rd2989, 0;
	mov.b32 	%r7716, 0;
$L__BB0_1422:
	.pragma "nounroll";
	mul.wide.u32 	%rd2558, %r7716, 4;
	mov.u64 	%rd2559, __cudart_i2opi_f;
	add.s64 	%rd2560, %rd2559, %rd2558;
	ld.global.nc.u32 	%r6513, [%rd2560];
	mad.wide.u32 	%rd2561, %r6513, %r2393, %rd2989;
	shr.u64 	%rd2989, %rd2561, 32;
	add.s64 	%rd2562, %rd2, %rd2558;
	st.local.u32 	[%rd2562], %rd2561;
	add.s32 	%r7716, %r7716, 1;
	setp.ne.s32 	%p1420, %r7716, 6;
	@%p1420 bra 	$L__BB0_1422;
	shr.u32 	%r6514, %r2392, 23;
	st.local.u32 	[%rd2+24], %rd2989;
	and.b32  	%r2396, %r6514, 31;
	and.b32  	%r6515, %r6514, 224;
	add.s32 	%r6516, %r6515, -128;
	shr.u32 	%r6517, %r6516, 5;
	mul.wide.u32 	%rd2563, %r6517, 4;
	sub.s64 	%rd542, %rd2, %rd2563;
	ld.local.u32 	%r7717, [%rd542+24];
	ld.local.u32 	%r7718, [%rd542+20];
	setp.eq.s32 	%p1421, %r2396, 0;
	@%p1421 bra 	$L__BB0_1425;
	shf.l.wrap.b32 	%r7717, %r7718, %r7717, %r2396;
	ld.local.u32 	%r6518, [%rd542+16];
	shf.l.wrap.b32 	%r7718, %r6518, %r7718, %r2396;
$L__BB0_1425:
	shr.u32 	%r6519, %r7717, 30;
	shf.l.wrap.b32 	%r6520, %r7718, %r7717, 2;
	shl.b32 	%r6521, %r7718, 2;
	shr.u32 	%r6522, %r6520, 31;
	add.s32 	%r6523, %r6522, %r6519;
	neg.s32 	%r6524, %r6523;
	setp.lt.s32 	%p1422, %r2392, 0;
	selp.b32 	%r7719, %r6524, %r6523, %p1422;
	xor.b32  	%r6525, %r6520, %r2392;
	shr.s32 	%r6526, %r6520, 31;
	xor.b32  	%r6527, %r6526, %r6520;
	xor.b32  	%r6528, %r6526, %r6521;
	cvt.u64.u32 	%rd2564, %r6527;
	shl.b64 	%rd2565, %rd2564, 32;
	cvt.u64.u32 	%rd2566, %r6528;
	or.b64  	%rd2567, %rd2565, %rd2566;
	cvt.rn.f64.s64 	%fd355, %rd2567;
	mul.f64 	%fd356, %fd355, 0d3BF921FB54442D19;
	cvt.rn.f32.f64 	%f4103, %fd356;
	neg.f32 	%f4104, %f4103;
	setp.lt.s32 	%p1423, %r6525, 0;
	selp.f32 	%f4683, %f4104, %f4103, %p1423;
	bra.uni 	$L__BB0_1427;
$L__BB0_1426:
	mov.f32 	%f4105, 0f00000000;
	mul.rn.f32 	%f4683, %f883, %f4105;
	mov.b32 	%r7719, 0;
$L__BB0_1427:
	add.s32 	%r6530, %r7719, 1;
	mul.rn.f32 	%f4106, %f4683, %f4683;
	and.b32  	%r6531, %r7719, 1;
	setp.eq.b32 	%p1424, %r6531, 1;
	selp.f32 	%f4107, %f4683, 0f3F800000, %p1424;
	fma.rn.f32 	%f4108, %f4106, %f4107, 0f00000000;
	fma.rn.f32 	%f4109, %f4106, 0f37CBAC00, 0fBAB607ED;
	selp.f32 	%f4110, 0fB94D4153, %f4109, %p1424;
	selp.f32 	%f4111, 0f3C0885E4, 0f3D2AAABB, %p1424;
	fma.rn.f32 	%f4112, %f4110, %f4106, %f4111;
	selp.f32 	%f4113, 0fBE2AAAA8, 0fBEFFFFFF, %p1424;
	fma.rn.f32 	%f4114, %f4112, %f4106, %f4113;
	fma.rn.f32 	%f4115, %f4114, %f4108, %f4107;
	and.b32  	%r6532, %r6530, 2;
	setp.eq.s32 	%p1425, %r6532, 0;
	mov.f32 	%f4116, 0f00000000;
	sub.f32 	%f4117, %f4116, %f4115;
	selp.f32 	%f4118, %f4115, %f4117, %p1425;
	fma.rn.f32 	%f893, %f889, %f4118, %f883;
	mul.f32 	%f4119, %f893, 0f3F22F983;
	cvt.rni.s32.f32 	%r7727, %f4119;
	cvt.rn.f32.s32 	%f4120, %r7727;
	fma.rn.f32 	%f4121, %f4120, 0fBFC90FDA, %f893;
	fma.rn.f32 	%f4122, %f4120, 0fB3A22168, %f4121;
	fma.rn.f32 	%f4685, %f4120, 0fA7C234C5, %f4122;
	abs.f32 	%f895, %f893;
	setp.ltu.f32 	%p1426, %f895, 0f47CE4780;
	mov.u32 	%r7723, %r7727;
	mov.f32 	%f4684, %f4685;
	@%p1426 bra 	$L__BB0_1435;
	setp.eq.f32 	%p1427, %f895, 0f7F800000;
	@%p1427 bra 	$L__BB0_1434;
	mov.b32 	%r2406, %f893;
	shl.b32 	%r6534, %r2406, 8;
	or.b32  	%r2407, %r6534, -2147483648;
	mov.b64 	%rd2990, 0;
	mov.b32 	%r7720, 0;
$L__BB0_1430:
	.pragma "nounroll";
	mul.wide.u32 	%rd2569, %r7720, 4;
	mov.u64 	%rd2570, __cudart_i2opi_f;
	add.s64 	%rd2571, %rd2570, %rd2569;
	ld.global.nc.u32 	%r6535, [%rd2571];
	mad.wide.u32 	%rd2572, %r6535, %r2407, %rd2990;
	shr.u64 	%rd2990, %rd2572, 32;
	add.s64 	%rd2573, %rd3, %rd2569;
	st.local.u32 	[%rd2573], %rd2572;
	add.s32 	%r7720, %r7720, 1;
	setp.ne.s32 	%p1428, %r7720, 6;
	@%p1428 bra 	$L__BB0_1430;
	shr.u32 	%r6536, %r2406, 23;
	st.local.u32 	[%rd3+24], %rd2990;
	and.b32  	%r2410, %r6536, 31;
	and.b32  	%r6537, %r6536, 224;
	add.s32 	%r6538, %r6537, -128;
	shr.u32 	%r6539, %r6538, 5;
	mul.wide.u32 	%rd2574, %r6539, 4;
	sub.s64 	%rd545, %rd3, %rd2574;
	ld.local.u32 	%r7721, [%rd545+24];
	ld.local.u32 	%r7722, [%rd545+20];
	setp.eq.s32 	%p1429, %r2410, 0;
	@%p1429 bra 	$L__BB0_1433;
	shf.l.wrap.b32 	%r7721, %r7722, %r7721, %r2410;
	ld.local.u32 	%r6540, [%rd545+16];
	shf.l.wrap.b32 	%r7722, %r6540, %r7722, %r2410;
$L__BB0_1433:
	shr.u32 	%r6541, %r7721, 30;
	shf.l.wrap.b32 	%r6542, %r7722, %r7721, 2;
	shl.b32 	%r6543, %r7722, 2;
	shr.u32 	%r6544, %r6542, 31;
	add.s32 	%r6545, %r6544, %r6541;
	neg.s32 	%r6546, %r6545;
	setp.lt.s32 	%p1430, %r2406, 0;
	selp.b32 	%r7723, %r6546, %r6545, %p1430;
	xor.b32  	%r6547, %r6542, %r2406;
	shr.s32 	%r6548, %r6542, 31;
	xor.b32  	%r6549, %r6548, %r6542;
	xor.b32  	%r6550, %r6548, %r6543;
	cvt.u64.u32 	%rd2575, %r6549;
	shl.b64 	%rd2576, %rd2575, 32;
	cvt.u64.u32 	%rd2577, %r6550;
	or.b64  	%rd2578, %rd2576, %rd2577;
	cvt.rn.f64.s64 	%fd357, %rd2578;
	mul.f64 	%fd358, %fd357, 0d3BF921FB54442D19;
	cvt.rn.f32.f64 	%f4123, %fd358;
	neg.f32 	%f4124, %f4123;
	setp.lt.s32 	%p1431, %r6547, 0;
	selp.f32 	%f4684, %f4124, %f4123, %p1431;
	bra.uni 	$L__BB0_1435;
$L__BB0_1434:
	mov.f32 	%f4125, 0f00000000;
	mul.rn.f32 	%f4684, %f893, %f4125;
	mov.b32 	%r7723, 0;
$L__BB0_1435:
	setp.ltu.f32 	%p1432, %f895, 0f47CE4780;
	mul.rn.f32 	%f4126, %f4684, %f4684;
	and.b32  	%r6552, %r7723, 1;
	setp.eq.b32 	%p1433, %r6552, 1;
	selp.f32 	%f4127, 0f3F800000, %f4684, %p1433;
	fma.rn.f32 	%f4128, %f4126, %f4127, 0f00000000;
	fma.rn.f32 	%f4129, %f4126, 0f37CBAC00, 0fBAB607ED;
	selp.f32 	%f4130, %f4129, 0fB94D4153, %p1433;
	selp.f32 	%f4131, 0f3D2AAABB, 0f3C0885E4, %p1433;
	fma.rn.f32 	%f4132, %f4130, %f4126, %f4131;
	selp.f32 	%f4133, 0fBEFFFFFF, 0fBE2AAAA8, %p1433;
	fma.rn.f32 	%f4134, %f4132, %f4126, %f4133;
	fma.rn.f32 	%f4135, %f4134, %f4128, %f4127;
	and.b32  	%r6553, %r7723, 2;
	setp.eq.s32 	%p1434, %r6553, 0;
	mov.f32 	%f4136, 0f00000000;
	sub.f32 	%f4137, %f4136, %f4135;
	selp.f32 	%f899, %f4135, %f4137, %p1434;
	@%p1432 bra 	$L__BB0_1443;
	setp.eq.f32 	%p1435, %f895, 0f7F800000;
	@%p1435 bra 	$L__BB0_1442;
	mov.b32 	%r2419, %f893;
	shl.b32 	%r6555, %r2419, 8;
	or.b32  	%r2420, %r6555, -2147483648;
	mov.b64 	%rd2991, 0;
	mov.b32 	%r7724, 0;
$L__BB0_1438:
	.pragma "nounroll";
	mul.wide.u32 	%rd2580, %r7724, 4;
	mov.u64 	%rd2581, __cudart_i2opi_f;
	add.s64 	%rd2582, %rd2581, %rd2580;
	ld.global.nc.u32 	%r6556, [%rd2582];
	mad.wide.u32 	%rd2583, %r6556, %r2420, %rd2991;
	shr.u64 	%rd2991, %rd2583, 32;
	add.s64 	%rd2584, %rd2, %rd2580;
	st.local.u32 	[%rd2584], %rd2583;
	add.s32 	%r7724, %r7724, 1;
	setp.ne.s32 	%p1436, %r7724, 6;
	@%p1436 bra 	$L__BB0_1438;
	shr.u32 	%r6557, %r2419, 23;
	st.local.u32 	[%rd2+24], %rd2991;
	and.b32  	%r2423, %r6557, 31;
	and.b32  	%r6558, %r6557, 224;
	add.s32 	%r6559, %r6558, -128;
	shr.u32 	%r6560, %r6559, 5;
	mul.wide.u32 	%rd2585, %r6560, 4;
	sub.s64 	%rd548, %rd2, %rd2585;
	ld.local.u32 	%r7725, [%rd548+24];
	ld.local.u32 	%r7726, [%rd548+20];
	setp.eq.s32 	%p1437, %r2423, 0;
	@%p1437 bra 	$L__BB0_1441;
	shf.l.wrap.b32 	%r7725, %r7726, %r7725, %r2423;
	ld.local.u32 	%r6561, [%rd548+16];
	shf.l.wrap.b32 	%r7726, %r6561, %r7726, %r2423;
$L__BB0_1441:
	shr.u32 	%r6562, %r7725, 30;
	shf.l.wrap.b32 	%r6563, %r7726, %r7725, 2;
	shl.b32 	%r6564, %r7726, 2;
	shr.u32 	%r6565, %r6563, 31;
	add.s32 	%r6566, %r6565, %r6562;
	neg.s32 	%r6567, %r6566;
	setp.lt.s32 	%p1438, %r2419, 0;
	selp.b32 	%r7727, %r6567, %r6566, %p1438;
	xor.b32  	%r6568, %r6563, %r2419;
	shr.s32 	%r6569, %r6563, 31;
	xor.b32  	%r6570, %r6569, %r6563;
	xor.b32  	%r6571, %r6569, %r6564;
	cvt.u64.u32 	%rd2586, %r6570;
	shl.b64 	%rd2587, %rd2586, 32;
	cvt.u64.u32 	%rd2588, %r6571;
	or.b64  	%rd2589, %rd2587, %rd2588;
	cvt.rn.f64.s64 	%fd359, %rd2589;
	mul.f64 	%fd360, %fd359, 0d3BF921FB54442D19;
	cvt.rn.f32.f64 	%f4138, %fd360;
	neg.f32 	%f4139, %f4138;
	setp.lt.s32 	%p1439, %r6568, 0;
	selp.f32 	%f4685, %f4139, %f4138, %p1439;
	bra.uni 	$L__BB0_1443;
$L__BB0_1442:
	mov.f32 	%f4140, 0f00000000;
	mul.rn.f32 	%f4685, %f893, %f4140;
	mov.b32 	%r7727, 0;
$L__BB0_1443:
	add.s32 	%r6573, %r7727, 1;
	mul.rn.f32 	%f4141, %f4685, %f4685;
	and.b32  	%r6574, %r7727, 1;
	setp.eq.b32 	%p1440, %r6574, 1;
	selp.f32 	%f4142, %f4685, 0f3F800000, %p1440;
	fma.rn.f32 	%f4143, %f4141, %f4142, 0f00000000;
	fma.rn.f32 	%f4144, %f4141, 0f37CBAC00, 0fBAB607ED;
	selp.f32 	%f4145, 0fB94D4153, %f4144, %p1440;
	selp.f32 	%f4146, 0f3C0885E4, 0f3D2AAABB, %p1440;
	fma.rn.f32 	%f4147, %f4145, %f4141, %f4146;
	selp.f32 	%f4148, 0fBE2AAAA8, 0fBEFFFFFF, %p1440;
	fma.rn.f32 	%f4149, %f4147, %f4141, %f4148;
	fma.rn.f32 	%f4150, %f4149, %f4143, %f4142;
	and.b32  	%r6575, %r6573, 2;
	setp.eq.s32 	%p1441, %r6575, 0;
	mov.f32 	%f4151, 0f00000000;
	sub.f32 	%f4152, %f4151, %f4150;
	selp.f32 	%f4153, %f4150, %f4152, %p1441;
	fma.rn.f32 	%f903, %f899, %f4153, %f893;
	mul.f32 	%f4154, %f903, 0f3F22F983;
	cvt.rni.s32.f32 	%r7735, %f4154;
	cvt.rn.f32.s32 	%f4155, %r7735;
	fma.rn.f32 	%f4156, %f4155, 0fBFC90FDA, %f903;
	fma.rn.f32 	%f4157, %f4155, 0fB3A22168, %f4156;
	fma.rn.f32 	%f4687, %f4155, 0fA7C234C5, %f4157;
	abs.f32 	%f905, %f903;
	setp.ltu.f32 	%p1442, %f905, 0f47CE4780;
	mov.u32 	%r7731, %r7735;
	mov.f32 	%f4686, %f4687;
	@%p1442 bra 	$L__BB0_1451;
	setp.eq.f32 	%p1443, %f905, 0f7F800000;
	@%p1443 bra 	$L__BB0_1450;
	mov.b32 	%r2433, %f903;
	shl.b32 	%r6577, %r2433, 8;
	or.b32  	%r2434, %r6577, -2147483648;
	mov.b64 	%rd2992, 0;
	mov.b32 	%r7728, 0;
$L__BB0_1446:
	.pragma "nounroll";
	mul.wide.u32 	%rd2591, %r7728, 4;
	mov.u64 	%rd2592, __cudart_i2opi_f;
	add.s64 	%rd2593, %rd2592, %rd2591;
	ld.global.nc.u32 	%r6578, [%rd2593];
	mad.wide.u32 	%rd2594, %r6578, %r2434, %rd2992;
	shr.u64 	%rd2992, %rd2594, 32;
	add.s64 	%rd2595, %rd3, %rd2591;
	st.local.u32 	[%rd2595], %rd2594;
	add.s32 	%r7728, %r7728, 1;
	setp.ne.s32 	%p1444, %r7728, 6;
	@%p1444 bra 	$L__BB0_1446;
	shr.u32 	%r6579, %r2433, 23;
	st.local.u32 	[%rd3+24], %rd2992;
	and.b32  	%r2437, %r6579, 31;
	and.b32  	%r6580, %r6579, 224;
	add.s32 	%r6581, %r6580, -128;
	shr.u32 	%r6582, %r6581, 5;
	mul.wide.u32 	%rd2596, %r6582, 4;
	sub.s64 	%rd551, %rd3, %rd2596;
	ld.local.u32 	%r7729, [%rd551+24];
	ld.local.u32 	%r7730, [%rd551+20];
	setp.eq.s32 	%p1445, %r2437, 0;
	@%p1445 bra 	$L__BB0_1449;
	shf.l.wrap.b32 	%r7729, %r7730, %r7729, %r2437;
	ld.local.u32 	%r6583, [%rd551+16];
	shf.l.wrap.b32 	%r7730, %r6583, %r7730, %r2437;
$L__BB0_1449:
	shr.u32 	%r6584, %r7729, 30;
	shf.l.wrap.b32 	%r6585, %r7730, %r7729, 2;
	shl.b32 	%r6586, %r7730, 2;
	shr.u32 	%r6587, %r6585, 31;
	add.s32 	%r6588, %r6587, %r6584;
	neg.s32 	%r6589, %r6588;
	setp.lt.s32 	%p1446, %r2433, 0;
	selp.b32 	%r7731, %r6589, %r6588, %p1446;
	xor.b32  	%r6590, %r6585, %r2433;
	shr.s32 	%r6591, %r6585, 31;
	xor.b32  	%r6592, %r6591, %r6585;
	xor.b32  	%r6593, %r6591, %r6586;
	cvt.u64.u32 	%rd2597, %r6592;
	shl.b64 	%rd2598, %rd2597, 32;
	cvt.u64.u32 	%rd2599, %r6593;
	or.b64  	%rd2600, %rd2598, %rd2599;
	cvt.rn.f64.s64 	%fd361, %rd2600;
	mul.f64 	%fd362, %fd361, 0d3BF921FB54442D19;
	cvt.rn.f32.f64 	%f4158, %fd362;
	neg.f32 	%f4159, %f4158;
	setp.lt.s32 	%p1447, %r6590, 0;
	selp.f32 	%f4686, %f4159, %f4158, %p1447;
	bra.uni 	$L__BB0_1451;
$L__BB0_1450:
	mov.f32 	%f4160, 0f00000000;
	mul.rn.f32 	%f4686, %f903, %f4160;
	mov.b32 	%r7731, 0;
$L__BB0_1451:
	setp.ltu.f32 	%p1448, %f905, 0f47CE4780;
	mul.rn.f32 	%f4161, %f4686, %f4686;
	and.b32  	%r6595, %r7731, 1;
	setp.eq.b32 	%p1449, %r6595, 1;
	selp.f32 	%f4162, 0f3F800000, %f4686, %p1449;
	fma.rn.f32 	%f4163, %f4161, %f4162, 0f00000000;
	fma.rn.f32 	%f4164, %f4161, 0f37CBAC00, 0fBAB607ED;
	selp.f32 	%f4165, %f4164, 0fB94D4153, %p1449;
	selp.f32 	%f4166, 0f3D2AAABB, 0f3C0885E4, %p1449;
	fma.rn.f32 	%f4167, %f4165, %f4161, %f4166;
	selp.f32 	%f4168, 0fBEFFFFFF, 0fBE2AAAA8, %p1449;
	fma.rn.f32 	%f4169, %f4167, %f4161, %f4168;
	fma.rn.f32 	%f4170, %f4169, %f4163, %f4162;
	and.b32  	%r6596, %r7731, 2;
	setp.eq.s32 	%p1450, %r6596, 0;
	mov.f32 	%f4171, 0f00000000;
	sub.f32 	%f4172, %f4171, %f4170;
	selp.f32 	%f909, %f4170, %f4172, %p1450;
	@%p1448 bra 	$L__BB0_1459;
	setp.eq.f32 	%p1451, %f905, 0f7F800000;
	@%p1451 bra 	$L__BB0_1458;
	mov.b32 	%r2446, %f903;
	shl.b32 	%r6598, %r2446, 8;
	or.b32  	%r2447, %r6598, -2147483648;
	mov.b64 	%rd2993, 0;
	mov.b32 	%r7732, 0;
$L__BB0_1454:
	.pragma "nounroll";
	mul.wide.u32 	%rd2602, %r7732, 4;
	mov.u64 	%rd2603, __cudart_i2opi_f;
	add.s64 	%rd2604, %rd2603, %rd2602;
	ld.global.nc.u32 	%r6599, [%rd2604];
	mad.wide.u32 	%rd2605, %r6599, %r2447, %rd2993;
	shr.u64 	%rd2993, %rd2605, 32;
	add.s64 	%rd2606, %rd2, %rd2602;
	st.local.u32 	[%rd2606], %rd2605;
	add.s32 	%r7732, %r7732, 1;
	setp.ne.s32 	%p1452, %r7732, 6;
	@%p1452 bra 	$L__BB0_1454;
	shr.u32 	%r6600, %r2446, 23;
	st.local.u32 	[%rd2+24], %rd2993;
	and.b32  	%r2450, %r6600, 31;
	and.b32  	%r6601, %r6600, 224;
	add.s32 	%r6602, %r6601, -128;
	shr.u32 	%r6603, %r6602, 5;
	mul.wide.u32 	%rd2607, %r6603, 4;
	sub.s64 	%rd554, %rd2, %rd2607;
	ld.local.u32 	%r7733, [%rd554+24];
	ld.local.u32 	%r7734, [%rd554+20];
	setp.eq.s32 	%p1453, %r2450, 0;
	@%p1453 bra 	$L__BB0_1457;
	shf.l.wrap.b32 	%r7733, %r7734, %r7733, %r2450;
	ld.local.u32 	%r6604, [%rd554+16];
	shf.l.wrap.b32 	%r7734, %r6604, %r7734, %r2450;
$L__BB0_1457:
	shr.u32 	%r6605, %r7733, 30;
	shf.l.wrap.b32 	%r6606, %r7734, %r7733, 2;
	shl.b32 	%r6607, %r7734, 2;
	shr.u32 	%r6608, %r6606, 31;
	add.s32 	%r6609, %r6608, %r6605;
	neg.s32 	%r6610, %r6609;
	setp.lt.s32 	%p1454, %r2446, 0;
	selp.b32 	%r7735, %r6610, %r6609, %p1454;
	xor.b32  	%r6611, %r6606, %r2446;
	shr.s32 	%r6612, %r6606, 31;
	xor.b32  	%r6613, %r6612, %r6606;
	xor.b32  	%r6614, %r6612, %r6607;
	cvt.u64.u32 	%rd2608, %r6613;
	shl.b64 	%rd2609, %rd2608, 32;
	cvt.u64.u32 	%rd2610, %r6614;
	or.b64  	%rd2611, %rd2609, %rd2610;
	cvt.rn.f64.s64 	%fd363, %rd2611;
	mul.f64 	%fd364, %fd363, 0d3BF921FB54442D19;
	cvt.rn.f32.f64 	%f4173, %fd364;
	neg.f32 	%f4174, %f4173;
	setp.lt.s32 	%p1455, %r6611, 0;
	selp.f32 	%f4687, %f4174, %f4173, %p1455;
	bra.uni 	$L__BB0_1459;
$L__BB0_1458:
	mov.f32 	%f4175, 0f00000000;
	mul.rn.f32 	%f4687, %f903, %f4175;
	mov.b32 	%r7735, 0;
$L__BB0_1459:
	add.s32 	%r6616, %r7735, 1;
	mul.rn.f32 	%f4176, %f4687, %f4687;
	and.b32  	%r6617, %r7735, 1;
	setp.eq.b32 	%p1456, %r6617, 1;
	selp.f32 	%f4177, %f4687, 0f3F800000, %p1456;
	fma.rn.f32 	%f4178, %f4176, %f4177, 0f00000000;
	fma.rn.f32 	%f4179, %f4176, 0f37CBAC00, 0fBAB607ED;
	selp.f32 	%f4180, 0fB94D4153, %f4179, %p1456;
	selp.f32 	%f4181, 0f3C0885E4, 0f3D2AAABB, %p1456;
	fma.rn.f32 	%f4182, %f4180, %f4176, %f4181;
	selp.f32 	%f4183, 0fBE2AAAA8, 0fBEFFFFFF, %p1456;
	fma.rn.f32 	%f4184, %f4182, %f4176, %f4183;
	fma.rn.f32 	%f4185, %f4184, %f4178, %f4177;
	and.b32  	%r6618, %r6616, 2;
	setp.eq.s32 	%p1457, %r6618, 0;
	mov.f32 	%f4186, 0f00000000;
	sub.f32 	%f4187, %f4186, %f4185;
	selp.f32 	%f4188, %f4185, %f4187, %p1457;
	fma.rn.f32 	%f913, %f909, %f4188, %f903;
	mul.f32 	%f4189, %f913, 0f3F22F983;
	cvt.rni.s32.f32 	%r7743, %f4189;
	cvt.rn.f32.s32 	%f4190, %r7743;
	fma.rn.f32 	%f4191, %f4190, 0fBFC90FDA, %f913;
	fma.rn.f32 	%f4192, %f4190, 0fB3A22168, %f4191;
	fma.rn.f32 	%f4689, %f4190, 0fA7C234C5, %f4192;
	abs.f32 	%f915, %f913;
	setp.ltu.f32 	%p1458, %f915, 0f47CE4780;
	mov.u32 	%r7739, %r7743;
	mov.f32 	%f4688, %f4689;
	@%p1458 bra 	$L__BB0_1467;
	setp.eq.f32 	%p1459, %f915, 0f7F800000;
	@%p1459 bra 	$L__BB0_1466;
	mov.b32 	%r2460, %f913;
	shl.b32 	%r6620, %r2460, 8;
	or.b32  	%r2461, %r6620, -2147483648;
	mov.b64 	%rd2994, 0;
	mov.b32 	%r7736, 0;
$L__BB0_1462:
	.pragma "nounroll";
	mul.wide.u32 	%rd2613, %r7736, 4;
	mov.u64 	%rd2614, __cudart_i2opi_f;
	add.s64 	%rd2615, %rd2614, %rd2613;
	ld.global.nc.u32 	%r6621, [%rd2615];
	mad.wide.u32 	%rd2616, %r6621, %r2461, %rd2994;
	shr.u64 	%rd2994, %rd2616, 32;
	add.s64 	%rd2617, %rd3, %rd2613;
	st.local.u32 	[%rd2617], %rd2616;
	add.s32 	%r7736, %r7736, 1;
	setp.ne.s32 	%p1460, %r7736, 6;
	@%p1460 bra 	$L__BB0_1462;
	shr.u32 	%r6622, %r2460, 23;
	st.local.u32 	[%rd3+24], %rd2994;
	and.b32  	%r2464, %r6622, 31;
	and.b32  	%r6623, %r6622, 224;
	add.s32 	%r6624, %r6623, -128;
	shr.u32 	%r6625, %r6624, 5;
	mul.wide.u32 	%rd2618, %r6625, 4;
	sub.s64 	%rd557, %rd3, %rd2618;
	ld.local.u32 	%r7737, [%rd557+24];
	ld.local.u32 	%r7738, [%rd557+20];
	setp.eq.s32 	%p1461, %r2464, 0;
	@%p1461 bra 	$L__BB0_1465;
	shf.l.wrap.b32 	%r7737, %r7738, %r7737, %r2464;
	ld.local.u32 	%r6626, [%rd557+16];
	shf.l.wrap.b32 	%r7738, %r6626, %r7738, %r2464;
$L__BB0_1465:
	shr.u32 	%r6627, %r7737, 30;
	shf.l.wrap.b32 	%r6628, %r7738, %r7737, 2;
	shl.b32 	%r6629, %r7738, 2;
	shr.u32 	%r6630, %r6628, 31;
	add.s32 	%r6631, %r6630, %r6627;
	neg.s32 	%r6632, %r6631;
	setp.lt.s32 	%p1462, %r2460, 0;
	selp.b32 	%r7739, %r6632, %r6631, %p1462;
	xor.b32  	%r6633, %r6628, %r2460;
	shr.s32 	%r6634, %r6628, 31;
	xor.b32  	%r6635, %r6634, %r6628;
	xor.b32  	%r6636, %r6634, %r6629;
	cvt.u64.u32 	%rd2619, %r6635;
	shl.b64 	%rd2620, %rd2619, 32;
	cvt.u64.u32 	%rd2621, %r6636;
	or.b64  	%rd2622, %rd2620, %rd2621;
	cvt.rn.f64.s64 	%fd365, %rd2622;
	mul.f64 	%fd366, %fd365, 0d3BF921FB54442D19;
	cvt.rn.f32.f64 	%f4193, %fd366;
	neg.f32 	%f4194, %f4193;
	setp.lt.s32 	%p1463, %r6633, 0;
	selp.f32 	%f4688, %f4194, %f4193, %p1463;
	bra.uni 	$L__BB0_1467;
$L__BB0_1466:
	mov.f32 	%f4195, 0f00000000;
	mul.rn.f32 	%f4688, %f913, %f4195;
	mov.b32 	%r7739, 0;
$L__BB0_1467:
	setp.ltu.f32 	%p1464, %f915, 0f47CE4780;
	mul.rn.f32 	%f4196, %f4688, %f4688;
	and.b32  	%r6638, %r7739, 1;
	setp.eq.b32 	%p1465, %r6638, 1;
	selp.f32 	%f4197, 0f3F800000, %f4688, %p1465;
	fma.rn.f32 	%f4198, %f4196, %f4197, 0f00000000;
	fma.rn.f32 	%f4199, %f4196, 0f37CBAC00, 0fBAB607ED;
	selp.f32 	%f4200, %f4199, 0fB94D4153, %p1465;
	selp.f32 	%f4201, 0f3D2AAABB, 0f3C0885E4, %p1465;
	fma.rn.f32 	%f4202, %f4200, %f4196, %f4201;
	selp.f32 	%f4203, 0fBEFFFFFF, 0fBE2AAAA8, %p1465;
	fma.rn.f32 	%f4204, %f4202, %f4196, %f4203;
	fma.rn.f32 	%f4205, %f4204, %f4198, %f4197;
	and.b32  	%r6639, %r7739, 2;
	setp.eq.s32 	%p1466, %r6639, 0;
	mov.f32 	%f4206, 0f00000000;
	sub.f32 	%f4207, %f4206, %f4205;
	selp.f32 	%f919, %f4205, %f4207, %p1466;
	@%p1464 bra 	$L__BB0_1475;
	setp.eq.f32 	%p1467, %f915, 0f7F800000;
	@%p1467 bra 	$L__BB0_1474;
	mov.b32 	%r2473, %f913;
	shl.b32 	%r6641, %r2473, 8;
	or.b32  	%r2474, %r6641, -2147483648;
	mov.b64 	%rd2995, 0;
	mov.b32 	%r7740, 0;
$L__BB0_1470:
	.pragma "nounroll";
	mul.wide.u32 	%rd2624, %r7740, 4;
	mov.u64 	%rd2625, __cudart_i2opi_f;
	add.s64 	%rd2626, %rd2625, %rd2624;
	ld.global.nc.u32 	%r6642, [%rd2626];
	mad.wide.u32 	%rd2627, %r6642, %r2474, %rd2995;
	shr.u64 	%rd2995, %rd2627, 32;
	add.s64 	%rd2628, %rd2, %rd2624;
	st.local.u32 	[%rd2628], %rd2627;
	add.s32 	%r7740, %r7740, 1;
	setp.ne.s32 	%p1468, %r7740, 6;
	@%p1468 bra 	$L__BB0_1470;
	shr.u32 	%r6643, %r2473, 23;
	st.local.u32 	[%rd2+24], %rd2995;
	and.b32  	%r2477, %r6643, 31;
	and.b32  	%r6644, %r6643, 224;
	add.s32 	%r6645, %r6644, -128;
	shr.u32 	%r6646, %r6645, 5;
	mul.wide.u32 	%rd2629, %r6646, 4;
	sub.s64 	%rd560, %rd2, %rd2629;
	ld.local.u32 	%r7741, [%rd560+24];
	ld.local.u32 	%r7742, [%rd560+20];
	setp.eq.s32 	%p1469, %r2477, 0;
	@%p1469 bra 	$L__BB0_1473;
	shf.l.wrap.b32 	%r7741, %r7742, %r7741, %r2477;
	ld.local.u32 	%r6647, [%rd560+16];
	shf.l.wrap.b32 	%r7742, %r6647, %r7742, %r2477;
$L__BB0_1473:
	shr.u32 	%r6648, %r7741, 30;
	shf.l.wrap.b32 	%r6649, %r7742, %r7741, 2;
	shl.b32 	%r6650, %r7742, 2;
	shr.u32 	%r6651, %r6649, 31;
	add.s32 	%r6652, %r6651, %r6648;
	neg.s32 	%r6653, %r6652;
	setp.lt.s32 	%p1470, %r2473, 0;
	selp.b32 	%r7743, %r6653, %r6652, %p1470;
	xor.b32  	%r6654, %r6649, %r2473;
	shr.s32 	%r6655, %r6649, 31;
	xor.b32  	%r6656, %r6655, %r6649;
	xor.b32  	%r6657, %r6655, %r6650;
	cvt.u64.u32 	%rd2630, %r6656;
	shl.b64 	%rd2631, %rd2630, 32;
	cvt.u64.u32 	%rd2632, %r6657;
	or.b64  	%rd2633, %rd2631, %rd2632;
	cvt.rn.f64.s64 	%fd367, %rd2633;
	mul.f64 	%fd368, %fd367, 0d3BF921FB54442D19;
	cvt.rn.f32.f64 	%f4208, %fd368;
	neg.f32 	%f4209, %f4208;
	setp.lt.s32 	%p1471, %r6654, 0;
	selp.f32 	%f4689, %f4209, %f4208, %p1471;
	bra.uni 	$L__BB0_1475;
$L__BB0_1474:
	mov.f32 	%f4210, 0f00000000;
	mul.rn.f32 	%f4689, %f913, %f4210;
	mov.b32 	%r7743, 0;
$L__BB0_1475:
	add.s32 	%r6659, %r7743, 1;
	mul.rn.f32 	%f4211, %f4689, %f4689;
	and.b32  	%r6660, %r7743, 1;
	setp.eq.b32 	%p1472, %r6660, 1;
	selp.f32 	%f4212, %f4689, 0f3F800000, %p1472;
	fma.rn.f32 	%f4213, %f4211, %f4212, 0f00000000;
	fma.rn.f32 	%f4214, %f4211, 0f37CBAC00, 0fBAB607ED;
	selp.f32 	%f4215, 0fB94D4153, %f4214, %p1472;
	selp.f32 	%f4216, 0f3C0885E4, 0f3D2AAABB, %p1472;
	fma.rn.f32 	%f4217, %f4215, %f4211, %f4216;
	selp.f32 	%f4218, 0fBE2AAAA8, 0fBEFFFFFF, %p1472;
	fma.rn.f32 	%f4219, %f4217, %f4211, %f4218;
	fma.rn.f32 	%f4220, %f4219, %f4213, %f4212;
	and.b32  	%r6661, %r6659, 2;
	setp.eq.s32 	%p1473, %r6661, 0;
	mov.f32 	%f4221, 0f00000000;
	sub.f32 	%f4222, %f4221, %f4220;
	selp.f32 	%f4223, %f4220, %f4222, %p1473;
	fma.rn.f32 	%f923, %f919, %f4223, %f913;
	mul.f32 	%f4224, %f923, 0f3F22F983;
	cvt.rni.s32.f32 	%r7751, %f4224;
	cvt.rn.f32.s32 	%f4225, %r7751;
	fma.rn.f32 	%f4226, %f4225, 0fBFC90FDA, %f923;
	fma.rn.f32 	%f4227, %f4225, 0fB3A22168, %f4226;
	fma.rn.f32 	%f4691, %f4225, 0fA7C234C5, %f4227;
	abs.f32 	%f925, %f923;
	setp.ltu.f32 	%p1474, %f925, 0f47CE4780;
	mov.u32 	%r7747, %r7751;
	mov.f32 	%f4690, %f4691;
	@%p1474 bra 	$L__BB0_1483;
	setp.eq.f32 	%p1475, %f925, 0f7F800000;
	@%p1475 bra 	$L__BB0_1482;
	mov.b32 	%r2487, %f923;
	shl.b32 	%r6663, %r2487, 8;
	or.b32  	%r2488, %r6663, -2147483648;
	mov.b64 	%rd2996, 0;
	mov.b32 	%r7744, 0;
$L__BB0_1478:
	.pragma "nounroll";
	mul.wide.u32 	%rd2635, %r7744, 4;
	mov.u64 	%rd2636, __cudart_i2opi_f;
	add.s64 	%rd2637, %rd2636, %rd2635;
	ld.global.nc.u32 	%r6664, [%rd2637];
	mad.wide.u32 	%rd2638, %r6664, %r2488, %rd2996;
	shr.u64 	%rd2996, %rd2638, 32;
	add.s64 	%rd2639, %rd3, %rd2635;
	st.local.u32 	[%rd2639], %rd2638;
	add.s32 	%r7744, %r7744, 1;
	setp.ne.s32 	%p1476, %r7744, 6;
	@%p1476 bra 	$L__BB0_1478;
	shr.u32 	%r6665, %r2487, 23;
	st.local.u32 	[%rd3+24], %rd2996;
	and.b32  	%r2491, %r6665, 31;
	and.b32  	%r6666, %r6665, 224;
	add.s32 	%r6667, %r6666, -128;
	shr.u32 	%r6668, %r6667, 5;
	mul.wide.u32 	%rd2640, %r6668, 4;
	sub.s64 	%rd563, %rd3, %rd2640;
	ld.local.u32 	%r7745, [%rd563+24];
	ld.local.u32 	%r7746, [%rd563+20];
	setp.eq.s32 	%p1477, %r2491, 0;
	@%p1477 bra 	$L__BB0_1481;
	shf.l.wrap.b32 	%r7745, %r7746, %r7745, %r2491;
	ld.local.u32 	%r6669, [%rd563+16];
	shf.l.wrap.b32 	%r7746, %r6669, %r7746, %r2491;
$L__BB0_1481:
	shr.u32 	%r6670, %r7745, 30;
	shf.l.wrap.b32 	%r6671, %r7746, %r7745, 2;
	shl.b32 	%r6672, %r7746, 2;
	shr.u32 	%r6673, %r6671, 31;
	add.s32 	%r6674, %r6673, %r6670;
	neg.s32 	%r6675, %r6674;
	setp.lt.s32 	%p1478, %r2487, 0;
	selp.b32 	%r7747, %r6675, %r6674, %p1478;
	xor.b32  	%r6676, %r6671, %r2487;
	shr.s32 	%r6677, %r6671, 31;
	xor.b32  	%r6678, %r6677, %r6671;
	xor.b32  	%r6679, %r6677, %r6672;
	cvt.u64.u32 	%rd2641, %r6678;
	shl.b64 	%rd2642, %rd2641, 32;
	cvt.u64.u32 	%rd2643, %r6679;
	or.b64  	%rd2644, %rd2642, %rd2643;
	cvt.rn.f64.s64 	%fd369, %rd2644;
	mul.f64 	%fd370, %fd369, 0d3BF921FB54442D19;
	cvt.rn.f32.f64 	%f4228, %fd370;
	neg.f32 	%f4229, %f4228;
	setp.lt.s32 	%p1479, %r6676, 0;
	selp.f32 	%f4690, %f4229, %f4228, %p1479;
	bra.uni 	$L__BB0_1483;
$L__BB0_1482:
	mov.f32 	%f4230, 0f00000000;
	mul.rn.f32 	%f4690, %f923, %f4230;
	mov.b32 	%r7747, 0;
$L__BB0_1483:
	setp.ltu.f32 	%p1480, %f925, 0f47CE4780;
	mul.rn.f32 	%f4231, %f4690, %f4690;
	and.b32  	%r6681, %r7747, 1;
	setp.eq.b32 	%p1481, %r6681, 1;
	selp.f32 	%f4232, 0f3F800000, %f4690, %p1481;
	fma.rn.f32 	%f4233, %f4231, %f4232, 0f00000000;
	fma.rn.f32 	%f4234, %f4231, 0f37CBAC00, 0fBAB607ED;
	selp.f32 	%f4235, %f4234, 0fB94D4153, %p1481;
	selp.f32 	%f4236, 0f3D2AAABB, 0f3C0885E4, %p1481;
	fma.rn.f32 	%f4237, %f4235, %f4231, %f4236;
	selp.f32 	%f4238, 0fBEFFFFFF, 0fBE2AAAA8, %p1481;
	fma.rn.f32 	%f4239, %f4237, %f4231, %f4238;
	fma.rn.f32 	%f4240, %f4239, %f4233, %f4232;
	and.b32  	%r6682, %r7747, 2;
	setp.eq.s32 	%p1482, %r6682, 0;
	mov.f32 	%f4241, 0f00000000;
	sub.f32 	%f4242, %f4241, %f4240;
	selp.f32 	%f929, %f4240, %f4242, %p1482;
	@%p1480 bra 	$L__BB0_1491;
	setp.eq.f32 	%p1483, %f925, 0f7F800000;
	@%p1483 bra 	$L__BB0_1490;
	mov.b32 	%r2500, %f923;
	shl.b32 	%r6684, %r2500, 8;
	or.b32  	%r2501, %r6684, -2147483648;
	mov.b64 	%rd2997, 0;
	mov.b32 	%r7748, 0;
$L__BB0_1486:
	.pragma "nounroll";
	mul.wide.u32 	%rd2646, %r7748, 4;
	mov.u64 	%rd2647, __cudart_i2opi_f;
	add.s64 	%rd2648, %rd2647, %rd2646;
	ld.global.nc.u32 	%r6685, [%rd2648];
	mad.wide.u32 	%rd2649, %r6685, %r2501, %rd2997;
	shr.u64 	%rd2997, %rd2649, 32;
	add.s64 	%rd2650, %rd2, %rd2646;
	st.local.u32 	[%rd2650], %rd2649;
	add.s32 	%r7748, %r7748, 1;
	setp.ne.s32 	%p1484, %r7748, 6;
	@%p1484 bra 	$L__BB0_1486;
	shr.u32 	%r6686, %r2500, 23;
	st.local.u32 	[%rd2+24], %rd2997;
	and.b32  	%r2504, %r6686, 31;
	and.b32  	%r6687, %r6686, 224;
	add.s32 	%r6688, %r6687, -128;
	shr.u32 	%r6689, %r6688, 5;
	mul.wide.u32 	%rd2651, %r6689, 4;
	sub.s64 	%rd566, %rd2, %rd2651;
	ld.local.u32 	%r7749, [%rd566+24];
	ld.local.u32 	%r7750, [%rd566+20];
	setp.eq.s32 	%p1485, %r2504, 0;
	@%p1485 bra 	$L__BB0_1489;
	shf.l.wrap.b32 	%r7749, %r7750, %r7749, %r2504;
	ld.local.u32 	%r6690, [%rd566+16];
	shf.l.wrap.b32 	%r7750, %r6690, %r7750, %r2504;
$L__BB0_1489:
	shr.u32 	%r6691, %r7749, 30;
	shf.l.wrap.b32 	%r6692, %r7750, %r7749, 2;
	shl.b32 	%r6693, %r7750, 2;
	shr.u32 	%r6694, %r6692, 31;
	add.s32 	%r6695, %r6694, %r6691;
	neg.s32 	%r6696, %r6695;
	setp.lt.s32 	%p1486, %r2500, 0;
	selp.b32 	%r7751, %r6696, %r6695, %p1486;
	xor.b32  	%r6697, %r6692, %r2500;
	shr.s32 	%r6698, %r6692, 31;
	xor.b32  	%r6699, %r6698, %r6692;
	xor.b32  	%r6700, %r6698, %r6693;
	cvt.u64.u32 	%rd2652, %r6699;
	shl.b64 	%rd2653, %rd2652, 32;
	cvt.u64.u32 	%rd2654, %r6700;
	or.b64  	%rd2655, %rd2653, %rd2654;
	cvt.rn.f64.s64 	%fd371, %rd2655;
	mul.f64 	%fd372, %fd371, 0d3BF921FB54442D19;
	cvt.rn.f32.f64 	%f4243, %fd372;
	neg.f32 	%f4244, %f4243;
	setp.lt.s32 	%p1487, %r6697, 0;
	selp.f32 	%f4691, %f4244, %f4243, %p1487;
	bra.uni 	$L__BB0_1491;
$L__BB0_1490:
	mov.f32 	%f4245, 0f00000000;
	mul.rn.f32 	%f4691, %f923, %f4245;
	mov.b32 	%r7751, 0;
$L__BB0_1491:
	add.s32 	%r6702, %r7751, 1;
	mul.rn.f32 	%f4246, %f4691, %f4691;
	and.b32  	%r6703, %r7751, 1;
	setp.eq.b32 	%p1488, %r6703, 1;
	selp.f32 	%f4247, %f4691, 0f3F800000, %p1488;
	fma.rn.f32 	%f4248, %f4246, %f4247, 0f00000000;
	fma.rn.f32 	%f4249, %f4246, 0f37CBAC00, 0fBAB607ED;
	selp.f32 	%f4250, 0fB94D4153, %f4249, %p1488;
	selp.f32 	%f4251, 0f3C0885E4, 0f3D2AAABB, %p1488;
	fma.rn.f32 	%f4252, %f4250, %f4246, %f4251;
	selp.f32 	%f4253, 0fBE2AAAA8, 0fBEFFFFFF, %p1488;
	fma.rn.f32 	%f4254, %f4252, %f4246, %f4253;
	fma.rn.f32 	%f4255, %f4254, %f4248, %f4247;
	and.b32  	%r6704, %r6702, 2;
	setp.eq.s32 	%p1489, %r6704, 0;
	mov.f32 	%f4256, 0f00000000;
	sub.f32 	%f4257, %f4256, %f4255;
	selp.f32 	%f4258, %f4255, %f4257, %p1489;
	fma.rn.f32 	%f933, %f929, %f4258, %f923;
	mul.f32 	%f4259, %f933, 0f3F22F983;
	cvt.rni.s32.f32 	%r7759, %f4259;
	cvt.rn.f32.s32 	%f4260, %r7759;
	fma.rn.f32 	%f4261, %f4260, 0fBFC90FDA, %f933;
	fma.rn.f32 	%f4262, %f4260, 0fB3A22168, %f4261;
	fma.rn.f32 	%f4693, %f4260, 0fA7C234C5, %f4262;
	abs.f32 	%f935, %f933;
	setp.ltu.f32 	%p1490, %f935, 0f47CE4780;
	mov.u32 	%r7755, %r7759;
	mov.f32 	%f4692, %f4693;
	@%p1490 bra 	$L__BB0_1499;
	setp.eq.f32 	%p1491, %f935, 0f7F800000;
	@%p1491 bra 	$L__BB0_1498;
	mov.b32 	%r2514, %f933;
	shl.b32 	%r6706, %r2514, 8;
	or.b32  	%r2515, %r6706, -2147483648;
	mov.b64 	%rd2998, 0;
	mov.b32 	%r7752, 0;
$L__BB0_1494:
	.pragma "nounroll";
	mul.wide.u32 	%rd2657, %r7752, 4;
	mov.u64 	%rd2658, __cudart_i2opi_f;
	add.s64 	%rd2659, %rd2658, %rd2657;
	ld.global.nc.u32 	%r6707, [%rd2659];
	mad.wide.u32 	%rd2660, %r6707, %r2515, %rd2998;
	shr.u64 	%rd2998, %rd2660, 32;
	add.s64 	%rd2661, %rd3, %rd2657;
	st.local.u32 	[%rd2661], %rd2660;
	add.s32 	%r7752, %r7752, 1;
	setp.ne.s32 	%p1492, %r7752, 6;
	@%p1492 bra 	$L__BB0_1494;
	shr.u32 	%r6708, %r2514, 23;
	st.local.u32 	[%rd3+24], %rd2998;
	and.b32  	%r2518, %r6708, 31;
	and.b32  	%r6709, %r6708, 224;
	add.s32 	%r6710, %r6709, -128;
	shr.u32 	%r6711, %r6710, 5;
	mul.wide.u32 	%rd2662, %r6711, 4;
	sub.s64 	%rd569, %rd3, %rd2662;
	ld.local.u32 	%r7753, [%rd569+24];
	ld.local.u32 	%r7754, [%rd569+20];
	setp.eq.s32 	%p1493, %r2518, 0;
	@%p1493 bra 	$L__BB0_1497;
	shf.l.wrap.b32 	%r7753, %r7754, %r7753, %r2518;
	ld.local.u32 	%r6712, [%rd569+16];
	shf.l.wrap.b32 	%r7754, %r6712, %r7754, %r2518;
$L__BB0_1497:
	shr.u32 	%r6713, %r7753, 30;
	shf.l.wrap.b32 	%r6714, %r7754, %r7753, 2;
	shl.b32 	%r6715, %r7754, 2;
	shr.u32 	%r6716, %r6714, 31;
	add.s32 	%r6717, %r6716, %r6713;
	neg.s32 	%r6718, %r6717;
	setp.lt.s32 	%p1494, %r2514, 0;
	selp.b32 	%r7755, %r6718, %r6717, %p1494;
	xor.b32  	%r6719, %r6714, %r2514;
	shr.s32 	%r6720, %r6714, 31;
	xor.b32  	%r6721, %r6720, %r6714;
	xor.b32  	%r6722, %r6720, %r6715;
	cvt.u64.u32 	%rd2663, %r6721;
	shl.b64 	%rd2664, %rd2663, 32;
	cvt.u64.u32 	%rd2665, %r6722;
	or.b64  	%rd2666, %rd2664, %rd2665;
	cvt.rn.f64.s64 	%fd373, %rd2666;
	mul.f64 	%fd374, %fd373, 0d3BF921FB54442D19;
	cvt.rn.f32.f64 	%f4263, %fd374;
	neg.f32 	%f4264, %f4263;
	setp.lt.s32 	%p1495, %r6719, 0;
	selp.f32 	%f4692, %f4264, %f4263, %p1495;
	bra.uni 	$L__BB0_1499;
$L__BB0_1498:
	mov.f32 	%f4265, 0f00000000;
	mul.rn.f32 	%f4692, %f933, %f4265;
	mov.b32 	%r7755, 0;
$L__BB0_1499:
	setp.ltu.f32 	%p1496, %f935, 0f47CE4780;
	mul.rn.f32 	%f4266, %f4692, %f4692;
	and.b32  	%r6724, %r7755, 1;
	setp.eq.b32 	%p1497, %r6724, 1;
	selp.f32 	%f4267, 0f3F800000, %f4692, %p1497;
	fma.rn.f32 	%f4268, %f4266, %f4267, 0f00000000;
	fma.rn.f32 	%f4269, %f4266, 0f37CBAC00, 0fBAB607ED;
	selp.f32 	%f4270, %f4269, 0fB94D4153, %p1497;
	selp.f32 	%f4271, 0f3D2AAABB, 0f3C0885E4, %p1497;
	fma.rn.f32 	%f4272, %f4270, %f4266, %f4271;
	selp.f32 	%f4273, 0fBEFFFFFF, 0fBE2AAAA8, %p1497;
	fma.rn.f32 	%f4274, %f4272, %f4266, %f4273;
	fma.rn.f32 	%f4275, %f4274, %f4268, %f4267;
	and.b32  	%r6725, %r7755, 2;
	setp.eq.s32 	%p1498, %r6725, 0;
	mov.f32 	%f4276, 0f00000000;
	sub.f32 	%f4277, %f4276, %f4275;
	selp.f32 	%f939, %f4275, %f4277, %p1498;
	@%p1496 bra 	$L__BB0_1507;
	setp.eq.f32 	%p1499, %f935, 0f7F800000;
	@%p1499 bra 	$L__BB0_1506;
	mov.b32 	%r2527, %f933;
	shl.b32 	%r6727, %r2527, 8;
	or.b32  	%r2528, %r6727, -2147483648;
	mov.b64 	%rd2999, 0;
	mov.b32 	%r7756, 0;
$L__BB0_1502:
	.pragma "nounroll";
	mul.wide.u32 	%rd2668, %r7756, 4;
	mov.u64 	%rd2669, __cudart_i2opi_f;
	add.s64 	%rd2670, %rd2669, %rd2668;
	ld.global.nc.u32 	%r6728, [%rd2670];
	mad.wide.u32 	%rd2671, %r6728, %r2528, %rd2999;
	shr.u64 	%rd2999, %rd2671, 32;
	add.s64 	%rd2672, %rd2, %rd2668;
	st.local.u32 	[%rd2672], %rd2671;
	add.s32 	%r7756, %r7756, 1;
	setp.ne.s32 	%p1500, %r7756, 6;
	@%p1500 bra 	$L__BB0_1502;
	shr.u32 	%r6729, %r2527, 23;
	st.local.u32 	[%rd2+24], %rd2999;
	and.b32  	%r2531, %r6729, 31;
	and.b32  	%r6730, %r6729, 224;
	add.s32 	%r6731, %r6730, -128;
	shr.u32 	%r6732, %r6731, 5;
	mul.wide.u32 	%rd2673, %r6732, 4;
	sub.s64 	%rd572, %rd2, %rd2673;
	ld.local.u32 	%r7757, [%rd572+24];
	ld.local.u32 	%r7758, [%rd572+20];
	setp.eq.s32 	%p1501, %r2531, 0;
	@%p1501 bra 	$L__BB0_1505;
	shf.l.wrap.b32 	%r7757, %r7758, %r7757, %r2531;
	ld.local.u32 	%r6733, [%rd572+16];
	shf.l.wrap.b32 	%r7758, %r6733, %r7758, %r2531;
$L__BB0_1505:
	shr.u32 	%r6734, %r7757, 30;
	shf.l.wrap.b32 	%r6735, %r7758, %r7757, 2;
	shl.b32 	%r6736, %r7758, 2;
	shr.u32 	%r6737, %r6735, 31;
	add.s32 	%r6738, %r6737, %r6734;
	neg.s32 	%r6739, %r6738;
	setp.lt.s32 	%p1502, %r2527, 0;
	selp.b32 	%r7759, %r6739, %r6738, %p1502;
	xor.b32  	%r6740, %r6735, %r2527;
	shr.s32 	%r6741, %r6735, 31;
	xor.b32  	%r6742, %r6741, %r6735;
	xor.b32  	%r6743, %r6741, %r6736;
	cvt.u64.u32 	%rd2674, %r6742;
	shl.b64 	%rd2675, %rd2674, 32;
	cvt.u64.u32 	%rd2676, %r6743;
	or.b64  	%rd2677, %rd2675, %rd2676;
	cvt.rn.f64.s64 	%fd375, %rd2677;
	mul.f64 	%fd376, %fd375, 0d3BF921FB54442D19;
	cvt.rn.f32.f64 	%f4278, %fd376;
	neg.f32 	%f4279, %f4278;
	setp.lt.s32 	%p1503, %r6740, 0;
	selp.f32 	%f4693, %f4279, %f4278, %p1503;
	bra.uni 	$L__BB0_1507;
$L__BB0_1506:
	mov.f32 	%f4280, 0f00000000;
	mul.rn.f32 	%f4693, %f933, %f4280;
	mov.b32 	%r7759, 0;
$L__BB0_1507:
	add.s32 	%r6745, %r7759, 1;
	mul.rn.f32 	%f4281, %f4693, %f4693;
	and.b32  	%r6746, %r7759, 1;
	setp.eq.b32 	%p1504, %r6746, 1;
	selp.f32 	%f4282, %f4693, 0f3F800000, %p1504;
	fma.rn.f32 	%f4283, %f4281, %f4282, 0f00000000;
	fma.rn.f32 	%f4284, %f4281, 0f37CBAC00, 0fBAB607ED;
	selp.f32 	%f4285, 0fB94D4153, %f4284, %p1504;
	selp.f32 	%f4286, 0f3C0885E4, 0f3D2AAABB, %p1504;
	fma.rn.f32 	%f4287, %f4285, %f4281, %f4286;
	selp.f32 	%f4288, 0fBE2AAAA8, 0fBEFFFFFF, %p1504;
	fma.rn.f32 	%f4289, %f4287, %f4281, %f4288;
	fma.rn.f32 	%f4290, %f4289, %f4283, %f4282;
	and.b32  	%r6747, %r6745, 2;
	setp.eq.s32 	%p1505, %r6747, 0;
	mov.f32 	%f4291, 0f00000000;
	sub.f32 	%f4292, %f4291, %f4290;
	selp.f32 	%f4293, %f4290, %f4292, %p1505;
	fma.rn.f32 	%f943, %f939, %f4293, %f933;
	mul.f32 	%f4294, %f943, 0f3F22F983;
	cvt.rni.s32.f32 	%r7767, %f4294;
	cvt.rn.f32.s32 	%f4295, %r7767;
	fma.rn.f32 	%f4296, %f4295, 0fBFC90FDA, %f943;
	fma.rn.f32 	%f4297, %f4295, 0fB3A22168, %f4296;
	fma.rn.f32 	%f4695, %f4295, 0fA7C234C5, %f4297;
	abs.f32 	%f945, %f943;
	setp.ltu.f32 	%p1506, %f945, 0f47CE4780;
	mov.u32 	%r7763, %r7767;
	mov.f32 	%f4694, %f4695;
	@%p1506 bra 	$L__BB0_1515;
	setp.eq.f32 	%p1507, %f945, 0f7F800000;
	@%p1507 bra 	$L__BB0_1514;
	mov.b32 	%r2541, %f943;
	shl.b32 	%r6749, %r2541, 8;
	or.b32  	%r2542, %r6749, -2147483648;
	mov.b64 	%rd3000, 0;
	mov.b32 	%r7760, 0;
$L__BB0_1510:
	.pragma "nounroll";
	mul.wide.u32 	%rd2679, %r7760, 4;
	mov.u64 	%rd2680, __cudart_i2opi_f;
	add.s64 	%rd2681, %rd2680, %rd2679;
	ld.global.nc.u32 	%r6750, [%rd2681];
	mad.wide.u32 	%rd2682, %r6750, %r2542, %rd3000;
	shr.u64 	%rd3000, %rd2682, 32;
	add.s64 	%rd2683, %rd3, %rd2679;
	st.local.u32 	[%rd2683], %rd2682;
	add.s32 	%r7760, %r7760, 1;
	setp.ne.s32 	%p1508, %r7760, 6;
	@%p1508 bra 	$L__BB0_1510;
	shr.u32 	%r6751, %r2541, 23;
	st.local.u32 	[%rd3+24], %rd3000;
	and.b32  	%r2545, %r6751, 31;
	and.b32  	%r6752, %r6751, 224;
	add.s32 	%r6753, %r6752, -128;
	shr.u32 	%r6754, %r6753, 5;
	mul.wide.u32 	%rd2684, %r6754, 4;
	sub.s64 	%rd575, %rd3, %rd2684;
	ld.local.u32 	%r7761, [%rd575+24];
	ld.local.u32 	%r7762, [%rd575+20];
	setp.eq.s32 	%p1509, %r2545, 0;
	@%p1509 bra 	$L__BB0_1513;
	shf.l.wrap.b32 	%r7761, %r7762, %r7761, %r2545;
	ld.local.u32 	%r6755, [%rd575+16];
	shf.l.wrap.b32 	%r7762, %r6755, %r7762, %r2545;
$L__BB0_1513:
	shr.u32 	%r6756, %r7761, 30;
	shf.l.wrap.b32 	%r6757, %r7762, %r7761, 2;
	shl.b32 	%r6758, %r7762, 2;
	shr.u32 	%r6759, %r6757, 31;
	add.s32 	%r6760, %r6759, %r6756;
	neg.s32 	%r6761, %r6760;
	setp.lt.s32 	%p1510, %r2541, 0;
	selp.b32 	%r7763, %r6761, %r6760, %p1510;
	xor.b32  	%r6762, %r6757, %r2541;
	shr.s32 	%r6763, %r6757, 31;
	xor.b32  	%r6764, %r6763, %r6757;
	xor.b32  	%r6765, %r6763, %r6758;
	cvt.u64.u32 	%rd2685, %r6764;
	shl.b64 	%rd2686, %rd2685, 32;
	cvt.u64.u32 	%rd2687, %r6765;
	or.b64  	%rd2688, %rd2686, %rd2687;
	cvt.rn.f64.s64 	%fd377, %rd2688;
	mul.f64 	%fd378, %fd377, 0d3BF921FB54442D19;
	cvt.rn.f32.f64 	%f4298, %fd378;
	neg.f32 	%f4299, %f4298;
	setp.lt.s32 	%p1511, %r6762, 0;
	selp.f32 	%f4694, %f4299, %f4298, %p1511;
	bra.uni 	$L__BB0_1515;
$L__BB0_1514:
	mov.f32 	%f4300, 0f00000000;
	mul.rn.f32 	%f4694, %f943, %f4300;
	mov.b32 	%r7763, 0;
$L__BB0_1515:
	setp.ltu.f32 	%p1512, %f945, 0f47CE4780;
	mul.rn.f32 	%f4301, %f4694, %f4694;
	and.b32  	%r6767, %r7763, 1;
	setp.eq.b32 	%p1513, %r6767, 1;
	selp.f32 	%f4302, 0f3F800000, %f4694, %p1513;
	fma.rn.f32 	%f4303, %f4301, %f4302, 0f00000000;
	fma.rn.f32 	%f4304, %f4301, 0f37CBAC00, 0fBAB607ED;
	selp.f32 	%f4305, %f4304, 0fB94D4153, %p1513;
	selp.f32 	%f4306, 0f3D2AAABB, 0f3C0885E4, %p1513;
	fma.rn.f32 	%f4307, %f4305, %f4301, %f4306;
	selp.f32 	%f4308, 0fBEFFFFFF, 0fBE2AAAA8, %p1513;
	fma.rn.f32 	%f4309, %f4307, %f4301, %f4308;
	fma.rn.f32 	%f4310, %f4309, %f4303, %f4302;
	and.b32  	%r6768, %r7763, 2;
	setp.eq.s32 	%p1514, %r6768, 0;
	mov.f32 	%f4311, 0f00000000;
	sub.f32 	%f4312, %f4311, %f4310;
	selp.f32 	%f949, %f4310, %f4312, %p1514;
	@%p1512 bra 	$L__BB0_1523;
	setp.eq.f32 	%p1515, %f945, 0f7F800000;
	@%p1515 bra 	$L__BB0_1522;
	mov.b32 	%r2554, %f943;
	shl.b32 	%r6770, %r2554, 8;
	or.b32  	%r2555, %r6770, -2147483648;
	mov.b64 	%rd3001, 0;
	mov.b32 	%r7764, 0;
$L__BB0_1518:
	.pragma "nounroll";
	mul.wide.u32 	%rd2690, %r7764, 4;
	mov.u64 	%rd2691, __cudart_i2opi_f;
	add.s64 	%rd2692, %rd2691, %rd2690;
	ld.global.nc.u32 	%r6771, [%rd2692];
	mad.wide.u32 	%rd2693, %r6771, %r2555, %rd3001;
	shr.u64 	%rd3001, %rd2693, 32;
	add.s64 	%rd2694, %rd2, %rd2690;
	st.local.u32 	[%rd2694], %rd2693;
	add.s32 	%r7764, %r7764, 1;
	setp.ne.s32 	%p1516, %r7764, 6;
	@%p1516 bra 	$L__BB0_1518;
	shr.u32 	%r6772, %r2554, 23;
	st.local.u32 	[%rd2+24], %rd3001;
	and.b32  	%r2558, %r6772, 31;
	and.b32  	%r6773, %r6772, 224;
	add.s32 	%r6774, %r6773, -128;
	shr.u32 	%r6775, %r6774, 5;
	mul.wide.u32 	%rd2695, %r6775, 4;
	sub.s64 	%rd578, %rd2, %rd2695;
	ld.local.u32 	%r7765, [%rd578+24];
	ld.local.u32 	%r7766, [%rd578+20];
	setp.eq.s32 	%p1517, %r2558, 0;
	@%p1517 bra 	$L__BB0_1521;
	shf.l.wrap.b32 	%r7765, %r7766, %r7765, %r2558;
	ld.local.u32 	%r6776, [%rd578+16];
	shf.l.wrap.b32 	%r7766, %r6776, %r7766, %r2558;
$L__BB0_1521:
	shr.u32 	%r6777, %r7765, 30;
	shf.l.wrap.b32 	%r6778, %r7766, %r7765, 2;
	shl.b32 	%r6779, %r7766, 2;
	shr.u32 	%r6780, %r6778, 31;
	add.s32 	%r6781, %r6780, %r6777;
	neg.s32 	%r6782, %r6781;
	setp.lt.s32 	%p1518, %r2554, 0;
	selp.b32 	%r7767, %r6782, %r6781, %p1518;
	xor.b32  	%r6783, %r6778, %r2554;
	shr.s32 	%r6784, %r6778, 31;
	xor.b32  	%r6785, %r6784, %r6778;
	xor.b32  	%r6786, %r6784, %r6779;
	cvt.u64.u32 	%rd2696, %r6785;
	shl.b64 	%rd2697, %rd2696, 32;
	cvt.u64.u32 	%rd2698, %r6786;
	or.b64  	%rd2699, %rd2697, %rd2698;
	cvt.rn.f64.s64 	%fd379, %rd2699;
	mul.f64 	%fd380, %fd379, 0d3BF921FB54442D19;
	cvt.rn.f32.f64 	%f4313, %fd380;
	neg.f32 	%f4314, %f4313;
	setp.lt.s32 	%p1519, %r6783, 0;
	selp.f32 	%f4695, %f4314, %f4313, %p1519;
	bra.uni 	$L__BB0_1523;
$L__BB0_1522:
	mov.f32 	%f4315, 0f00000000;
	mul.rn.f32 	%f4695, %f943, %f4315;
	mov.b32 	%r7767, 0;
$L__BB0_1523:
	add.s32 	%r6788, %r7767, 1;
	mul.rn.f32 	%f4316, %f4695, %f4695;
	and.b32  	%r6789, %r7767, 1;
	setp.eq.b32 	%p1520, %r6789, 1;
	selp.f32 	%f4317, %f4695, 0f3F800000, %p1520;
	fma.rn.f32 	%f4318, %f4316, %f4317, 0f00000000;
	fma.rn.f32 	%f4319, %f4316, 0f37CBAC00, 0fBAB607ED;
	selp.f32 	%f4320, 0fB94D4153, %f4319, %p1520;
	selp.f32 	%f4321, 0f3C0885E4, 0f3D2AAABB, %p1520;
	fma.rn.f32 	%f4322, %f4320, %f4316, %f4321;
	selp.f32 	%f4323, 0fBE2AAAA8, 0fBEFFFFFF, %p1520;
	fma.rn.f32 	%f4324, %f4322, %f4316, %f4323;
	fma.rn.f32 	%f4325, %f4324, %f4318, %f4317;
	and.b32  	%r6790, %r6788, 2;
	setp.eq.s32 	%p1521, %r6790, 0;
	mov.f32 	%f4326, 0f00000000;
	sub.f32 	%f4327, %f4326, %f4325;
	selp.f32 	%f4328, %f4325, %f4327, %p1521;
	fma.rn.f32 	%f953, %f949, %f4328, %f943;
	mul.f32 	%f4329, %f953, 0f3F22F983;
	cvt.rni.s32.f32 	%r7775, %f4329;
	cvt.rn.f32.s32 	%f4330, %r7775;
	fma.rn.f32 	%f4331, %f4330, 0fBFC90FDA, %f953;
	fma.rn.f32 	%f4332, %f4330, 0fB3A22168, %f4331;
	fma.rn.f32 	%f4697, %f4330, 0fA7C234C5, %f4332;
	abs.f32 	%f955, %f953;
	setp.ltu.f32 	%p1522, %f955, 0f47CE4780;
	mov.u32 	%r7771, %r7775;
	mov.f32 	%f4696, %f4697;
	@%p1522 bra 	$L__BB0_1531;
	setp.eq.f32 	%p1523, %f955, 0f7F800000;
	@%p1523 bra 	$L__BB0_1530;
	mov.b32 	%r2568, %f953;
	shl.b32 	%r6792, %r2568, 8;
	or.b32  	%r2569, %r6792, -2147483648;
	mov.b64 	%rd3002, 0;
	mov.b32 	%r7768, 0;
$L__BB0_1526:
	.pragma "nounroll";
	mul.wide.u32 	%rd2701, %r7768, 4;
	mov.u64 	%rd2702, __cudart_i2opi_f;
	add.s64 	%rd2703, %rd2702, %rd2701;
	ld.global.nc.u32 	%r6793, [%rd2703];
	mad.wide.u32 	%rd2704, %r6793, %r2569, %rd3002;
	shr.u64 	%rd3002, %rd2704, 32;
	add.s64 	%rd2705, %rd3, %rd2701;
	st.local.u32 	[%rd2705], %rd2704;
	add.s32 	%r7768, %r7768, 1;
	setp.ne.s32 	%p1524, %r7768, 6;
	@%p1524 bra 	$L__BB0_1526;
	shr.u32 	%r6794, %r2568, 23;
	st.local.u32 	[%rd3+24], %rd3002;
	and.b32  	%r2572, %r6794, 31;
	and.b32  	%r6795, %r6794, 224;
	add.s32 	%r6796, %r6795, -128;
	shr.u32 	%r6797, %r6796, 5;
	mul.wide.u32 	%rd2706, %r6797, 4;
	sub.s64 	%rd581, %rd3, %rd2706;
	ld.local.u32 	%r7769, [%rd581+24];
	ld.local.u32 	%r7770, [%rd581+20];
	setp.eq.s32 	%p1525, %r2572, 0;
	@%p1525 bra 	$L__BB0_1529;
	shf.l.wrap.b32 	%r7769, %r7770, %r7769, %r2572;
	ld.local.u32 	%r6798, [%rd581+16];
	shf.l.wrap.b32 	%r7770, %r6798, %r7770, %r2572;
$L__BB0_1529:
	shr.u32 	%r6799, %r7769, 30;
	shf.l.wrap.b32 	%r6800, %r7770, %r7769, 2;
	shl.b32 	%r6801, %r7770, 2;
	shr.u32 	%r6802, %r6800, 31;
	add.s32 	%r6803, %r6802, %r6799;
	neg.s32 	%r6804, %r6803;
	setp.lt.s32 	%p1526, %r2568, 0;
	selp.b32 	%r7771, %r6804, %r6803, %p1526;
	xor.b32  	%r6805, %r6800, %r2568;
	shr.s32 	%r6806, %r6800, 31;
	xor.b32  	%r6807, %r6806, %r6800;
	xor.b32  	%r6808, %r6806, %r6801;
	cvt.u64.u32 	%rd2707, %r6807;
	shl.b64 	%rd2708, %rd2707, 32;
	cvt.u64.u32 	%rd2709, %r6808;
	or.b64  	%rd2710, %rd2708, %rd2709;
	cvt.rn.f64.s64 	%fd381, %rd2710;
	mul.f64 	%fd382, %fd381, 0d3BF921FB54442D19;
	cvt.rn.f32.f64 	%f4333, %fd382;
	neg.f32 	%f4334, %f4333;
	setp.lt.s32 	%p1527, %r6805, 0;
	selp.f32 	%f4696, %f4334, %f4333, %p1527;
	bra.uni 	$L__BB0_1531;
$L__BB0_1530:
	mov.f32 	%f4335, 0f00000000;
	mul.rn.f32 	%f4696, %f953, %f4335;
	mov.b32 	%r7771, 0;
$L__BB0_1531:
	setp.ltu.f32 	%p1528, %f955, 0f47CE4780;
	mul.rn.f32 	%f4336, %f4696, %f4696;
	and.b32  	%r6810, %r7771, 1;
	setp.eq.b32 	%p1529, %r6810, 1;
	selp.f32 	%f4337, 0f3F800000, %f4696, %p1529;
	fma.rn.f32 	%f4338, %f4336, %f4337, 0f00000000;
	fma.rn.f32 	%f4339, %f4336, 0f37CBAC00, 0fBAB607ED;
	selp.f32 	%f4340, %f4339, 0fB94D4153, %p1529;
	selp.f32 	%f4341, 0f3D2AAABB, 0f3C0885E4, %p1529;
	fma.rn.f32 	%f4342, %f4340, %f4336, %f4341;
	selp.f32 	%f4343, 0fBEFFFFFF, 0fBE2AAAA8, %p1529;
	fma.rn.f32 	%f4344, %f4342, %f4336, %f4343;
	fma.rn.f32 	%f4345, %f4344, %f4338, %f4337;
	and.b32  	%r6811, %r7771, 2;
	setp.eq.s32 	%p1530, %r6811, 0;
	mov.f32 	%f4346, 0f00000000;
	sub.f32 	%f4347, %f4346, %f4345;
	selp.f32 	%f959, %f4345, %f4347, %p1530;
	@%p1528 bra 	$L__BB0_1539;
	setp.eq.f32 	%p1531, %f955, 0f7F800000;
	@%p1531 bra 	$L__BB0_1538;
	mov.b32 	%r2581, %f953;
	shl.b32 	%r6813, %r2581, 8;
	or.b32  	%r2582, %r6813, -2147483648;
	mov.b64 	%rd3003, 0;
	mov.b32 	%r7772, 0;
$L__BB0_1534:
	.pragma "nounroll";
	mul.wide.u32 	%rd2712, %r7772, 4;
	mov.u64 	%rd2713, __cudart_i2opi_f;
	add.s64 	%rd2714, %rd2713, %rd2712;
	ld.global.nc.u32 	%r6814, [%rd2714];
	mad.wide.u32 	%rd2715, %r6814, %r2582, %rd3003;
	shr.u64 	%rd3003, %rd2715, 32;
	add.s64 	%rd2716, %rd2, %rd2712;
	st.local.u32 	[%rd2716], %rd2715;
	add.s32 	%r7772, %r7772, 1;
	setp.ne.s32 	%p1532, %r7772, 6;
	@%p1532 bra 	$L__BB0_1534;
	shr.u32 	%r6815, %r2581, 23;
	st.local.u32 	[%rd2+24], %rd3003;
	and.b32  	%r2585, %r6815, 31;
	and.b32  	%r6816, %r6815, 224;
	add.s32 	%r6817, %r6816, -128;
	shr.u32 	%r6818, %r6817, 5;
	mul.wide.u32 	%rd2717, %r6818, 4;
	sub.s64 	%rd584, %rd2, %rd2717;
	ld.local.u32 	%r7773, [%rd584+24];
	ld.local.u32 	%r7774, [%rd584+20];
	setp.eq.s32 	%p1533, %r2585, 0;
	@%p1533 bra 	$L__BB0_1537;
	shf.l.wrap.b32 	%r7773, %r7774, %r7773, %r2585;
	ld.local.u32 	%r6819, [%rd584+16];
	shf.l.wrap.b32 	%r7774, %r6819, %r7774, %r2585;
$L__BB0_1537:
	shr.u32 	%r6820, %r7773, 30;
	shf.l.wrap.b32 	%r6821, %r7774, %r7773, 2;
	shl.b32 	%r6822, %r7774, 2;
	shr.u32 	%r6823, %r6821, 31;
	add.s32 	%r6824, %r6823, %r6820;
	neg.s32 	%r6825, %r6824;
	setp.lt.s32 	%p1534, %r2581, 0;
	selp.b32 	%r7775, %r6825, %r6824, %p1534;
	xor.b32  	%r6826, %r6821, %r2581;
	shr.s32 	%r6827, %r6821, 31;
	xor.b32  	%r6828, %r6827, %r6821;
	xor.b32  	%r6829, %r6827, %r6822;
	cvt.u64.u32 	%rd2718, %r6828;
	shl.b64 	%rd2719, %rd2718, 32;
	cvt.u64.u32 	%rd2720, %r6829;
	or.b64  	%rd2721, %rd2719, %rd2720;
	cvt.rn.f64.s64 	%fd383, %rd2721;
	mul.f64 	%fd384, %fd383, 0d3BF921FB54442D19;
	cvt.rn.f32.f64 	%f4348, %fd384;
	neg.f32 	%f4349, %f4348;
	setp.lt.s32 	%p1535, %r6826, 0;
	selp.f32 	%f4697, %f4349, %f4348, %p1535;
	bra.uni 	$L__BB0_1539;
$L__BB0_1538:
	mov.f32 	%f4350, 0f00000000;
	mul.rn.f32 	%f4697, %f953, %f4350;
	mov.b32 	%r7775, 0;
$L__BB0_1539:
	add.s32 	%r6831, %r7775, 1;
	mul.rn.f32 	%f4351, %f4697, %f4697;
	and.b32  	%r6832, %r7775, 1;
	setp.eq.b32 	%p1536, %r6832, 1;
	selp.f32 	%f4352, %f4697, 0f3F800000, %p1536;
	fma.rn.f32 	%f4353, %f4351, %f4352, 0f00000000;
	fma.rn.f32 	%f4354, %f4351, 0f37CBAC00, 0fBAB607ED;
	selp.f32 	%f4355, 0fB94D4153, %f4354, %p1536;
	selp.f32 	%f4356, 0f3C0885E4, 0f3D2AAABB, %p1536;
	fma.rn.f32 	%f4357, %f4355, %f4351, %f4356;
	selp.f32 	%f4358, 0fBE2AAAA8, 0fBEFFFFFF, %p1536;
	fma.rn.f32 	%f4359, %f4357, %f4351, %f4358;
	fma.rn.f32 	%f4360, %f4359, %f4353, %f4352;
	and.b32  	%r6833, %r6831, 2;
	setp.eq.s32 	%p1537, %r6833, 0;
	mov.f32 	%f4361, 0f00000000;
	sub.f32 	%f4362, %f4361, %f4360;
	selp.f32 	%f4363, %f4360, %f4362, %p1537;
	fma.rn.f32 	%f963, %f959, %f4363, %f953;
	mul.f32 	%f4364, %f963, 0f3F22F983;
	cvt.rni.s32.f32 	%r7783, %f4364;
	cvt.rn.f32.s32 	%f4365, %r7783;
	fma.rn.f32 	%f4366, %f4365, 0fBFC90FDA, %f963;
	fma.rn.f32 	%f4367, %f4365, 0fB3A22168, %f4366;
	fma.rn.f32 	%f4699, %f4365, 0fA7C234C5, %f4367;
	abs.f32 	%f965, %f963;
	setp.ltu.f32 	%p1538, %f965, 0f47CE4780;
	mov.u32 	%r7779, %r7783;
	mov.f32 	%f4698, %f4699;
	@%p1538 bra 	$L__BB0_1547;
	setp.eq.f32 	%p1539, %f965, 0f7F800000;
	@%p1539 bra 	$L__BB0_1546;
	mov.b32 	%r2595, %f963;
	shl.b32 	%r6835, %r2595, 8;
	or.b32  	%r2596, %r6835, -2147483648;
	mov.b64 	%rd3004, 0;
	mov.b32 	%r7776, 0;
$L__BB0_1542:
	.pragma "nounroll";
	mul.wide.u32 	%rd2723, %r7776, 4;
	mov.u64 	%rd2724, __cudart_i2opi_f;
	add.s64 	%rd2725, %rd2724, %rd2723;
	ld.global.nc.u32 	%r6836, [%rd2725];
	mad.wide.u32 	%rd2726, %r6836, %r2596, %rd3004;
	shr.u64 	%rd3004, %rd2726, 32;
	add.s64 	%rd2727, %rd3, %rd2723;
	st.local.u32 	[%rd2727], %rd2726;
	add.s32 	%r7776, %r7776, 1;
	setp.ne.s32 	%p1540, %r7776, 6;
	@%p1540 bra 	$L__BB0_1542;
	shr.u32 	%r6837, %r2595, 23;
	st.local.u32 	[%rd3+24], %rd3004;
	and.b32  	%r2599, %r6837, 31;
	and.b32  	%r6838, %r6837, 224;
	add.s32 	%r6839, %r6838, -128;
	shr.u32 	%r6840, %r6839, 5;
	mul.wide.u32 	%rd2728, %r6840, 4;
	sub.s64 	%rd587, %rd3, %rd2728;
	ld.local.u32 	%r7777, [%rd587+24];
	ld.local.u32 	%r7778, [%rd587+20];
	setp.eq.s32 	%p1541, %r2599, 0;
	@%p1541 bra 	$L__BB0_1545;
	shf.l.wrap.b32 	%r7777, %r7778, %r7777, %r2599;
	ld.local.u32 	%r6841, [%rd587+16];
	shf.l.wrap.b32 	%r7778, %r6841, %r7778, %r2599;
$L__BB0_1545:
	shr.u32 	%r6842, %r7777, 30;
	shf.l.wrap.b32 	%r6843, %r7778, %r7777, 2;
	shl.b32 	%r6844, %r7778, 2;
	shr.u32 	%r6845, %r6843, 31;
	add.s32 	%r6846, %r6845, %r6842;
	neg.s32 	%r6847, %r6846;
	setp.lt.s32 	%p1542, %r2595, 0;
	selp.b32 	%r7779, %r6847, %r6846, %p1542;
	xor.b32  	%r6848, %r6843, %r2595;
	shr.s32 	%r6849, %r6843, 31;
	xor.b32  	%r6850, %r6849, %r6843;
	xor.b32  	%r6851, %r6849, %r6844;
	cvt.u64.u32 	%rd2729, %r6850;
	shl.b64 	%rd2730, %rd2729, 32;
	cvt.u64.u32 	%rd2731, %r6851;
	or.b64  	%rd2732, %rd2730, %rd2731;
	cvt.rn.f64.s64 	%fd385, %rd2732;
	mul.f64 	%fd386, %fd385, 0d3BF921FB54442D19;
	cvt.rn.f32.f64 	%f4368, %fd386;
	neg.f32 	%f4369, %f4368;
	setp.lt.s32 	%p1543, %r6848, 0;
	selp.f32 	%f4698, %f4369, %f4368, %p1543;
	bra.uni 	$L__BB0_1547;
$L__BB0_1546:
	mov.f32 	%f4370, 0f00000000;
	mul.rn.f32 	%f4698, %f963, %f4370;
	mov.b32 	%r7779, 0;
$L__BB0_1547:
	setp.ltu.f32 	%p1544, %f965, 0f47CE4780;
	mul.rn.f32 	%f4371, %f4698, %f4698;
	and.b32  	%r6853, %r7779, 1;
	setp.eq.b32 	%p1545, %r6853, 1;
	selp.f32 	%f4372, 0f3F800000, %f4698, %p1545;
	fma.rn.f32 	%f4373, %f4371, %f4372, 0f00000000;
	fma.rn.f32 	%f4374, %f4371, 0f37CBAC00, 0fBAB607ED;
	selp.f32 	%f4375, %f4374, 0fB94D4153, %p1545;
	selp.f32 	%f4376, 0f3D2AAABB, 0f3C0885E4, %p1545;
	fma.rn.f32 	%f4377, %f4375, %f4371, %f4376;
	selp.f32 	%f4378, 0fBEFFFFFF, 0fBE2AAAA8, %p1545;
	fma.rn.f32 	%f4379, %f4377, %f4371, %f4378;
	fma.rn.f32 	%f4380, %f4379, %f4373, %f4372;
	and.b32  	%r6854, %r7779, 2;
	setp.eq.s32 	%p1546, %r6854, 0;
	mov.f32 	%f4381, 0f00000000;
	sub.f32 	%f4382, %f4381, %f4380;
	selp.f32 	%f969, %f4380, %f4382, %p1546;
	@%p1544 bra 	$L__BB0_1555;
	setp.eq.f32 	%p1547, %f965, 0f7F800000;
	@%p1547 bra 	$L__BB0_1554;
	mov.b32 	%r2608, %f963;
	shl.b32 	%r6856, %r2608, 8;
	or.b32  	%r2609, %r6856, -2147483648;
	mov.b64 	%rd3005, 0;
	mov.b32 	%r7780, 0;
$L__BB0_1550:
	.pragma "nounroll";
	mul.wide.u32 	%rd2734, %r7780, 4;
	mov.u64 	%rd2735, __cudart_i2opi_f;
	add.s64 	%rd2736, %rd2735, %rd2734;
	ld.global.nc.u32 	%r6857, [%rd2736];
	mad.wide.u32 	%rd2737, %r6857, %r2609, %rd3005;
	shr.u64 	%rd3005, %rd2737, 32;
	add.s64 	%rd2738, %rd2, %rd2734;
	st.local.u32 	[%rd2738], %rd2737;
	add.s32 	%r7780, %r7780, 1;
	setp.ne.s32 	%p1548, %r7780, 6;
	@%p1548 bra 	$L__BB0_1550;
	shr.u32 	%r6858, %r2608, 23;
	st.local.u32 	[%rd2+24], %rd3005;
	and.b32  	%r2612, %r6858, 31;
	and.b32  	%r6859, %r6858, 224;
	add.s32 	%r6860, %r6859, -128;
	shr.u32 	%r6861, %r6860, 5;
	mul.wide.u32 	%rd2739, %r6861, 4;
	sub.s64 	%rd590, %rd2, %rd2739;
	ld.local.u32 	%r7781, [%rd590+24];
	ld.local.u32 	%r7782, [%rd590+20];
	setp.eq.s32 	%p1549, %r2612, 0;
	@%p1549 bra 	$L__BB0_1553;
	shf.l.wrap.b32 	%r7781, %r7782, %r7781, %r2612;
	ld.local.u32 	%r6862, [%rd590+16];
	shf.l.wrap.b32 	%r7782, %r6862, %r7782, %r2612;
$L__BB0_1553:
	shr.u32 	%r6863, %r7781, 30;
	shf.l.wrap.b32 	%r6864, %r7782, %r7781, 2;
	shl.b32 	%r6865, %r7782, 2;
	shr.u32 	%r6866, %r6864, 31;
	add.s32 	%r6867, %r6866, %r6863;
	neg.s32 	%r6868, %r6867;
	setp.lt.s32 	%p1550, %r2608, 0;
	selp.b32 	%r7783, %r6868, %r6867, %p1550;
	xor.b32  	%r6869, %r6864, %r2608;
	shr.s32 	%r6870, %r6864, 31;
	xor.b32  	%r6871, %r6870, %r6864;
	xor.b32  	%r6872, %r6870, %r6865;
	cvt.u64.u32 	%rd2740, %r6871;
	shl.b64 	%rd2741, %rd2740, 32;
	cvt.u64.u32 	%rd2742, %r6872;
	or.b64  	%rd2743, %rd2741, %rd2742;
	cvt.rn.f64.s64 	%fd387, %rd2743;
	mul.f64 	%fd388, %fd387, 0d3BF921FB54442D19;
	cvt.rn.f32.f64 	%f4383, %fd388;
	neg.f32 	%f4384, %f4383;
	setp.lt.s32 	%p1551, %r6869, 0;
	selp.f32 	%f4699, %f4384, %f4383, %p1551;
	bra.uni 	$L__BB0_1555;
$L__BB0_1554:
	mov.f32 	%f4385, 0f00000000;
	mul.rn.f32 	%f4699, %f963, %f4385;
	mov.b32 	%r7783, 0;
$L__BB0_1555:
	add.s32 	%r6874, %r7783, 1;
	mul.rn.f32 	%f4386, %f4699, %f4699;
	and.b32  	%r6875, %r7783, 1;
	setp.eq.b32 	%p1552, %r6875, 1;
	selp.f32 	%f4387, %f4699, 0f3F800000, %p1552;
	fma.rn.f32 	%f4388, %f4386, %f4387, 0f00000000;
	fma.rn.f32 	%f4389, %f4386, 0f37CBAC00, 0fBAB607ED;
	selp.f32 	%f4390, 0fB94D4153, %f4389, %p1552;
	selp.f32 	%f4391, 0f3C0885E4, 0f3D2AAABB, %p1552;
	fma.rn.f32 	%f4392, %f4390, %f4386, %f4391;
	selp.f32 	%f4393, 0fBE2AAAA8, 0fBEFFFFFF, %p1552;
	fma.rn.f32 	%f4394, %f4392, %f4386, %f4393;
	fma.rn.f32 	%f4395, %f4394, %f4388, %f4387;
	and.b32  	%r6876, %r6874, 2;
	setp.eq.s32 	%p1553, %r6876, 0;
	mov.f32 	%f4396, 0f00000000;
	sub.f32 	%f4397, %f4396, %f4395;
	selp.f32 	%f4398, %f4395, %f4397, %p1553;
	fma.rn.f32 	%f973, %f969, %f4398, %f963;
	mul.f32 	%f4399, %f973, 0f3F22F983;
	cvt.rni.s32.f32 	%r7791, %f4399;
	cvt.rn.f32.s32 	%f4400, %r7791;
	fma.rn.f32 	%f4401, %f4400, 0fBFC90FDA, %f973;
	fma.rn.f32 	%f4402, %f4400, 0fB3A22168, %f4401;
	fma.rn.f32 	%f4701, %f4400, 0fA7C234C5, %f4402;
	abs.f32 	%f975, %f973;
	setp.ltu.f32 	%p1554, %f975, 0f47CE4780;
	mov.u32 	%r7787, %r7791;
	mov.f32 	%f4700, %f4701;
	@%p1554 bra 	$L__BB0_1563;
	setp.eq.f32 	%p1555, %f975, 0f7F800000;
	@%p1555 bra 	$L__BB0_1562;
	mov.b32 	%r2622, %f973;
	shl.b32 	%r6878, %r2622, 8;
	or.b32  	%r2623, %r6878, -2147483648;
	mov.b64 	%rd3006, 0;
	mov.b32 	%r7784, 0;
$L__BB0_1558:
	.pragma "nounroll";
	mul.wide.u32 	%rd2745, %r7784, 4;
	mov.u64 	%rd2746, __cudart_i2opi_f;
	add.s64 	%rd2747, %rd2746, %rd2745;
	ld.global.nc.u32 	%r6879, [%rd2747];
	mad.wide.u32 	%rd2748, %r6879, %r2623, %rd3006;
	shr.u64 	%rd3006, %rd2748, 32;
	add.s64 	%rd2749, %rd3, %rd2745;
	st.local.u32 	[%rd2749], %rd2748;
	add.s32 	%r7784, %r7784, 1;
	setp.ne.s32 	%p1556, %r7784, 6;
	@%p1556 bra 	$L__BB0_1558;
	shr.u32 	%r6880, %r2622, 23;
	st.local.u32 	[%rd3+24], %rd3006;
	and.b32  	%r2626, %r6880, 31;
	and.b32  	%r6881, %r6880, 224;
	add.s32 	%r6882, %r6881, -128;
	shr.u32 	%r6883, %r6882, 5;
	mul.wide.u32 	%rd2750, %r6883, 4;
	sub.s64 	%rd593, %rd3, %rd2750;
	ld.local.u32 	%r7785, [%rd593+24];
	ld.local.u32 	%r7786, [%rd593+20];
	setp.eq.s32 	%p1557, %r2626, 0;
	@%p1557 bra 	$L__BB0_1561;
	shf.l.wrap.b32 	%r7785, %r7786, %r7785, %r2626;
	ld.local.u32 	%r6884, [%rd593+16];
	shf.l.wrap.b32 	%r7786, %r6884, %r7786, %r2626;
$L__BB0_1561:
	shr.u32 	%r6885, %r7785, 30;
	shf.l.wrap.b32 	%r6886, %r7786, %r7785, 2;
	shl.b32 	%r6887, %r7786, 2;
	shr.u32 	%r6888, %r6886, 31;
	add.s32 	%r6889, %r6888, %r6885;
	neg.s32 	%r6890, %r6889;
	setp.lt.s32 	%p1558, %r2622, 0;
	selp.b32 	%r7787, %r6890, %r6889, %p1558;
	xor.b32  	%r6891, %r6886, %r2622;
	shr.s32 	%r6892, %r6886, 31;
	xor.b32  	%r6893, %r6892, %r6886;
	xor.b32  	%r6894, %r6892, %r6887;
	cvt.u64.u32 	%rd2751, %r6893;
	shl.b64 	%rd2752, %rd2751, 32;
	cvt.u64.u32 	%rd2753, %r6894;
	or.b64  	%rd2754, %rd2752, %rd2753;
	cvt.rn.f64.s64 	%fd389, %rd2754;
	mul.f64 	%fd390, %fd389, 0d3BF921FB54442D19;
	cvt.rn.f32.f64 	%f4403, %fd390;
	neg.f32 	%f4404, %f4403;
	setp.lt.s32 	%p1559, %r6891, 0;
	selp.f32 	%f4700, %f4404, %f4403, %p1559;
	bra.uni 	$L__BB0_1563;
$L__BB0_1562:
	mov.f32 	%f4405, 0f00000000;
	mul.rn.f32 	%f4700, %f973, %f4405;
	mov.b32 	%r7787, 0;
$L__BB0_1563:
	setp.ltu.f32 	%p1560, %f975, 0f47CE4780;
	mul.rn.f32 	%f4406, %f4700, %f4700;
	and.b32  	%r6896, %r7787, 1;
	setp.eq.b32 	%p1561, %r6896, 1;
	selp.f32 	%f4407, 0f3F800000, %f4700, %p1561;
	fma.rn.f32 	%f4408, %f4406, %f4407, 0f00000000;
	fma.rn.f32 	%f4409, %f4406, 0f37CBAC00, 0fBAB607ED;
	selp.f32 	%f4410, %f4409, 0fB94D4153, %p1561;
	selp.f32 	%f4411, 0f3D2AAABB, 0f3C0885E4, %p1561;
	fma.rn.f32 	%f4412, %f4410, %f4406, %f4411;
	selp.f32 	%f4413, 0fBEFFFFFF, 0fBE2AAAA8, %p1561;
	fma.rn.f32 	%f4414, %f4412, %f4406, %f4413;
	fma.rn.f32 	%f4415, %f4414, %f4408, %f4407;
	and.b32  	%r6897, %r7787, 2;
	setp.eq.s32 	%p1562, %r6897, 0;
	mov.f32 	%f4416, 0f00000000;
	sub.f32 	%f4417, %f4416, %f4415;
	selp.f32 	%f979, %f4415, %f4417, %p1562;
	@%p1560 bra 	$L__BB0_1571;
	setp.eq.f32 	%p1563, %f975, 0f7F800000;
	@%p1563 bra 	$L__BB0_1570;
	mov.b32 	%r2635, %f973;
	shl.b32 	%r6899, %r2635, 8;
	or.b32  	%r2636, %r6899, -2147483648;
	mov.b64 	%rd3007, 0;
	mov.b32 	%r7788, 0;
$L__BB0_1566:
	.pragma "nounroll";
	mul.wide.u32 	%rd2756, %r7788, 4;
	mov.u64 	%rd2757, __cudart_i2opi_f;
	add.s64 	%rd2758, %rd2757, %rd2756;
	ld.global.nc.u32 	%r6900, [%rd2758];
	mad.wide.u32 	%rd2759, %r6900, %r2636, %rd3007;
	shr.u64 	%rd3007, %rd2759, 32;
	add.s64 	%rd2760, %rd2, %rd2756;
	st.local.u32 	[%rd2760], %rd2759;
	add.s32 	%r7788, %r7788, 1;
	setp.ne.s32 	%p1564, %r7788, 6;
	@%p1564 bra 	$L__BB0_1566;
	shr.u32 	%r6901, %r2635, 23;
	st.local.u32 	[%rd2+24], %rd3007;
	and.b32  	%r2639, %r6901, 31;
	and.b32  	%r6902, %r6901, 224;
	add.s32 	%r6903, %r6902, -128;
	shr.u32 	%r6904, %r6903, 5;
	mul.wide.u32 	%rd2761, %r6904, 4;
	sub.s64 	%rd596, %rd2, %rd2761;
	ld.local.u32 	%r7789, [%rd596+24];
	ld.local.u32 	%r7790, [%rd596+20];
	setp.eq.s32 	%p1565, %r2639, 0;
	@%p1565 bra 	$L__BB0_1569;
	shf.l.wrap.b32 	%r7789, %r7790, %r7789, %r2639;
	ld.local.u32 	%r6905, [%rd596+16];
	shf.l.wrap.b32 	%r7790, %r6905, %r7790, %r2639;
$L__BB0_1569:
	shr.u32 	%r6906, %r7789, 30;
	shf.l.wrap.b32 	%r6907, %r7790, %r7789, 2;
	shl.b32 	%r6908, %r7790, 2;
	shr.u32 	%r6909, %r6907, 31;
	add.s32 	%r6910, %r6909, %r6906;
	neg.s32 	%r6911, %r6910;
	setp.lt.s32 	%p1566, %r2635, 0;
	selp.b32 	%r7791, %r6911, %r6910, %p1566;
	xor.b32  	%r6912, %r6907, %r2635;
	shr.s32 	%r6913, %r6907, 31;
	xor.b32  	%r6914, %r6913, %r6907;
	xor.b32  	%r6915, %r6913, %r6908;
	cvt.u64.u32 	%rd2762, %r6914;
	shl.b64 	%rd2763, %rd2762, 32;
	cvt.u64.u32 	%rd2764, %r6915;
	or.b64  	%rd2765, %rd2763, %rd2764;
	cvt.rn.f64.s64 	%fd391, %rd2765;
	mul.f64 	%fd392, %fd391, 0d3BF921FB54442D19;
	cvt.rn.f32.f64 	%f4418, %fd392;
	neg.f32 	%f4419, %f4418;
	setp.lt.s32 	%p1567, %r6912, 0;
	selp.f32 	%f4701, %f4419, %f4418, %p1567;
	bra.uni 	$L__BB0_1571;
$L__BB0_1570:
	mov.f32 	%f4420, 0f00000000;
	mul.rn.f32 	%f4701, %f973, %f4420;
	mov.b32 	%r7791, 0;
$L__BB0_1571:
	add.s32 	%r6917, %r7791, 1;
	mul.rn.f32 	%f4421, %f4701, %f4701;
	and.b32  	%r6918, %r7791, 1;
	setp.eq.b32 	%p1568, %r6918, 1;
	selp.f32 	%f4422, %f4701, 0f3F800000, %p1568;
	fma.rn.f32 	%f4423, %f4421, %f4422, 0f00000000;
	fma.rn.f32 	%f4424, %f4421, 0f37CBAC00, 0fBAB607ED;
	selp.f32 	%f4425, 0fB94D4153, %f4424, %p1568;
	selp.f32 	%f4426, 0f3C0885E4, 0f3D2AAABB, %p1568;
	fma.rn.f32 	%f4427, %f4425, %f4421, %f4426;
	selp.f32 	%f4428, 0fBE2AAAA8, 0fBEFFFFFF, %p1568;
	fma.rn.f32 	%f4429, %f4427, %f4421, %f4428;
	fma.rn.f32 	%f4430, %f4429, %f4423, %f4422;
	and.b32  	%r6919, %r6917, 2;
	setp.eq.s32 	%p1569, %r6919, 0;
	mov.f32 	%f4431, 0f00000000;
	sub.f32 	%f4432, %f4431, %f4430;
	selp.f32 	%f4433, %f4430, %f4432, %p1569;
	fma.rn.f32 	%f983, %f979, %f4433, %f973;
	mul.f32 	%f4434, %f983, 0f3F22F983;
	cvt.rni.s32.f32 	%r7799, %f4434;
	cvt.rn.f32.s32 	%f4435, %r7799;
	fma.rn.f32 	%f4436, %f4435, 0fBFC90FDA, %f983;
	fma.rn.f32 	%f4437, %f4435, 0fB3A22168, %f4436;
	fma.rn.f32 	%f4703, %f4435, 0fA7C234C5, %f4437;
	abs.f32 	%f985, %f983;
	setp.ltu.f32 	%p1570, %f985, 0f47CE4780;
	mov.u32 	%r7795, %r7799;
	mov.f32 	%f4702, %f4703;
	@%p1570 bra 	$L__BB0_1579;
	setp.eq.f32 	%p1571, %f985, 0f7F800000;
	@%p1571 bra 	$L__BB0_1578;
	mov.b32 	%r2649, %f983;
	shl.b32 	%r6921, %r2649, 8;
	or.b32  	%r2650, %r6921, -2147483648;
	mov.b64 	%rd3008, 0;
	mov.b32 	%r7792, 0;
$L__BB0_1574:
	.pragma "nounroll";
	mul.wide.u32 	%rd2767, %r7792, 4;
	mov.u64 	%rd2768, __cudart_i2opi_f;
	add.s64 	%rd2769, %rd2768, %rd2767;
	ld.global.nc.u32 	%r6922, [%rd2769];
	mad.wide.u32 	%rd2770, %r6922, %r2650, %rd3008;
	shr.u64 	%rd3008, %rd2770, 32;
	add.s64 	%rd2771, %rd3, %rd2767;
	st.local.u32 	[%rd2771], %rd2770;
	add.s32 	%r7792, %r7792, 1;
	setp.ne.s32 	%p1572, %r7792, 6;
	@%p1572 bra 	$L__BB0_1574;
	shr.u32 	%r6923, %r2649, 23;
	st.local.u32 	[%rd3+24], %rd3008;
	and.b32  	%r2653, %r6923, 31;
	and.b32  	%r6924, %r6923, 224;
	add.s32 	%r6925, %r6924, -128;
	shr.u32 	%r6926, %r6925, 5;
	mul.wide.u32 	%rd2772, %r6926, 4;
	sub.s64 	%rd599, %rd3, %rd2772;
	ld.local.u32 	%r7793, [%rd599+24];
	ld.local.u32 	%r7794, [%rd599+20];
	setp.eq.s32 	%p1573, %r2653, 0;
	@%p1573 bra 	$L__BB0_1577;
	shf.l.wrap.b32 	%r7793, %r7794, %r7793, %r2653;
	ld.local.u32 	%r6927, [%rd599+16];
	shf.l.wrap.b32 	%r7794, %r6927, %r7794, %r2653;
$L__BB0_1577:
	shr.u32 	%r6928, %r7793, 30;
	shf.l.wrap.b32 	%r6929, %r7794, %r7793, 2;
	shl.b32 	%r6930, %r7794, 2;
	shr.u32 	%r6931, %r6929, 31;
	add.s32 	%r6932, %r6931, %r6928;
	neg.s32 	%r6933, %r6932;
	setp.lt.s32 	%p1574, %r2649, 0;
	selp.b32 	%r7795, %r6933, %r6932, %p1574;
	xor.b32  	%r6934, %r6929, %r2649;
	shr.s32 	%r6935, %r6929, 31;
	xor.b32  	%r6936, %r6935, %r6929;
	xor.b32  	%r6937, %r6935, %r6930;
	cvt.u64.u32 	%rd2773, %r6936;
	shl.b64 	%rd2774, %rd2773, 32;
	cvt.u64.u32 	%rd2775, %r6937;
	or.b64  	%rd2776, %rd2774, %rd2775;
	cvt.rn.f64.s64 	%fd393, %rd2776;
	mul.f64 	%fd394, %fd393, 0d3BF921FB54442D19;
	cvt.rn.f32.f64 	%f4438, %fd394;
	neg.f32 	%f4439, %f4438;
	setp.lt.s32 	%p1575, %r6934, 0;
	selp.f32 	%f4702, %f4439, %f4438, %p1575;
	bra.uni 	$L__BB0_1579;
$L__BB0_1578:
	mov.f32 	%f4440, 0f00000000;
	mul.rn.f32 	%f4702, %f983, %f4440;
	mov.b32 	%r7795, 0;
$L__BB0_1579:
	setp.ltu.f32 	%p1576, %f985, 0f47CE4780;
	mul.rn.f32 	%f4441, %f4702, %f4702;
	and.b32  	%r6939, %r7795, 1;
	setp.eq.b32 	%p1577, %r6939, 1;
	selp.f32 	%f4442, 0f3F800000, %f4702, %p1577;
	fma.rn.f32 	%f4443, %f4441, %f4442, 0f00000000;
	fma.rn.f32 	%f4444, %f4441, 0f37CBAC00, 0fBAB607ED;
	selp.f32 	%f4445, %f4444, 0fB94D4153, %p1577;
	selp.f32 	%f4446, 0f3D2AAABB, 0f3C0885E4, %p1577;
	fma.rn.f32 	%f4447, %f4445, %f4441, %f4446;
	selp.f32 	%f4448, 0fBEFFFFFF, 0fBE2AAAA8, %p1577;
	fma.rn.f32 	%f4449, %f4447, %f4441, %f4448;
	fma.rn.f32 	%f4450, %f4449, %f4443, %f4442;
	and.b32  	%r6940, %r7795, 2;
	setp.eq.s32 	%p1578, %r6940, 0;
	mov.f32 	%f4451, 0f00000000;
	sub.f32 	%f4452, %f4451, %f4450;
	selp.f32 	%f989, %f4450, %f4452, %p1578;
	@%p1576 bra 	$L__BB0_1587;
	setp.eq.f32 	%p1579, %f985, 0f7F800000;
	@%p1579 bra 	$L__BB0_1586;
	mov.b32 	%r2662, %f983;
	shl.b32 	%r6942, %r2662, 8;
	or.b32  	%r2663, %r6942, -2147483648;
	mov.b64 	%rd3009, 0;
	mov.b32 	%r7796, 0;
$L__BB0_1582:
	.pragma "nounroll";
	mul.wide.u32 	%rd2778, %r7796, 4;
	mov.u64 	%rd2779, __cudart_i2opi_f;
	add.s64 	%rd2780, %rd2779, %rd2778;
	ld.global.nc.u32 	%r6943, [%rd2780];
	mad.wide.u32 	%rd2781, %r6943, %r2663, %rd3009;
	shr.u64 	%rd3009, %rd2781, 32;
	add.s64 	%rd2782, %rd2, %rd2778;
	st.local.u32 	[%rd2782], %rd2781;
	add.s32 	%r7796, %r7796, 1;
	setp.ne.s32 	%p1580, %r7796, 6;
	@%p1580 bra 	$L__BB0_1582;
	shr.u32 	%r6944, %r2662, 23;
	st.local.u32 	[%rd2+24], %rd3009;
	and.b32  	%r2666, %r6944, 31;
	and.b32  	%r6945, %r6944, 224;
	add.s32 	%r6946, %r6945, -128;
	shr.u32 	%r6947, %r6946, 5;
	mul.wide.u32 	%rd2783, %r6947, 4;
	sub.s64 	%rd602, %rd2, %rd2783;
	ld.local.u32 	%r7797, [%rd602+24];
	ld.local.u32 	%r7798, [%rd602+20];
	setp.eq.s32 	%p1581, %r2666, 0;
	@%p1581 bra 	$L__BB0_1585;
	shf.l.wrap.b32 	%r7797, %r7798, %r7797, %r2666;
	ld.local.u32 	%r6948, [%rd602+16];
	shf.l.wrap.b32 	%r7798, %r6948, %r7798, %r2666;
$L__BB0_1585:
	shr.u32 	%r6949, %r7797, 30;
	shf.l.wrap.b32 	%r6950, %r7798, %r7797, 2;
	shl.b32 	%r6951, %r7798, 2;
	shr.u32 	%r6952, %r6950, 31;
	add.s32 	%r6953, %r6952, %r6949;
	neg.s32 	%r6954, %r6953;
	setp.lt.s32 	%p1582, %r2662, 0;
	selp.b32 	%r7799, %r6954, %r6953, %p1582;
	xor.b32  	%r6955, %r6950, %r2662;
	shr.s32 	%r6956, %r6950, 31;
	xor.b32  	%r6957, %r6956, %r6950;
	xor.b32  	%r6958, %r6956, %r6951;
	cvt.u64.u32 	%rd2784, %r6957;
	shl.b64 	%rd2785, %rd2784, 32;
	cvt.u64.u32 	%rd2786, %r6958;
	or.b64  	%rd2787, %rd2785, %rd2786;
	cvt.rn.f64.s64 	%fd395, %rd2787;
	mul.f64 	%fd396, %fd395, 0d3BF921FB54442D19;
	cvt.rn.f32.f64 	%f4453, %fd396;
	neg.f32 	%f4454, %f4453;
	setp.lt.s32 	%p1583, %r6955, 0;
	selp.f32 	%f4703, %f4454, %f4453, %p1583;
	bra.uni 	$L__BB0_1587;
$L__BB0_1586:
	mov.f32 	%f4455, 0f00000000;
	mul.rn.f32 	%f4703, %f983, %f4455;
	mov.b32 	%r7799, 0;
$L__BB0_1587:
	add.s32 	%r6960, %r7799, 1;
	mul.rn.f32 	%f4456, %f4703, %f4703;
	and.b32  	%r6961, %r7799, 1;
	setp.eq.b32 	%p1584, %r6961, 1;
	selp.f32 	%f4457, %f4703, 0f3F800000, %p1584;
	fma.rn.f32 	%f4458, %f4456, %f4457, 0f00000000;
	fma.rn.f32 	%f4459, %f4456, 0f37CBAC00, 0fBAB607ED;
	selp.f32 	%f4460, 0fB94D4153, %f4459, %p1584;
	selp.f32 	%f4461, 0f3C0885E4, 0f3D2AAABB, %p1584;
	fma.rn.f32 	%f4462, %f4460, %f4456, %f4461;
	selp.f32 	%f4463, 0fBE2AAAA8, 0fBEFFFFFF, %p1584;
	fma.rn.f32 	%f4464, %f4462, %f4456, %f4463;
	fma.rn.f32 	%f4465, %f4464, %f4458, %f4457;
	and.b32  	%r6962, %r6960, 2;
	setp.eq.s32 	%p1585, %r6962, 0;
	mov.f32 	%f4466, 0f00000000;
	sub.f32 	%f4467, %f4466, %f4465;
	selp.f32 	%f4468, %f4465, %f4467, %p1585;
	fma.rn.f32 	%f993, %f989, %f4468, %f983;
	mul.f32 	%f4469, %f993, 0f3F22F983;
	cvt.rni.s32.f32 	%r7807, %f4469;
	cvt.rn.f32.s32 	%f4470, %r7807;
	fma.rn.f32 	%f4471, %f4470, 0fBFC90FDA, %f993;
	fma.rn.f32 	%f4472, %f4470, 0fB3A22168, %f4471;
	fma.rn.f32 	%f4705, %f4470, 0fA7C234C5, %f4472;
	abs.f32 	%f995, %f993;
	setp.ltu.f32 	%p1586, %f995, 0f47CE4780;
	mov.u32 	%r7803, %r7807;
	mov.f32 	%f4704, %f4705;
	@%p1586 bra 	$L__BB0_1595;
	setp.eq.f32 	%p1587, %f995, 0f7F800000;
	@%p1587 bra 	$L__BB0_1594;
	mov.b32 	%r2676, %f993;
	shl.b32 	%r6964, %r2676, 8;
	or.b32  	%r2677, %r6964, -2147483648;
	mov.b64 	%rd3010, 0;
	mov.b32 	%r7800, 0;
$L__BB0_1590:
	.pragma "nounroll";
	mul.wide.u32 	%rd2789, %r7800, 4;
	mov.u64 	%rd2790, __cudart_i2opi_f;
	add.s64 	%rd2791, %rd2790, %rd2789;
	ld.global.nc.u32 	%r6965, [%rd2791];
	mad.wide.u32 	%rd2792, %r6965, %r2677, %rd3010;
	shr.u64 	%rd3010, %rd2792, 32;
	add.s64 	%rd2793, %rd3, %rd2789;
	st.local.u32 	[%rd2793], %rd2792;
	add.s32 	%r7800, %r7800, 1;
	setp.ne.s32 	%p1588, %r7800, 6;
	@%p1588 bra 	$L__BB0_1590;
	shr.u32 	%r6966, %r2676, 23;
	st.local.u32 	[%rd3+24], %rd3010;
	and.b32  	%r2680, %r6966, 31;
	and.b32  	%r6967, %r6966, 224;
	add.s32 	%r6968, %r6967, -128;
	shr.u32 	%r6969, %r6968, 5;
	mul.wide.u32 	%rd2794, %r6969, 4;
	sub.s64 	%rd605, %rd3, %rd2794;
	ld.local.u32 	%r7801, [%rd605+24];
	ld.local.u32 	%r7802, [%rd605+20];
	setp.eq.s32 	%p1589, %r2680, 0;
	@%p1589 bra 	$L__BB0_1593;
	shf.l.wrap.b32 	%r7801, %r7802, %r7801, %r2680;
	ld.local.u32 	%r6970, [%rd605+16];
	shf.l.wrap.b32 	%r7802, %r6970, %r7802, %r2680;
$L__BB0_1593:
	shr.u32 	%r6971, %r7801, 30;
	shf.l.wrap.b32 	%r6972, %r7802, %r7801, 2;
	shl.b32 	%r6973, %r7802, 2;
	shr.u32 	%r6974, %r6972, 31;
	add.s32 	%r6975, %r6974, %r6971;
	neg.s32 	%r6976, %r6975;
	setp.lt.s32 	%p1590, %r2676, 0;
	selp.b32 	%r7803, %r6976, %r6975, %p1590;
	xor.b32  	%r6977, %r6972, %r2676;
	shr.s32 	%r6978, %r6972, 31;
	xor.b32  	%r6979, %r6978, %r6972;
	xor.b32  	%r6980, %r6978, %r6973;
	cvt.u64.u32 	%rd2795, %r6979;
	shl.b64 	%rd2796, %rd2795, 32;
	cvt.u64.u32 	%rd2797, %r6980;
	or.b64  	%rd2798, %rd2796, %rd2797;
	cvt.rn.f64.s64 	%fd397, %rd2798;
	mul.f64 	%fd398, %fd397, 0d3BF921FB54442D19;
	cvt.rn.f32.f64 	%f4473, %fd398;
	neg.f32 	%f4474, %f4473;
	setp.lt.s32 	%p1591, %r6977, 0;
	selp.f32 	%f4704, %f4474, %f4473, %p1591;
	bra.uni 	$L__BB0_1595;
$L__BB0_1594:
	mov.f32 	%f4475, 0f00000000;
	mul.rn.f32 	%f4704, %f993, %f4475;
	mov.b32 	%r7803, 0;
$L__BB0_1595:
	setp.ltu.f32 	%p1592, %f995, 0f47CE4780;
	mul.rn.f32 	%f4476, %f4704, %f4704;
	and.b32  	%r6982, %r7803, 1;
	setp.eq.b32 	%p1593, %r6982, 1;
	selp.f32 	%f4477, 0f3F800000, %f4704, %p1593;
	fma.rn.f32 	%f4478, %f4476, %f4477, 0f00000000;
	fma.rn.f32 	%f4479, %f4476, 0f37CBAC00, 0fBAB607ED;
	selp.f32 	%f4480, %f4479, 0fB94D4153, %p1593;
	selp.f32 	%f4481, 0f3D2AAABB, 0f3C0885E4, %p1593;
	fma.rn.f32 	%f4482, %f4480, %f4476, %f4481;
	selp.f32 	%f4483, 0fBEFFFFFF, 0fBE2AAAA8, %p1593;
	fma.rn.f32 	%f4484, %f4482, %f4476, %f4483;
	fma.rn.f32 	%f4485, %f4484, %f4478, %f4477;
	and.b32  	%r6983, %r7803, 2;
	setp.eq.s32 	%p1594, %r6983, 0;
	mov.f32 	%f4486, 0f00000000;
	sub.f32 	%f4487, %f4486, %f4485;
	selp.f32 	%f999, %f4485, %f4487, %p1594;
	@%p1592 bra 	$L__BB0_1603;
	setp.eq.f32 	%p1595, %f995, 0f7F800000;
	@%p1595 bra 	$L__BB0_1602;
	mov.b32 	%r2689, %f993;
	shl.b32 	%r6985, %r2689, 8;
	or.b32  	%r2690, %r6985, -2147483648;
	mov.b64 	%rd3011, 0;
	mov.b32 	%r7804, 0;
$L__BB0_1598:
	.pragma "nounroll";
	mul.wide.u32 	%rd2800, %r7804, 4;
	add.s64 	%rd2802, %rd2801, %rd2800;
	ld.global.nc.u32 	%r6986, [%rd2802];
	mad.wide.u32 	%rd2803, %r6986, %r2690, %rd3011;
	shr.u64 	%rd3011, %rd2803, 32;
	add.s64 	%rd2804, %rd2, %rd2800;
	st.local.u32 	[%rd2804], %rd2803;
	add.s32 	%r7804, %r7804, 1;
	setp.ne.s32 	%p1596, %r7804, 6;
	@%p1596 bra 	$L__BB0_1598;
	shr.u32 	%r6987, %r2689, 23;
	st.local.u32 	[%rd2+24], %rd3011;
	and.b32  	%r2693, %r6987, 31;
	and.b32  	%r6988, %r6987, 224;
	add.s32 	%r6989, %r6988, -128;
	shr.u32 	%r6990, %r6989, 5;
	mul.wide.u32 	%rd2805, %r6990, 4;
	sub.s64 	%rd608, %rd2, %rd2805;
	ld.local.u32 	%r7805, [%rd608+24];
	ld.local.u32 	%r7806, [%rd608+20];
	setp.eq.s32 	%p1597, %r2693, 0;
	@%p1597 bra 	$L__BB0_1601;
	shf.l.wrap.b32 	%r7805, %r7806, %r7805, %r2693;
	ld.local.u32 	%r6991, [%rd608+16];
	shf.l.wrap.b32 	%r7806, %r6991, %r7806, %r2693;
$L__BB0_1601:
	shr.u32 	%r6992, %r7805, 30;
	shf.l.wrap.b32 	%r6993, %r7806, %r7805, 2;
	shl.b32 	%r6994, %r7806, 2;
	shr.u32 	%r6995, %r6993, 31;
	add.s32 	%r6996, %r6995, %r6992;
	neg.s32 	%r6997, %r6996;
	setp.lt.s32 	%p1598, %r2689, 0;
	selp.b32 	%r7807, %r6997, %r6996, %p1598;
	xor.b32  	%r6998, %r6993, %r2689;
	shr.s32 	%r6999, %r6993, 31;
	xor.b32  	%r7000, %r6999, %r6993;
	xor.b32  	%r7001, %r6999, %r6994;
	cvt.u64.u32 	%rd2806, %r7000;
	shl.b64 	%rd2807, %rd2806, 32;
	cvt.u64.u32 	%rd2808, %r7001;
	or.b64  	%rd2809, %rd2807, %rd2808;
	cvt.rn.f64.s64 	%fd399, %rd2809;
	mul.f64 	%fd400, %fd399, 0d3BF921FB54442D19;
	cvt.rn.f32.f64 	%f4488, %fd400;
	neg.f32 	%f4489, %f4488;
	setp.lt.s32 	%p1599, %r6998, 0;
	selp.f32 	%f4705, %f4489, %f4488, %p1599;
	bra.uni 	$L__BB0_1603;
$L__BB0_1602:
	mov.f32 	%f4490, 0f00000000;
	mul.rn.f32 	%f4705, %f993, %f4490;
	mov.b32 	%r7807, 0;
$L__BB0_1603:
	add.s32 	%r7003, %r7807, 1;
	mul.rn.f32 	%f4491, %f4705, %f4705;
	and.b32  	%r7004, %r7807, 1;
	setp.eq.b32 	%p1600, %r7004, 1;
	selp.f32 	%f4492, %f4705, 0f3F800000, %p1600;
	fma.rn.f32 	%f4493, %f4491, %f4492, 0f00000000;
	fma.rn.f32 	%f4494, %f4491, 0f37CBAC00, 0fBAB607ED;
	selp.f32 	%f4495, 0fB94D4153, %f4494, %p1600;
	selp.f32 	%f4496, 0f3C0885E4, 0f3D2AAABB, %p1600;
	fma.rn.f32 	%f4497, %f4495, %f4491, %f4496;
	selp.f32 	%f4498, 0fBE2AAAA8, 0fBEFFFFFF, %p1600;
	fma.rn.f32 	%f4499, %f4497, %f4491, %f4498;
	fma.rn.f32 	%f4500, %f4499, %f4493, %f4492;
	and.b32  	%r7005, %r7003, 2;
	setp.eq.s32 	%p1601, %r7005, 0;
	mov.f32 	%f4501, 0f00000000;
	sub.f32 	%f4502, %f4501, %f4500;
	selp.f32 	%f4503, %f4500, %f4502, %p1601;
	fma.rn.f32 	%f4505, %f999, %f4503, %f993;
	add.s32 	%r7007, %r7007, 100;
	setp.ne.s32 	%p1602, %r7007, 10000;
	@%p1602 bra 	$L__BB0_3;
	st.global.f32 	[%rd4], %f4505;
	ld.volatile.global.u32 	%r7006, [%rd1];
	setp.eq.s32 	%p1603, %r7006, 0;
	@%p1603 bra 	$L__BB0_2;
$L__BB0_1605:
	ret;

}


// ===== COMPILED SASS (sm_100) =====

	.target	sm_100

	.elftype	@"ET_EXEC"


//--------------------- .note.nv.tkinfo           --------------------------
	.section	.note.nv.tkinfo,"",@"SHT_NOTE"
	.sectionflags	@"SHF_NOTE_NV_TKINFO"
	.tkinfo
        /*0018*/ 	.word	0x00000002
        /*0030*/ 	.string	""
        /*0030*/ 	.string	"ptxas"
        /*0030*/ 	.string	"Cuda compilation tools, release 13.0, V13.0.88"
        /*0030*/ 	.string	"Build cuda_13.0.r13.0/compiler.36424714_0"
        /*0030*/ 	.string	"-arch sm_100 -m 64 "



//--------------------- .note.nv.cuinfo           --------------------------
	.section	.note.nv.cuinfo,"",@"SHT_NOTE"
	.sectionflags	@"SHF_NOTE_NV_CUINFO"
        /*0018*/ 	.short	0x0002
        /*001a*/ 	.short	0x0064
        /*001c*/ 	.short	0x0082
	.zero		2


//--------------------- .nv.info                  --------------------------
	.section	.nv.info,"",@"SHT_CUDA_INFO"
	.align	4


	//----- nvinfo : EIATTR_REGCOUNT
	.align		4
        /*0000*/ 	.byte	0x04, 0x2f
        /*0002*/ 	.short	(.L_2 - .L_1)
	.align		4
.L_1:
        /*0004*/ 	.word	index@(_Z17persistent_kernelPViPf)
        /*0008*/ 	.word	0x0000001c


	//----- nvinfo : EIATTR_FRAME_SIZE
	.align		4
.L_2:
        /*000c*/ 	.byte	0x04, 0x11
        /*000e*/ 	.short	(.L_4 - .L_3)
	.align		4
.L_3:
        /*0010*/ 	.word	index@(_Z17persistent_kernelPViPf)
        /*0014*/ 	.word	0x00000000


	//----- nvinfo : EIATTR_MIN_STACK_SIZE
	.align		4
.L_4:
        /*0018*/ 	.byte	0x04, 0x12
        /*001a*/ 	.short	(.L_6 - .L_5)
	.align		4
.L_5:
        /*001c*/ 	.word	index@(_Z17persistent_kernelPViPf)
        /*0020*/ 	.word	0x00000000
.L_6:


//--------------------- .nv.compat                --------------------------
	.section	.nv.compat,"",@"SHT_CUDA_COMPAT_INFO"
	.align	4
        /*0000*/ 	.byte	0x02, 0x09, 0x00, 0x00, 0x02, 0x02, 0x01, 0x00, 0x02, 0x05, 0x05, 0x00, 0x03, 0x07, 0x01, 0x01
        /*0010*/ 	.byte	0x02, 0x03, 0x00, 0x00, 0x02, 0x06, 0x01, 0x00, 0x04, 0x0b, 0x08, 0x00, 0x01, 0x00, 0x00, 0x00
        /*0020*/ 	.byte	0x00, 0x00, 0x00, 0x00


//--------------------- .nv.info._Z17persistent_kernelPViPf --------------------------
	.section	.nv.info._Z17persistent_kernelPViPf,"",@"SHT_CUDA_INFO"
	.sectionflags	@""
	.align	4


	//----- nvinfo : EIATTR_CUDA_API_VERSION
	.align		4
        /*0000*/ 	.byte	0x04, 0x37
        /*0002*/ 	.short	(.L_8 - .L_7)
.L_7:
        /*0004*/ 	.word	0x00000082


	//----- nvinfo : EIATTR_KPARAM_INFO
	.align		4
.L_8:
        /*0008*/ 	.byte	0x04, 0x17
        /*000a*/ 	.short	(.L_10 - .L_9)
.L_9:
        /*000c*/ 	.word	0x00000000
        /*0010*/ 	.short	0x0001
        /*0012*/ 	.short	0x0008
        /*0014*/ 	.byte	0x00, 0xf5, 0x21, 0x00


	//----- nvinfo : EIATTR_KPARAM_INFO
	.align		4
.L_10:
        /*0018*/ 	.byte	0x04, 0x17
        /*001a*/ 	.short	(.L_12 - .L_11)
.L_11:
        /*001c*/ 	.word	0x00000000
        /*0020*/ 	.short	0x0000
        /*0022*/ 	.short	0x0000
        /*0024*/ 	.byte	0x00, 0xf5, 0x21, 0x00


	//----- nvinfo : EIATTR_SPARSE_MMA_MASK
	.align		4
.L_12:
        /*0028*/ 	.byte	0x03, 0x50
        /*002a*/ 	.short	0x0000


	//----- nvinfo : EIATTR_MAXREG_COUNT
	.align		4
        /*002c*/ 	.byte	0x03, 0x1b
        /*002e*/ 	.short	0x00ff


	//----- nvinfo : EIATTR_MERCURY_ISA_VERSION
	.align		4
        /*0030*/ 	.byte	0x03, 0x5f
        /*0032*/ 	.short	0x0101


	//----- nvinfo : EIATTR_VRC_CTA_INIT_COUNT
	.align		4
        /*0034*/ 	.byte	0x02, 0x4a
	.zero		1
	.zero		1


	//----- nvinfo : EIATTR_EXIT_INSTR_OFFSETS
	.align		4
        /*0038*/ 	.byte	0x04, 0x1c
        /*003a*/ 	.short	(.L_14 - .L_13)


	//   ....[0]....
.L_13:
        /*003c*/ 	.word	0x00000050


	//   ....[1]....
        /*0040*/ 	.word	0x00059f00


	//----- nvinfo : EIATTR_CRS_STACK_SIZE
	.align		4
.L_14:
        /*0044*/ 	.byte	0x04, 0x1e
        /*0046*/ 	.short	(.L_16 - .L_15)
.L_15:
        /*0048*/ 	.word	0x00000000


	//----- nvinfo : EIATTR_CBANK_PARAM_SIZE
	.align		4
.L_16:
        /*004c*/ 	.byte	0x03, 0x19
        /*004e*/ 	.short	0x0010


	//----- nvinfo : EIATTR_PARAM_CBANK
	.align		4
        /*0050*/ 	.byte	0x04, 0x0a
        /*0052*/ 	.short	(.L_18 - .L_17)
	.align		4
.L_17:
        /*0054*/ 	.word	index@(.nv.constant0._Z17persistent_kernelPViPf)
        /*0058*/ 	.short	0x0380
        /*005a*/ 	.short	0x0010


	//----- nvinfo : EIATTR_SW_WAR
	.align		4
.L_18:
        /*005c*/ 	.byte	0x04, 0x36
        /*005e*/ 	.short	(.L_20 - .L_19)
.L_19:
        /*0060*/ 	.word	0x00000008
.L_20:


//--------------------- .nv.callgraph             --------------------------
	.section	.nv.callgraph,"",@"SHT_CUDA_CALLGRAPH"
	.align	4
	.sectionentsize	8
	.align		4
        /*0000*/ 	.word	0x00000000
	.align		4
        /*0004*/ 	.word	0xffffffff
	.align		4
        /*0008*/ 	.word	0x00000000
	.align		4
        /*000c*/ 	.word	0xfffffffe
	.align		4
        /*0010*/ 	.word	0x00000000
	.align		4
        /*0014*/ 	.word	0xfffffffd
	.align		4
        /*0018*/ 	.word	0x00000000
	.align		4
        /*001c*/ 	.word	0xfffffffc


//--------------------- .nv.constant4             --------------------------
	.section	.nv.constant4,"a",@progbits
	.align	8
	.align		8
.nv.constant4:
        /*0000*/ 	.dword	__cudart_i2opi_f


//--------------------- .text._Z17persistent_kernelPViPf --------------------------
	.section	.text._Z17persistent_kernelPViPf,"ax",@progbits
	.align	128
        .global         _Z17persistent_kernelPViPf
        .type           _Z17persistent_kernelPViPf,@function
        .size           _Z17persistent_kernelPViPf,(.L_x_1201 - _Z17persistent_kernelPViPf)
        .other          _Z17persistent_kernelPViPf,@"STO_CUDA_ENTRY STV_DEFAULT"
_Z17persistent_kernelPViPf:
.text._Z17persistent_kernelPViPf:
[----:B------:R-:W-:Y:S08]  /*0000*/  LDC R1, c[0x0][0x37c] ;  /* 0x0000df00ff017b82 */ /* 0x000ff00000000800 */
[----:B------:R-:W0:Y:S01]  /*0010*/  LDC.64 R2, c[0x0][0x380] ;  /* 0x0000e000ff027b82 */ /* 0x000e220000000a00 */
[----:B------:R-:W0:Y:S02]  /*0020*/  LDCU.64 UR6, c[0x0][0x358] ;  /* 0x00006b00ff0677ac */ /* 0x000e240008000a00 */
[----:B0-----:R-:W2:Y:S02]  /*0030*/  LDG.E.STRONG.SYS R2, desc[UR6][R2.64] ;  /* 0x0000000602027981 */ /* 0x001ea4000c1f5900 */
[----:B--2---:R-:W-:-:S13]  /*0040*/  ISETP.NE.AND P0, PT, R2, RZ, PT ;  /* 0x000000ff0200720c */ /* 0x004fda0003f05270 */
[----:B------:R-:W-:Y:S05]  /*0050*/  @P0 EXIT ;  /* 0x000000000000094d */ /* 0x000fea0003800000 */
[----:B------:R-:W0:Y:S02]  /*0060*/  S2R R11, SR_TID.X ;  /* 0x00000000000b7919 */ /* 0x000e240000002100 */
[----:B0-----:R-:W-:-:S07]  /*0070*/  I2FP.F32.U32 R11, R11 ;  /* 0x0000000b000b7245 */ /* 0x001fce0000201000 */
.L_x_1199:
[----:B------:R-:W-:-:S05]  /*0080*/  UMOV UR4, URZ ;  /* 0x000000ff00047c82 */ /* 0x000fca0008000000 */
.L_x_1198:
[C---:B------:R-:W-:Y:S01]  /*0090*/  FMUL R0, R11.reuse, 0.63661974668502807617 ;  /* 0x3f22f9830b007820 */ /* 0x040fe20000400000 */
[----:B------:R-:W-:Y:S01]  /*00a0*/  FSETP.GE.AND P0, PT, |R11|, 105615, PT ;  /* 0x47ce47800b00780b */ /* 0x000fe20003f06200 */
[----:B------:R-:W-:Y:S04]  /*00b0*/  BSSY.RECONVERGENT B0, `(.L_x_0) ;  /* 0x0000069000007945 */ /* 0x000fe80003800200 */
[----:B------:R-:W0:Y:S02]  /*00c0*/  F2I.NTZ R0, R0 ;  /* 0x0000000000007305 */ /* 0x000e240000203100 */
[----:B0-----:R-:W-:Y:S01]  /*00d0*/  I2FP.F32.S32 R4, R0 ;  /* 0x0000000000047245 */ /* 0x001fe20000201400 */
[----:B------:R-:W-:-:S04]  /*00e0*/  IMAD.MOV.U32 R12, RZ, RZ, R0 ;  /* 0x000000ffff0c7224 */ /* 0x000fc800078e0000 */
[----:B------:R-:W-:-:S04]  /*00f0*/  FFMA R3, R4, -1.5707962512969970703, R11 ;  /* 0xbfc90fda04037823 */ /* 0x000fc8000000000b */
[----:B------:R-:W-:-:S04]  /*0100*/  FFMA R3, R4, -7.5497894158615963534e-08, R3 ;  /* 0xb3a2216804037823 */ /* 0x000fc80000000003 */
[----:B------:R-:W-:-:S04]  /*0110*/  FFMA R13, R4, -5.3903029534742383927e-15, R3 ;  /* 0xa7c234c5040d7823 */ /* 0x000fc80000000003 */
[----:B------:R-:W-:Y:S01]  /*0120*/  IMAD.MOV.U32 R14, RZ, RZ, R13 ;  /* 0x000000ffff0e7224 */ /* 0x000fe200078e000d */
[----:B------:R-:W-:Y:S06]  /*0130*/  @!P0 BRA `(.L_x_1) ;  /* 0x0000000400808947 */ /* 0x000fec0003800000 */
[----:B------:R-:W-:-:S13]  /*0140*/  FSETP.NEU.AND P0, PT, |R11|, +INF , PT ;  /* 0x7f8000000b00780b */ /* 0x000fda0003f0d200 */
[----:B------:R-:W-:Y:S01]  /*0150*/  @!P0 FMUL R14, RZ, R11 ;  /* 0x0000000bff0e8220 */ /* 0x000fe20000400000 */
[----:B------:R-:W-:Y:S01]  /*0160*/  @!P0 IMAD.MOV.U32 R0, RZ, RZ, RZ ;  /* 0x000000ffff008224 */ /* 0x000fe200078e00ff */
[----:B------:R-:W-:Y:S06]  /*0170*/  @!P0 BRA `(.L_x_1) ;  /* 0x0000000400708947 */ /* 0x000fec0003800000 */
[----:B------:R-:W-:Y:S01]  /*0180*/  IMAD.SHL.U32 R3, R11, 0x100, RZ ;  /* 0x000001000b037824 */ /* 0x000fe200078e00ff */
[----:B------:R-:W0:Y:S01]  /*0190*/  LDCU.64 UR10, c[0x4][URZ] ;  /* 0x01000000ff0a77ac */ /* 0x000e220008000a00 */
[----:B------:R-:W-:Y:S02]  /*01a0*/  IMAD.MOV.U32 R0, RZ, RZ, RZ ;  /* 0x000000ffff007224 */ /* 0x000fe400078e00ff */
[----:B------:R-:W-:Y:S01]  /*01b0*/  IMAD.MOV.U32 R16, RZ, RZ, RZ ;  /* 0x000000ffff107224 */ /* 0x000fe200078e00ff */
[----:B------:R-:W-:Y:S01]  /*01c0*/  LOP3.LUT R17, R3, 0x80000000, RZ, 0xfc, !PT ;  /* 0x8000000003117812 */ /* 0x000fe200078efcff */
[----:B------:R-:W-:Y:S01]  /*01d0*/  UMOV UR8, URZ ;  /* 0x000000ff00087c82 */ /* 0x000fe20008000000 */
[----:B------:R-:W-:-:S05]  /*01e0*/  UMOV UR5, URZ ;  /* 0x000000ff00057c82 */ /* 0x000fca0008000000 */
.L_x_2:
[----:B0-----:R-:W-:Y:S02]  /*01f0*/  IMAD.U32 R14, RZ, RZ, UR10 ;  /* 0x0000000aff0e7e24 */ /* 0x001fe4000f8e00ff */
[----:B------:R-:W-:-:S05]  /*0200*/  IMAD.U32 R15, RZ, RZ, UR11 ;  /* 0x0000000bff0f7e24 */ /* 0x000fca000f8e00ff */
[----:B------:R-:W2:Y:S01]  /*0210*/  LDG.E.CONSTANT R4, desc[UR6][R14.64] ;  /* 0x000000060e047981 */ /* 0x000ea2000c1e9900 */
[----:B------:R-:W-:Y:S01]  /*0220*/  UIADD3 UR5, UPT, UPT, UR5, 0x1, URZ ;  /* 0x0000000105057890 */ /* 0x000fe2000fffe0ff */
[C---:B------:R-:W-:Y:S01]  /*0230*/  ISETP.EQ.AND P0, PT, R16.reuse, RZ, PT ;  /* 0x000000ff1000720c */ /* 0x040fe20003f02270 */
[----:B------:R-:W-:Y:S01]  /*0240*/  UIADD3 UR10, UP1, UPT, UR10, 0x4, URZ ;  /* 0x000000040a0a7890 */ /* 0x000fe2000ff3e0ff */
[C---:B------:R-:W-:Y:S01]  /*0250*/  ISETP.EQ.AND P1, PT, R16.reuse, 0x4, PT ;  /* 0x000000041000780c */ /* 0x040fe20003f22270 */
[----:B------:R-:W-:Y:S01]  /*0260*/  UISETP.NE.AND UP0, UPT, UR5, 0x6, UPT ;  /* 0x000000060500788c */ /* 0x000fe2000bf05270 */
[C---:B------:R-:W-:Y:S01]  /*0270*/  ISETP.EQ.AND P2, PT, R16.reuse, 0x8, PT ;  /* 0x000000081000780c */ /* 0x040fe20003f42270 */
[----:B------:R-:W-:Y:S01]  /*0280*/  UIADD3.X UR11, UPT, UPT, URZ, UR11, URZ, UP1, !UPT ;  /* 0x0000000bff0b7290 */ /* 0x000fe20008ffe4ff */
[C---:B------:R-:W-:Y:S02]  /*0290*/  ISETP.EQ.AND P3, PT, R16.reuse, 0xc, PT ;  /* 0x0000000c1000780c */ /* 0x040fe40003f62270 */
[----:B------:R-:W-:-:S02]  /*02a0*/  ISETP.EQ.AND P4, PT, R16, 0x10, PT ;  /* 0x000000101000780c */ /* 0x000fc40003f82270 */
[C---:B------:R-:W-:Y:S01]  /*02b0*/  ISETP.EQ.AND P5, PT, R16.reuse, 0x14, PT ;  /* 0x000000141000780c */ /* 0x040fe20003fa2270 */
[----:B------:R-:W-:Y:S02]  /*02c0*/  VIADD R16, R16, 0x4 ;  /* 0x0000000410107836 */ /* 0x000fe40000000000 */
[----:B--2---:R-:W-:-:S03]  /*02d0*/  IMAD.WIDE.U32 R4, R4, R17, RZ ;  /* 0x0000001104047225 */ /* 0x004fc600078e00ff */
[----:B------:R-:W-:-:S04]  /*02e0*/  IADD3 R3, P6, PT, R4, R0, RZ ;  /* 0x0000000004037210 */ /* 0x000fc80007fde0ff */
[----:B------:R-:W-:Y:S01]  /*02f0*/  IADD3.X R0, PT, PT, R5, UR8, RZ, P6, !PT ;  /* 0x0000000805007c10 */ /* 0x000fe2000b7fe4ff */
[--C-:B------:R-:W-:Y:S01]  /*0300*/  @P0 IMAD.MOV.U32 R2, RZ, RZ, R3.reuse ;  /* 0x000000ffff020224 */ /* 0x100fe200078e0003 */
[----:B------:R-:W-:Y:S01]  /*0310*/  @P4 MOV R9, R3 ;  /* 0x0000000300094202 */ /* 0x000fe20000000f00 */
[--C-:B------:R-:W-:Y:S02]  /*0320*/  @P1 IMAD.MOV.U32 R6, RZ, RZ, R3.reuse ;  /* 0x000000ffff061224 */ /* 0x100fe400078e0003 */
[--C-:B------:R-:W-:Y:S02]  /*0330*/  @P2 IMAD.MOV.U32 R7, RZ, RZ, R3.reuse ;  /* 0x000000ffff072224 */ /* 0x100fe400078e0003 */
[--C-:B------:R-:W-:Y:S02]  /*0340*/  @P3 IMAD.MOV.U32 R8, RZ, RZ, R3.reuse ;  /* 0x000000ffff083224 */ /* 0x100fe400078e0003 */
[----:B------:R-:W-:Y:S01]  /*0350*/  @P5 IMAD.MOV.U32 R10, RZ, RZ, R3 ;  /* 0x000000ffff0a5224 */ /* 0x000fe200078e0003 */
[----:B------:R-:W-:Y:S06]  /*0360*/  BRA.U UP0, `(.L_x_2) ;  /* 0xfffffffd00a07547 */ /* 0x000fec000b83ffff */
[----:B------:R-:W-:Y:S01]  /*0370*/  SHF.R.U32.HI R3, RZ, 0x17, R11 ;  /* 0x00000017ff037819 */ /* 0x000fe2000001160b */
[----:B------:R-:W-:Y:S03]  /*0380*/  BSSY.RECONVERGENT B1, `(.L_x_3) ;  /* 0x0000029000017945 */ /* 0x000fe60003800200 */
[C---:B------:R-:W-:Y:S02]  /*0390*/  LOP3.LUT R4, R3.reuse, 0xe0, RZ, 0xc0, !PT ;  /* 0x000000e003047812 */ /* 0x040fe400078ec0ff */
[----:B------:R-:W-:-:S03]  /*03a0*/  LOP3.LUT P6, RZ, R3, 0x1f, RZ, 0xc0, !PT ;  /* 0x0000001f03ff7812 */ /* 0x000fc600078cc0ff */
[----:B------:R-:W-:-:S05]  /*03b0*/  VIADD R4, R4, 0xffffff80 ;  /* 0xffffff8004047836 */ /* 0x000fca0000000000 */
[----:B------:R-:W-:-:S05]  /*03c0*/  SHF.R.U32.HI R4, RZ, 0x5, R4 ;  /* 0x00000005ff047819 */ /* 0x000fca0000011604 */
[----:B------:R-:W-:-:S05]  /*03d0*/  IMAD.U32 R14, R4, -0x4, RZ ;  /* 0xfffffffc040e7824 */ /* 0x000fca00078e00ff */
[C---:B------:R-:W-:Y:S02]  /*03e0*/  ISETP.EQ.AND P3, PT, R14.reuse, -0x18, PT ;  /* 0xffffffe80e00780c */ /* 0x040fe40003f62270 */
[C---:B------:R-:W-:Y:S02]  /*03f0*/  ISETP.EQ.AND P4, PT, R14.reuse, -0x14, PT ;  /* 0xffffffec0e00780c */ /* 0x040fe40003f82270 */
[C---:B------:R-:W-:Y:S02]  /*0400*/  ISETP.EQ.AND P2, PT, R14.reuse, -0x10, PT ;  /* 0xfffffff00e00780c */ /* 0x040fe40003f42270 */
[C---:B------:R-:W-:Y:S02]  /*0410*/  ISETP.EQ.AND P1, PT, R14.reuse, -0xc, PT ;  /* 0xfffffff40e00780c */ /* 0x040fe40003f22270 */
[C---:B------:R-:W-:Y:S02]  /*0420*/  ISETP.EQ.AND P0, PT, R14.reuse, -0x8, PT ;  /* 0xfffffff80e00780c */ /* 0x040fe40003f02270 */
[----:B------:R-:W-:-:S03]  /*0430*/  ISETP.EQ.AND P5, PT, R14, RZ, PT ;  /* 0x000000ff0e00720c */ /* 0x000fc60003fa2270 */
[--C-:B------:R-:W-:Y:S01]  /*0440*/  @P3 IMAD.MOV.U32 R4, RZ, RZ, R2.reuse ;  /* 0x000000ffff043224 */ /* 0x100fe200078e0002 */
[C---:B------:R-:W-:Y:S01]  /*0450*/  ISETP.EQ.AND P3, PT, R14.reuse, -0x4, PT ;  /* 0xfffffffc0e00780c */ /* 0x040fe20003f62270 */
[----:B------:R-:W-:Y:S02]  /*0460*/  @P4 IMAD.MOV.U32 R5, RZ, RZ, R2 ;  /* 0x000000ffff054224 */ /* 0x000fe400078e0002 */
[----:B------:R-:W-:Y:S01]  /*0470*/  @P4 IMAD.MOV.U32 R4, RZ, RZ, R6 ;  /* 0x000000ffff044224 */ /* 0x000fe200078e0006 */
[----:B------:R-:W-:Y:S01]  /*0480*/  ISETP.EQ.AND P4, PT, R14, 0x4, PT ;  /* 0x000000040e00780c */ /* 0x000fe20003f82270 */
[----:B------:R-:W-:Y:S02]  /*0490*/  @P2 IMAD.MOV.U32 R4, RZ, RZ, R7 ;  /* 0x000000ffff042224 */ /* 0x000fe400078e0007 */
[----:B------:R-:W-:Y:S01]  /*04a0*/  @P1 IMAD.MOV.U32 R4, RZ, RZ, R8 ;  /* 0x000000ffff041224 */ /* 0x000fe200078e0008 */
[----:B------:R-:W-:Y:S01]  /*04b0*/  @P0 MOV R4, R9 ;  /* 0x0000000900040202 */ /* 0x000fe20000000f00 */
[----:B------:R-:W-:-:S02]  /*04c0*/  @P2 IMAD.MOV.U32 R5, RZ, RZ, R6 ;  /* 0x000000ffff052224 */ /* 0x000fc400078e0006 */
[----:B------:R-:W-:Y:S02]  /*04d0*/  @P1 IMAD.MOV.U32 R5, RZ, RZ, R7 ;  /* 0x000000ffff051224 */ /* 0x000fe400078e0007 */
[----:B------:R-:W-:Y:S02]  /*04e0*/  @P3 IMAD.MOV.U32 R4, RZ, RZ, R10 ;  /* 0x000000ffff043224 */ /* 0x000fe400078e000a */
[----:B------:R-:W-:Y:S02]  /*04f0*/  @P5 IMAD.MOV.U32 R4, RZ, RZ, R0 ;  /* 0x000000ffff045224 */ /* 0x000fe400078e0000 */
[----:B------:R-:W-:Y:S02]  /*0500*/  @P0 IMAD.MOV.U32 R5, RZ, RZ, R8 ;  /* 0x000000ffff050224 */ /* 0x000fe400078e0008 */
[----:B------:R-:W-:Y:S02]  /*0510*/  @P3 IMAD.MOV.U32 R5, RZ, RZ, R9 ;  /* 0x000000ffff053224 */ /* 0x000fe400078e0009 */
[----:B------:R-:W-:-:S02]  /*0520*/  @P5 IMAD.MOV.U32 R5, RZ, RZ, R10 ;  /* 0x000000ffff055224 */ /* 0x000fc400078e000a */
[----:B------:R-:W-:Y:S02]  /*0530*/  @P4 IMAD.MOV.U32 R5, RZ, RZ, R0 ;  /* 0x000000ffff054224 */ /* 0x000fe400078e0000 */
[----:B------:R-:W-:Y:S01]  /*0540*/  IMAD.MOV.U32 R16, RZ, RZ, R4 ;  /* 0x000000ffff107224 */ /* 0x000fe200078e0004 */
[----:B------:R-:W-:Y:S06]  /*0550*/  @!P6 BRA `(.L_x_4) ;  /* 0x00000000002ce947 */ /* 0x000fec0003800000 */
[----:B------:R-:W-:Y:S01]  /*0560*/  @P2 IMAD.MOV.U32 R4, RZ, RZ, R2 ;  /* 0x000000ffff042224 */ /* 0x000fe200078e0002 */
[----:B------:R-:W-:Y:S01]  /*0570*/  LOP3.LUT R3, R3, 0x1f, RZ, 0xc0, !PT ;  /* 0x0000001f03037812 */ /* 0x000fe200078ec0ff */
[----:B------:R-:W-:Y:S02]  /*0580*/  @P1 IMAD.MOV.U32 R4, RZ, RZ, R6 ;  /* 0x000000ffff041224 */ /* 0x000fe400078e0006 */
[----:B------:R-:W-:Y:S01]  /*0590*/  @P0 IMAD.MOV.U32 R4, RZ, RZ, R7 ;  /* 0x000000ffff040224 */ /* 0x000fe200078e0007 */
[----:B------:R-:W-:Y:S01]  /*05a0*/  ISETP.EQ.AND P0, PT, R14, 0x8, PT ;  /* 0x000000080e00780c */ /* 0x000fe20003f02270 */
[----:B------:R-:W-:Y:S01]  /*05b0*/  @P3 IMAD.MOV.U32 R4, RZ, RZ, R8 ;  /* 0x000000ffff043224 */ /* 0x000fe200078e0008 */
[----:B------:R-:W-:Y:S01]  /*05c0*/  SHF.L.W.U32.HI R16, R5, R3, R16 ;  /* 0x0000000305107219 */ /* 0x000fe20000010e10 */
[----:B------:R-:W-:Y:S02]  /*05d0*/  @P5 IMAD.MOV.U32 R4, RZ, RZ, R9 ;  /* 0x000000ffff045224 */ /* 0x000fe400078e0009 */
[----:B------:R-:W-:-:S08]  /*05e0*/  @P4 IMAD.MOV.U32 R4, RZ, RZ, R10 ;  /* 0x000000ffff044224 */ /* 0x000fd000078e000a */
[----:B------:R-:W-:-:S04]  /*05f0*/  @P0 MOV R4, R0 ;  /* 0x0000000000040202 */ /* 0x000fc80000000f00 */
[----:B------:R-:W-:-:S07]  /*0600*/  SHF.L.W.U32.HI R5, R4, R3, R5 ;  /* 0x0000000304057219 */ /* 0x000fce0000010e05 */
.L_x_4:
[----:B------:R-:W-:Y:S05]  /*0610*/  BSYNC.RECONVERGENT B1 ;  /* 0x0000000000017941 */ /* 0x000fea0003800200 */
.L_x_3:
[C---:B------:R-:W-:Y:S01]  /*0620*/  SHF.L.W.U32.HI R3, R5.reuse, 0x2, R16 ;  /* 0x0000000205037819 */ /* 0x040fe20000010e10 */
[----:B------:R-:W-:Y:S01]  /*0630*/  IMAD.SHL.U32 R5, R5, 0x4, RZ ;  /* 0x0000000405057824 */ /* 0x000fe200078e00ff */
[----:B------:R-:W-:Y:S01]  /*0640*/  UMOV UR8, 0x54442d19 ;  /* 0x54442d1900087882 */ /* 0x000fe20000000000 */
[----:B------:R-:W-:Y:S01]  /*0650*/  UMOV UR9, 0x3bf921fb ;  /* 0x3bf921fb00097882 */ /* 0x000fe20000000000 */
[----:B------:R-:W-:Y:S02]  /*0660*/  SHF.R.S32.HI R0, RZ, 0x1f, R3 ;  /* 0x0000001fff007819 */ /* 0x000fe40000011403 */
[----:B------:R-:W-:Y:S02]  /*0670*/  ISETP.GE.AND P0, PT, R11, RZ, PT ;  /* 0x000000ff0b00720c */ /* 0x000fe40003f06270 */
[C---:B------:R-:W-:Y:S02]  /*0680*/  LOP3.LUT R14, R0.reuse, R5, RZ, 0x3c, !PT ;  /* 0x00000005000e7212 */ /* 0x040fe400078e3cff */
[----:B------:R-:W-:-:S02]  /*0690*/  LOP3.LUT R15, R0, R3, RZ, 0x3c, !PT ;  /* 0x00000003000f7212 */ /* 0x000fc400078e3cff */
[----:B------:R-:W-:Y:S02]  /*06a0*/  SHF.R.U32.HI R0, RZ, 0x1e, R16 ;  /* 0x0000001eff007819 */ /* 0x000fe40000011610 */
[----:B------:R-:W0:Y:S01]  /*06b0*/  I2F.F64.S64 R4, R14 ;  /* 0x0000000e00047312 */ /* 0x000e220000301c00 */
[C---:B------:R-:W-:Y:S02]  /*06c0*/  LOP3.LUT R16, R3.reuse, R11, RZ, 0x3c, !PT ;  /* 0x0000000b03107212 */ /* 0x040fe400078e3cff */
[----:B------:R-:W-:Y:S02]  /*06d0*/  LEA.HI R0, R3, R0, RZ, 0x1 ;  /* 0x0000000003007211 */ /* 0x000fe400078f08ff */
[----:B------:R-:W-:-:S03]  /*06e0*/  ISETP.GE.AND P1, PT, R16, RZ, PT ;  /* 0x000000ff1000720c */ /* 0x000fc60003f26270 */
[----:B------:R-:W-:-:S04]  /*06f0*/  IMAD.MOV R3, RZ, RZ, -R0 ;  /* 0x000000ffff037224 */ /* 0x000fc800078e0a00 */
[----:B------:R-:W-:Y:S01]  /*0700*/  @!P0 IMAD.MOV.U32 R0, RZ, RZ, R3 ;  /* 0x000000ffff008224 */ /* 0x000fe200078e0003 */
[----:B0-----:R-:W-:-:S10]  /*0710*/  DMUL R4, R4, UR8 ;  /* 0x0000000804047c28 */ /* 0x001fd40008000000 */
[----:B------:R-:W0:Y:S02]  /*0720*/  F2F.F32.F64 R4, R4 ;  /* 0x0000000400047310 */ /* 0x000e240000301000 */
[----:B0-----:R-:W-:-:S07]  /*0730*/  FSEL R14, -R4, R4, !P1 ;  /* 0x00000004040e7208 */ /* 0x001fce0004800100 */
.L_x_1:
[----:B------:R-:W-:Y:S05]  /*0740*/  BSYNC.RECONVERGENT B0 ;  /* 0x0000000000007941 */ /* 0x000fea0003800200 */
.L_x_0:
[----:B------:R-:W-:Y:S01]  /*0750*/  LOP3.LUT R4, R0, 0x1, RZ, 0xc0, !PT ;  /* 0x0000000100047812 */ /* 0x000fe200078ec0ff */
[----:B------:R-:W-:Y:S02]  /*0760*/  IMAD.MOV.U32 R3, RZ, RZ, 0x37cbac00 ;  /* 0x37cbac00ff037424 */ /* 0x000fe400078e00ff */
[----:B------:R-:W-:Y:S01]  /*0770*/  FMUL R15, R14, R14 ;  /* 0x0000000e0e0f7220 */ /* 0x000fe20000400000 */
[----:B------:R-:W-:Y:S01]  /*0780*/  IMAD.MOV.U32 R5, RZ, RZ, 0x3effffff ;  /* 0x3effffffff057424 */ /* 0x000fe200078e00ff */
[----:B------:R-:W-:Y:S01]  /*0790*/  ISETP.NE.U32.AND P0, PT, R4, 0x1, PT ;  /* 0x000000010400780c */ /* 0x000fe20003f05070 */
[----:B------:R-:W-:Y:S02]  /*07a0*/  IMAD.MOV.U32 R4, RZ, RZ, 0x3d2aaabb ;  /* 0x3d2aaabbff047424 */ /* 0x000fe400078e00ff */
[----:B------:R-:W-:Y:S01]  /*07b0*/  FFMA R16, R15, R3, -0.0013887860113754868507 ;  /* 0xbab607ed0f107423 */ /* 0x000fe20000000003 */
[----:B------:R-:W-:Y:S01]  /*07c0*/  LOP3.LUT P1, RZ, R0, 0x2, RZ, 0xc0, !PT ;  /* 0x0000000200ff7812 */ /* 0x000fe2000782c0ff */
[----:B------:R-:W-:Y:S01]  /*07d0*/  BSSY.RECONVERGENT B0, `(.L_x_5) ;  /* 0x0000067000007945 */ /* 0x000fe20003800200 */
[----:B------:R-:W-:-:S02]  /*07e0*/  FSEL R0, R14, 1, P0 ;  /* 0x3f8000000e007808 */ /* 0x000fc40000000000 */
[----:B------:R-:W-:Y:S02]  /*07f0*/  FSEL R16, R16, -0.00019574658654164522886, !P0 ;  /* 0xb94d415310107808 */ /* 0x000fe40004000000 */
[----:B------:R-:W-:Y:S01]  /*0800*/  FSEL R18, R4, 0.0083327032625675201416, !P0 ;  /* 0x3c0885e404127808 */ /* 0x000fe20004000000 */
[----:B------:R-:W-:Y:S01]  /*0810*/  FFMA R17, R15, R0, RZ ;  /* 0x000000000f117223 */ /* 0x000fe200000000ff */
[----:B------:R-:W-:Y:S02]  /*0820*/  FSEL R19, -R5, -0.16666662693023681641, !P0 ;  /* 0xbe2aaaa805137808 */ /* 0x000fe40004000100 */
[----:B------:R-:W-:Y:S01]  /*0830*/  FSETP.GE.AND P0, PT, |R11|, 105615, PT ;  /* 0x47ce47800b00780b */ /* 0x000fe20003f06200 */
[----:B------:R-:W-:-:S04]  /*0840*/  FFMA R16, R15, R16, R18 ;  /* 0x000000100f107223 */ /* 0x000fc80000000012 */
[----:B------:R-:W-:-:S04]  /*0850*/  FFMA R16, R15, R16, R19 ;  /* 0x000000100f107223 */ /* 0x000fc80000000013 */
[----:B------:R-:W-:-:S04]  /*0860*/  FFMA R18, R17, R16, R0 ;  /* 0x0000001011127223 */ /* 0x000fc80000000000 */
[----:B------:R-:W-:Y:S01]  /*0870*/  @P1 FADD R18, RZ, -R18 ;  /* 0x80000012ff121221 */ /* 0x000fe20000000000 */
[----:B------:R-:W-:Y:S06]  /*0880*/  @!P0 BRA `(.L_x_6) ;  /* 0x00000004006c8947 */ /* 0x000fec0003800000 */
[----:B------:R-:W-:-:S13]  /*0890*/  FSETP.NEU.AND P0, PT, |R11|, +INF , PT ;  /* 0x7f8000000b00780b */ /* 0x000fda0003f0d200 */
[----:B------:R-:W-:Y:S01]  /*08a0*/  @!P0 FMUL R13, RZ, R11 ;  /* 0x0000000bff0d8220 */ /* 0x000fe20000400000 */
[----:B------:R-:W-:Y:S01]  /*08b0*/  @!P0 IMAD.MOV.U32 R12, RZ, RZ, RZ ;  /* 0x000000ffff0c8224 */ /* 0x000fe200078e00ff */
[----:B------:R-:W-:Y:S06]  /*08c0*/  @!P0 BRA `(.L_x_6) ;  /* 0x00000004005c8947 */ /* 0x000fec0003800000 */
[----:B------:R-:W0:Y:S01]  /*08d0*/  LDC.64 R12, c[0x4][RZ] ;  /* 0x01000000ff0c7b82 */ /* 0x000e220000000a00 */
[----:B------:R-:W-:Y:S01]  /*08e0*/  IMAD.SHL.U32 R0, R11, 0x100, RZ ;  /* 0x000001000b007824 */ /* 0x000fe200078e00ff */
[----:B------:R-:W-:Y:S01]  /*08f0*/  UMOV UR5, URZ ;  /* 0x000000ff00057c82 */ /* 0x000fe20008000000 */
[----:B------:R-:W-:Y:S02]  /*0900*/  IMAD.MOV.U32 R19, RZ, RZ, RZ ;  /* 0x000000ffff137224 */ /* 0x000fe400078e00ff */
[----:B------:R-:W-:Y:S01]  /*0910*/  IMAD.MOV.U32 R21, RZ, RZ, RZ ;  /* 0x000000ffff157224 */ /* 0x000fe200078e00ff */
[----:B------:R-:W-:-:S07]  /*0920*/  LOP3.LUT R23, R0, 0x80000000, RZ, 0xfc, !PT ;  /* 0x8000000000177812 */ /* 0x000fce00078efcff */
.L_x_7:
[----:B0-----:R-:W-:-:S06]  /*0930*/  IMAD.WIDE.U32 R14, R21, 0x4, R12 ;  /* 0x00000004150e7825 */ /* 0x001fcc00078e000c */
[----:B------:R-:W2:Y:S01]  /*0940*/  LDG.E.CONSTANT R14, desc[UR6][R14.64] ;  /* 0x000000060e0e7981 */ /* 0x000ea2000c1e9900 */
[C---:B------:R-:W-:Y:S02]  /*0950*/  IMAD.SHL.U32 R0, R21.reuse, 0x4, RZ ;  /* 0x0000000415007824 */ /* 0x040fe400078e00ff */
[----:B------:R-:W-:-:S03]  /*0960*/  VIADD R21, R21, 0x1 ;  /* 0x0000000115157836 */ /* 0x000fc60000000000 */
[C---:B------:R-:W-:Y:S02]  /*0970*/  ISETP.EQ.AND P0, PT, R0.reuse, RZ, PT ;  /* 0x000000ff0000720c */ /* 0x040fe40003f02270 */
[C---:B------:R-:W-:Y:S02]  /*0980*/  ISETP.EQ.AND P5, PT, R0.reuse, 0x4, PT ;  /* 0x000000040000780c */ /* 0x040fe40003fa2270 */
[C---:B------:R-:W-:Y:S02]  /*0990*/  ISETP.EQ.AND P4, PT, R0.reuse, 0x8, PT ;  /* 0x000000080000780c */ /* 0x040fe40003f82270 */
[C---:B------:R-:W-:Y:S02]  /*09a0*/  ISETP.EQ.AND P3, PT, R0.reuse, 0xc, PT ;  /* 0x0000000c0000780c */ /* 0x040fe40003f62270 */
[C---:B------:R-:W-:Y:S02]  /*09b0*/  ISETP.EQ.AND P2, PT, R0.reuse, 0x10, PT ;  /* 0x000000100000780c */ /* 0x040fe40003f42270 */
[----:B------:R-:W-:Y:S01]  /*09c0*/  ISETP.EQ.AND P1, PT, R0, 0x14, PT ;  /* 0x000000140000780c */ /* 0x000fe20003f22270 */
[----:B--2---:R-:W-:-:S03]  /*09d0*/  IMAD.WIDE.U32 R16, R14, R23, RZ ;  /* 0x000000170e107225 */ /* 0x004fc600078e00ff */
[----:B------:R-:W-:-:S04]  /*09e0*/  IADD3 R0, P6, PT, R16, R19, RZ ;  /* 0x0000001310007210 */ /* 0x000fc80007fde0ff */
[----:B------:R-:W-:Y:S01]  /*09f0*/  IADD3.X R19, PT, PT, R17, UR5, RZ, P6, !PT ;  /* 0x0000000511137c10 */ /* 0x000fe2000b7fe4ff */
[--C-:B------:R-:W-:Y:S01]  /*0a00*/  @P5 IMAD.MOV.U32 R6, RZ, RZ, R0.reuse ;  /* 0x000000ffff065224 */ /* 0x100fe200078e0000 */
[----:B------:R-:W-:Y:S01]  /*0a10*/  ISETP.NE.AND P6, PT, R21, 0x6, PT ;  /* 0x000000061500780c */ /* 0x000fe20003fc5270 */
[--C-:B------:R-:W-:Y:S01]  /*0a20*/  @P4 IMAD.MOV.U32 R7, RZ, RZ, R0.reuse ;  /* 0x000000ffff074224 */ /* 0x100fe200078e0000 */
[----:B------:R-:W-:Y:S01]  /*0a30*/  @P0 MOV R2, R0 ;  /* 0x0000000000020202 */ /* 0x000fe20000000f00 */
[--C-:B------:R-:W-:Y:S02]  /*0a40*/  @P3 IMAD.MOV.U32 R8, RZ, RZ, R0.reuse ;  /* 0x000000ffff083224 */ /* 0x100fe400078e0000 */
[--C-:B------:R-:W-:Y:S02]  /*0a50*/  @P2 IMAD.MOV.U32 R9, RZ, RZ, R0.reuse ;  /* 0x000000ffff092224 */ /* 0x100fe400078e0000 */
[----:B------:R-:W-:-:S06]  /*0a60*/  @P1 IMAD.MOV.U32 R10, RZ, RZ, R0 ;  /* 0x000000ffff0a1224 */ /* 0x000fcc00078e0000 */
[----:B------:R-:W-:Y:S05]  /*0a70*/  @P6 BRA `(.L_x_7) ;  /* 0xfffffffc00ac6947 */ /* 0x000fea000383ffff */
        /* <DEDUP_REMOVED lines=12> */
[----:B------:R-:W-:-:S03]  /*0b40*/  ISETP.EQ.AND P5, PT, R15, 0x4, PT ;  /* 0x000000040f00780c */ /* 0x000fc60003fa2270 */
[--C-:B------:R-:W-:Y:S01]  /*0b50*/  @P3 IMAD.MOV.U32 R0, RZ, RZ, R2.reuse ;  /* 0x000000ffff003224 */ /* 0x100fe200078e0002 */
[C---:B------:R-:W-:Y:S01]  /*0b60*/  ISETP.EQ.AND P3, PT, R15.reuse, -0x4, PT ;  /* 0xfffffffc0f00780c */ /* 0x040fe20003f62270 */
[----:B------:R-:W-:Y:S02]  /*0b70*/  @P4 IMAD.MOV.U32 R12, RZ, RZ, R2 ;  /* 0x000000ffff0c4224 */ /* 0x000fe400078e0002 */
[--C-:B------:R-:W-:Y:S01]  /*0b80*/  @P4 IMAD.MOV.U32 R0, RZ, RZ, R6.reuse ;  /* 0x000000ffff004224 */ /* 0x100fe200078e0006 */
[----:B------:R-:W-:Y:S01]  /*0b90*/  ISETP.EQ.AND P4, PT, R15, RZ, PT ;  /* 0x000000ff0f00720c */ /* 0x000fe20003f82270 */
[----:B------:R-:W-:Y:S01]  /*0ba0*/  @P2 IMAD.MOV.U32 R12, RZ, RZ, R6 ;  /* 0x000000ffff0c2224 */ /* 0x000fe200078e0006 */
[----:B------:R-:W-:Y:S01]  /*0bb0*/  @P1 MOV R12, R7 ;  /* 0x00000007000c1202 */ /* 0x000fe20000000f00 */
[----:B------:R-:W-:Y:S02]  /*0bc0*/  @P2 IMAD.MOV.U32 R0, RZ, RZ, R7 ;  /* 0x000000ffff002224 */ /* 0x000fe400078e0007 */
[----:B------:R-:W-:-:S02]  /*0bd0*/  @P1 IMAD.MOV.U32 R0, RZ, RZ, R8 ;  /* 0x000000ffff001224 */ /* 0x000fc400078e0008 */
[----:B------:R-:W-:Y:S02]  /*0be0*/  @P0 IMAD.MOV.U32 R12, RZ, RZ, R8 ;  /* 0x000000ffff0c0224 */ /* 0x000fe400078e0008 */
[--C-:B------:R-:W-:Y:S02]  /*0bf0*/  @P0 IMAD.MOV.U32 R0, RZ, RZ, R9.reuse ;  /* 0x000000ffff000224 */ /* 0x100fe400078e0009 */
[----:B------:R-:W-:Y:S02]  /*0c00*/  @P3 IMAD.MOV.U32 R12, RZ, RZ, R9 ;  /* 0x000000ffff0c3224 */ /* 0x000fe400078e0009 */
[--C-:B------:R-:W-:Y:S02]  /*0c10*/  @P3 IMAD.MOV.U32 R0, RZ, RZ, R10.reuse ;  /* 0x000000ffff003224 */ /* 0x100fe400078e000a */
[----:B------:R-:W-:Y:S02]  /*0c20*/  @P4 IMAD.MOV.U32 R12, RZ, RZ, R10 ;  /* 0x000000ffff0c4224 */ /* 0x000fe400078e000a */
[----:B------:R-:W-:-:S02]  /*0c30*/  @P4 IMAD.MOV.U32 R0, RZ, RZ, R19 ;  /* 0x000000ffff004224 */ /* 0x000fc400078e0013 */
[----:B------:R-:W-:Y:S01]  /*0c40*/  @P5 IMAD.MOV.U32 R12, RZ, RZ, R19 ;  /* 0x000000ffff0c5224 */ /* 0x000fe200078e0013 */
[----:B------:R-:W-:Y:S06]  /*0c50*/  @!P6 BRA `(.L_x_9) ;  /* 0x00000000002ce947 */ /* 0x000fec0003800000 */
[----:B------:R-:W-:Y:S02]  /*0c60*/  @P2 IMAD.MOV.U32 R13, RZ, RZ, R2 ;  /* 0x000000ffff0d2224 */ /* 0x000fe400078e0002 */
[----:B------:R-:W-:Y:S02]  /*0c70*/  @P1 IMAD.MOV.U32 R13, RZ, RZ, R6 ;  /* 0x000000ffff0d1224 */ /* 0x000fe400078e0006 */
[----:B------:R-:W-:Y:S01]  /*0c80*/  @P0 IMAD.MOV.U32 R13, RZ, RZ, R7 ;  /* 0x000000ffff0d0224 */ /* 0x000fe200078e0007 */
[----:B------:R-:W-:Y:S01]  /*0c90*/  ISETP.EQ.AND P0, PT, R15, 0x8, PT ;  /* 0x000000080f00780c */ /* 0x000fe20003f02270 */
[----:B------:R-:W-:Y:S01]  /*0ca0*/  @P3 IMAD.MOV.U32 R13, RZ, RZ, R8 ;  /* 0x000000ffff0d3224 */ /* 0x000fe200078e0008 */
[----:B------:R-:W-:Y:S01]  /*0cb0*/  @P4 MOV R13, R9 ;  /* 0x00000009000d4202 */ /* 0x000fe20000000f00 */
[----:B------:R-:W-:Y:S01]  /*0cc0*/  @P5 IMAD.MOV.U32 R13, RZ, RZ, R10 ;  /* 0x000000ffff0d5224 */ /* 0x000fe200078e000a */
[----:B------:R-:W-:-:S04]  /*0cd0*/  LOP3.LUT R15, R14, 0x1f, RZ, 0xc0, !PT ;  /* 0x0000001f0e0f7812 */ /* 0x000fc800078ec0ff */
[----:B------:R-:W-:-:S05]  /*0ce0*/  SHF.L.W.U32.HI R0, R12, R15, R0 ;  /* 0x0000000f0c007219 */ /* 0x000fca0000010e00 */
[----:B------:R-:W-:-:S05]  /*0cf0*/  @P0 IMAD.MOV.U32 R13, RZ, RZ, R19 ;  /* 0x000000ffff0d0224 */ /* 0x000fca00078e0013 */
[----:B------:R-:W-:-:S07]  /*0d00*/  SHF.L.W.U32.HI R12, R13, R15, R12 ;  /* 0x0000000f0d0c7219 */ /* 0x000fce0000010e0c */
.L_x_9:
[----:B------:R-:W-:Y:S05]  /*0d10*/  BSYNC.RECONVERGENT B1 ;  /* 0x0000000000017941 */ /* 0x000fea0003800200 */
.L_x_8:
        /* <DEDUP_REMOVED lines=9> */
[C---:B------:R-:W-:Y:S02]  /*0db0*/  LOP3.LUT R19, R13.reuse, R11, RZ, 0x3c, !PT ;  /* 0x0000000b0d137212 */ /* 0x040fe400078e3cff */
[----:B------:R-:W0:Y:S01]  /*0dc0*/  I2F.F64.S64 R14, R14 ;  /* 0x0000000e000e7312 */ /* 0x000e220000301c00 */
[----:B------:R-:W-:Y:S02]  /*0dd0*/  LEA.HI R12, R13, R0, RZ, 0x1 ;  /* 0x000000000d0c7211 */ /* 0x000fe400078f08ff */
[----:B------:R-:W-:-:S03]  /*0de0*/  ISETP.GE.AND P0, PT, R19, RZ, PT ;  /* 0x000000ff1300720c */ /* 0x000fc60003f06270 */
[----:B------:R-:W-:-:S04]  /*0df0*/  IMAD.MOV R0, RZ, RZ, -R12 ;  /* 0x000000ffff007224 */ /* 0x000fc800078e0a0c */
[----:B------:R-:W-:Y:S01]  /*0e00*/  @!P1 IMAD.MOV.U32 R12, RZ, RZ, R0 ;  /* 0x000000ffff0c9224 */ /* 0x000fe200078e0000 */
[----:B0-----:R-:W-:-:S10]  /*0e10*/  DMUL R16, R14, UR8 ;  /* 0x000000080e107c28 */ /* 0x001fd40008000000 */
[----:B------:R-:W0:Y:S02]  /*0e20*/  F2F.F32.F64 R16, R16 ;  /* 0x0000001000107310 */ /* 0x000e240000301000 */
[----:B0-----:R-:W-:-:S07]  /*0e30*/  FSEL R13, -R16, R16, !P0 ;  /* 0x00000010100d7208 */ /* 0x001fce0004000100 */
.L_x_6:
[----:B------:R-:W-:Y:S05]  /*0e40*/  BSYNC.RECONVERGENT B0 ;  /* 0x0000000000007941 */ /* 0x000fea0003800200 */
.L_x_5:
[----:B------:R-:W-:Y:S01]  /*0e50*/  FMUL R14, R13, R13 ;  /* 0x0000000d0d0e7220 */ /* 0x000fe20000400000 */
[C---:B------:R-:W-:Y:S01]  /*0e60*/  LOP3.LUT R15, R12.reuse, 0x1, RZ, 0xc0, !PT ;  /* 0x000000010c0f7812 */ /* 0x040fe200078ec0ff */
[----:B------:R-:W-:Y:S01]  /*0e70*/  VIADD R12, R12, 0x1 ;  /* 0x000000010c0c7836 */ /* 0x000fe20000000000 */
[----:B------:R-:W-:Y:S01]  /*0e80*/  BSSY.RECONVERGENT B0, `(.L_x_10) ;  /* 0x0000074000007945 */ /* 0x000fe20003800200 */
[----:B------:R-:W-:Y:S01]  /*0e90*/  FFMA R0, R14, R3, -0.0013887860113754868507 ;  /* 0xbab607ed0e007423 */ /* 0x000fe20000000003 */
[----:B------:R-:W-:Y:S02]  /*0ea0*/  ISETP.NE.U32.AND P0, PT, R15, 0x1, PT ;  /* 0x000000010f00780c */ /* 0x000fe40003f05070 */
[----:B------:R-:W-:Y:S02]  /*0eb0*/  LOP3.LUT P1, RZ, R12, 0x2, RZ, 0xc0, !PT ;  /* 0x000000020cff7812 */ /* 0x000fe4000782c0ff */
[----:B------:R-:W-:Y:S02]  /*0ec0*/  FSEL R15, R0, -0.00019574658654164522886, P0 ;  /* 0xb94d4153000f7808 */ /* 0x000fe40000000000 */
[----:B------:R-:W-:-:S02]  /*0ed0*/  FSEL R17, R4, 0.0083327032625675201416, P0 ;  /* 0x3c0885e404117808 */ /* 0x000fc40000000000 */
[----:B------:R-:W-:Y:S02]  /*0ee0*/  FSEL R0, R13, 1, !P0 ;  /* 0x3f8000000d007808 */ /* 0x000fe40004000000 */
[----:B------:R-:W-:Y:S01]  /*0ef0*/  FSEL R12, -R5, -0.16666662693023681641, P0 ;  /* 0xbe2aaaa8050c7808 */ /* 0x000fe20000000100 */
[C---:B------:R-:W-:Y:S02]  /*0f00*/  FFMA R15, R14.reuse, R15, R17 ;  /* 0x0000000f0e0f7223 */ /* 0x040fe40000000011 */
[C---:B------:R-:W-:Y:S02]  /*0f10*/  FFMA R13, R14.reuse, R0, RZ ;  /* 0x000000000e0d7223 */ /* 0x040fe400000000ff */
[----:B------:R-:W-:-:S04]  /*0f20*/  FFMA R12, R14, R15, R12 ;  /* 0x0000000f0e0c7223 */ /* 0x000fc8000000000c */
[----:B------:R-:W-:-:S04]  /*0f30*/  FFMA R0, R13, R12, R0 ;  /* 0x0000000c0d007223 */ /* 0x000fc80000000000 */
[----:B------:R-:W-:-:S04]  /*0f40*/  @P1 FADD R0, RZ, -R0 ;  /* 0x80000000ff001221 */ /* 0x000fc80000000000 */
[----:B------:R-:W-:-:S04]  /*0f50*/  FFMA R11, R18, R0, R11 ;  /* 0x00000000120b7223 */ /* 0x000fc8000000000b */
[C---:B------:R-:W-:Y:S01]  /*0f60*/  FMUL R0, R11.reuse, 0.63661974668502807617 ;  /* 0x3f22f9830b007820 */ /* 0x040fe20000400000 */
[----:B------:R-:W-:-:S05]  /*0f70*/  FSETP.GE.AND P0, PT, |R11|, 105615, PT ;  /* 0x47ce47800b00780b */ /* 0x000fca0003f06200 */
        /* <DEDUP_REMOVED lines=9> */
[----:B------:R-:W-:Y:S05]  /*1010*/  @!P0 BRA `(.L_x_12) ;  /* 0x0000000400608947 */ /* 0x000fea0003800000 */
[----:B------:R-:W0:Y:S01]  /*1020*/  LDC.64 R12, c[0x4][RZ] ;  /* 0x01000000ff0c7b82 */ /* 0x000e220000000a00 */
[----:B------:R-:W-:Y:S01]  /*1030*/  IMAD.SHL.U32 R0, R11, 0x100, RZ ;  /* 0x000001000b007824 */ /* 0x000fe200078e00ff */
[----:B------:R-:W-:Y:S01]  /*1040*/  UMOV UR5, URZ ;  /* 0x000000ff00057c82 */ /* 0x000fe20008000000 */
[----:B------:R-:W-:Y:S02]  /*1050*/  IMAD.MOV.U32 R21, RZ, RZ, RZ ;  /* 0x000000ffff157224 */ /* 0x000fe400078e00ff */
[----:B------:R-:W-:Y:S01]  /*1060*/  IMAD.MOV.U32 R23, RZ, RZ, RZ ;  /* 0x000000ffff177224 */ /* 0x000fe200078e00ff */
[----:B------:R-:W-:-:S07]  /*1070*/  LOP3.LUT R25, R0, 0x80000000, RZ, 0xfc, !PT ;  /* 0x8000000000197812 */ /* 0x000fce00078efcff */
.L_x_13:
[----:B0-----:R-:W-:-:S06]  /*1080*/  IMAD.WIDE.U32 R14, R23, 0x4, R12 ;  /* 0x00000004170e7825 */ /* 0x001fcc00078e000c */
[----:B------:R-:W2:Y:S01]  /*1090*/  LDG.E.CONSTANT R14, desc[UR6][R14.64] ;  /* 0x000000060e0e7981 */ /* 0x000ea2000c1e9900 */
[C---:B------:R-:W-:Y:S01]  /*10a0*/  IMAD.SHL.U32 R0, R23.reuse, 0x4, RZ ;  /* 0x0000000417007824 */ /* 0x040fe200078e00ff */
[----:B------:R-:W-:-:S04]  /*10b0*/  IADD3 R23, PT, PT, R23, 0x1, RZ ;  /* 0x0000000117177810 */ /* 0x000fc80007ffe0ff */
        /* <DEDUP_REMOVED lines=11> */
[--C-:B------:R-:W-:Y:S02]  /*1170*/  @P5 IMAD.MOV.U32 R6, RZ, RZ, R0.reuse ;  /* 0x000000ffff065224 */ /* 0x100fe400078e0000 */
[--C-:B------:R-:W-:Y:S02]  /*1180*/  @P4 IMAD.MOV.U32 R7, RZ, RZ, R0.reuse ;  /* 0x000000ffff074224 */ /* 0x100fe400078e0000 */
[--C-:B------:R-:W-:Y:S02]  /*1190*/  @P3 IMAD.MOV.U32 R8, RZ, RZ, R0.reuse ;  /* 0x000000ffff083224 */ /* 0x100fe400078e0000 */
[--C-:B------:R-:W-:Y:S02]  /*11a0*/  @P2 IMAD.MOV.U32 R9, RZ, RZ, R0.reuse ;  /* 0x000000ffff092224 */ /* 0x100fe400078e0000 */
[----:B------:R-:W-:-:S04]  /*11b0*/  @P1 IMAD.MOV.U32 R10, RZ, RZ, R0 ;  /* 0x000000ffff0a1224 */ /* 0x000fc800078e0000 */
        /* <DEDUP_REMOVED lines=17> */
[--C-:B------:R-:W-:Y:S01]  /*12d0*/  @P4 IMAD.MOV.U32 R0, RZ, RZ, R6.reuse ;  /* 0x000000ffff004224 */ /* 0x100fe200078e0006 */
[----:B------:R-:W-:Y:S01]  /*12e0*/  ISETP.EQ.AND P4, PT, R15, 0x4, PT ;  /* 0x000000040f00780c */ /* 0x000fe20003f82270 */
        /* <DEDUP_REMOVED lines=12> */
[----:B------:R-:W-:Y:S01]  /*13b0*/  @P2 IMAD.MOV.U32 R14, RZ, RZ, R2 ;  /* 0x000000ffff0e2224 */ /* 0x000fe200078e0002 */
[----:B------:R-:W-:Y:S01]  /*13c0*/  LOP3.LUT R12, R12, 0x1f, RZ, 0xc0, !PT ;  /* 0x0000001f0c0c7812 */ /* 0x000fe200078ec0ff */
[----:B------:R-:W-:Y:S02]  /*13d0*/  @P1 IMAD.MOV.U32 R14, RZ, RZ, R6 ;  /* 0x000000ffff0e1224 */ /* 0x000fe400078e0006 */
[----:B------:R-:W-:Y:S01]  /*13e0*/  @P0 IMAD.MOV.U32 R14, RZ, RZ, R7 ;  /* 0x000000ffff0e0224 */ /* 0x000fe200078e0007 */
[----:B------:R-:W-:Y:S02]  /*13f0*/  ISETP.EQ.AND P0, PT, R15, 0x8, PT ;  /* 0x000000080f00780c */ /* 0x000fe40003f02270 */
[----:B------:R-:W-:Y:S01]  /*1400*/  @P3 MOV R14, R8 ;  /* 0x00000008000e3202 */ /* 0x000fe20000000f00 */
[----:B------:R-:W-:Y:S01]  /*1410*/  @P5 IMAD.MOV.U32 R14, RZ, RZ, R9 ;  /* 0x000000ffff0e5224 */ /* 0x000fe200078e0009 */
[----:B------:R-:W-:Y:S01]  /*1420*/  SHF.L.W.U32.HI R0, R13, R12, R0 ;  /* 0x0000000c0d007219 */ /* 0x000fe20000010e00 */
[----:B------:R-:W-:-:S08]  /*1430*/  @P4 IMAD.MOV.U32 R14, RZ, RZ, R10 ;  /* 0x000000ffff0e4224 */ /* 0x000fd000078e000a */
[----:B------:R-:W-:-:S05]  /*1440*/  @P0 IMAD.MOV.U32 R14, RZ, RZ, R21 ;  /* 0x000000ffff0e0224 */ /* 0x000fca00078e0015 */
[----:B------:R-:W-:-:S07]  /*1450*/  SHF.L.W.U32.HI R13, R14, R12, R13 ;  /* 0x0000000c0e0d7219 */ /* 0x000fce0000010e0d */
.L_x_15:
[----:B------:R-:W-:Y:S05]  /*1460*/  BSYNC.RECONVERGENT B1 ;  /* 0x0000000000017941 */ /* 0x000fea0003800200 */
.L_x_14:
        /* <DEDUP_REMOVED lines=17> */
[----:B0-----:R-:W-:Y:S01]  /*1580*/  FSEL R12, -R14, R14, !P1 ;  /* 0x0000000e0e0c7208 */ /* 0x001fe20004800100 */
[----:B------:R-:W-:Y:S06]  /*1590*/  BRA `(.L_x_11) ;  /* 0x0000000000087947 */ /* 0x000fec0003800000 */
.L_x_12:
[----:B------:R-:W-:Y:S01]  /*15a0*/  FMUL R12, RZ, R11 ;  /* 0x0000000bff0c7220 */ /* 0x000fe20000400000 */
[----:B------:R-:W-:-:S07]  /*15b0*/  IMAD.MOV.U32 R0, RZ, RZ, RZ ;  /* 0x000000ffff007224 */ /* 0x000fce00078e00ff */
.L_x_11:
[----:B------:R-:W-:Y:S05]  /*15c0*/  BSYNC.RECONVERGENT B0 ;  /* 0x0000000000007941 */ /* 0x000fea0003800200 */
.L_x_10:
[----:B------:R-:W-:Y:S01]  /*15d0*/  FMUL R13, R12, R12 ;  /* 0x0000000c0c0d7220 */ /* 0x000fe20000400000 */
[C---:B------:R-:W-:Y:S01]  /*15e0*/  LOP3.LUT R15, R0.reuse, 0x1, RZ, 0xc0, !PT ;  /* 0x00000001000f7812 */ /* 0x040fe200078ec0ff */
[----:B------:R-:W-:Y:S01]  /*15f0*/  BSSY.RECONVERGENT B0, `(.L_x_16) ;  /* 0x000006b000007945 */ /* 0x000fe20003800200 */
[----:B------:R-:W-:Y:S01]  /*1600*/  LOP3.LUT P1, RZ, R0, 0x2, RZ, 0xc0, !PT ;  /* 0x0000000200ff7812 */ /* 0x000fe2000782c0ff */
[----:B------:R-:W-:Y:S01]  /*1610*/  FFMA R14, R13, R3, -0.0013887860113754868507 ;  /* 0xbab607ed0d0e7423 */ /* 0x000fe20000000003 */
[----:B------:R-:W-:-:S04]  /*1620*/  ISETP.NE.U32.AND P0, PT, R15, 0x1, PT ;  /* 0x000000010f00780c */ /* 0x000fc80003f05070 */
[----:B------:R-:W-:Y:S02]  /*1630*/  FSEL R14, R14, -0.00019574658654164522886, !P0 ;  /* 0xb94d41530e0e7808 */ /* 0x000fe40004000000 */
[----:B------:R-:W-:Y:S02]  /*1640*/  FSEL R16, R4, 0.0083327032625675201416, !P0 ;  /* 0x3c0885e404107808 */ /* 0x000fe40004000000 */
[----:B------:R-:W-:Y:S02]  /*1650*/  FSEL R0, R12, 1, P0 ;  /* 0x3f8000000c007808 */ /* 0x000fe40000000000 */
[----:B------:R-:W-:Y:S01]  /*1660*/  FSEL R17, -R5, -0.16666662693023681641, !P0 ;  /* 0xbe2aaaa805117808 */ /* 0x000fe20004000100 */
[----:B------:R-:W-:Y:S01]  /*1670*/  FFMA R14, R13, R14, R16 ;  /* 0x0000000e0d0e7223 */ /* 0x000fe20000000010 */
[----:B------:R-:W-:Y:S01]  /*1680*/  FSETP.GE.AND P0, PT, |R11|, 105615, PT ;  /* 0x47ce47800b00780b */ /* 0x000fe20003f06200 */
[C---:B------:R-:W-:Y:S02]  /*1690*/  FFMA R15, R13.reuse, R0, RZ ;  /* 0x000000000d0f7223 */ /* 0x040fe400000000ff */
[----:B------:R-:W-:-:S04]  /*16a0*/  FFMA R14, R13, R14, R17 ;  /* 0x0000000e0d0e7223 */ /* 0x000fc80000000011 */
[----:B------:R-:W-:-:S04]  /*16b0*/  FFMA R20, R15, R14, R0 ;  /* 0x0000000e0f147223 */ /* 0x000fc80000000000 */
[----:B------:R-:W-:Y:S02]  /*16c0*/  @P1 FADD R20, RZ, -R20 ;  /* 0x80000014ff141221 */ /* 0x000fe40000000000 */
[----:B------:R-:W-:Y:S05]  /*16d0*/  @!P0 BRA `(.L_x_17) ;  /* 0x0000000400708947 */ /* 0x000fea0003800000 */
        /* <DEDUP_REMOVED lines=8> */
.L_x_19:
        /* <DEDUP_REMOVED lines=62> */
.L_x_21:
[----:B------:R-:W-:Y:S05]  /*1b40*/  BSYNC.RECONVERGENT B1 ;  /* 0x0000000000017941 */ /* 0x000fea0003800200 */
.L_x_20:
        /* <DEDUP_REMOVED lines=19> */
.L_x_18:
[----:B------:R-:W-:Y:S01]  /*1c80*/  FMUL R19, RZ, R11 ;  /* 0x0000000bff137220 */ /* 0x000fe20000400000 */
[----:B------:R-:W-:-:S07]  /*1c90*/  IMAD.MOV.U32 R18, RZ, RZ, RZ ;  /* 0x000000ffff127224 */ /* 0x000fce00078e00ff */
.L_x_17:
[----:B------:R-:W-:Y:S05]  /*1ca0*/  BSYNC.RECONVERGENT B0 ;  /* 0x0000000000007941 */ /* 0x000fea0003800200 */
.L_x_16:
        /* <DEDUP_REMOVED lines=35> */
.L_x_25:
[----:B0-----:R-:W-:-:S06]  /*1ee0*/  IMAD.WIDE.U32 R14, R23, 0x4, R12 ;  /* 0x00000004170e7825 */ /* 0x001fcc00078e000c */
[----:B------:R-:W2:Y:S01]  /*1ef0*/  LDG.E.CONSTANT R14, desc[UR6][R14.64] ;  /* 0x000000060e0e7981 */ /* 0x000ea2000c1e9900 */
[C---:B------:R-:W-:Y:S01]  /*1f00*/  SHF.L.U32 R0, R23.reuse, 0x2, RZ ;  /* 0x0000000217007819 */ /* 0x040fe200000006ff */
        /* <DEDUP_REMOVED lines=36> */
[--C-:B------:R-:W-:Y:S01]  /*2150*/  @P2 IMAD.MOV.U32 R0, RZ, RZ, R7.reuse ;  /* 0x000000ffff002224 */ /* 0x100fe200078e0007 */
        /* <DEDUP_REMOVED lines=13> */
[----:B------:R-:W-:Y:S01]  /*2230*/  @P1 IMAD.MOV.U32 R14, RZ, RZ, R6 ;  /* 0x000000ffff0e1224 */ /* 0x000fe200078e0006 */
[----:B------:R-:W-:Y:S01]  /*2240*/  @P0 MOV R14, R7 ;  /* 0x00000007000e0202 */ /* 0x000fe20000000f00 */
[----:B------:R-:W-:Y:S01]  /*2250*/  @P3 IMAD.MOV.U32 R14, RZ, RZ, R8 ;  /* 0x000000ffff0e3224 */ /* 0x000fe200078e0008 */
[----:B------:R-:W-:Y:S01]  /*2260*/  ISETP.EQ.AND P0, PT, R15, 0x8, PT ;  /* 0x000000080f00780c */ /* 0x000fe20003f02270 */
[----:B------:R-:W-:Y:S01]  /*2270*/  @P5 IMAD.MOV.U32 R14, RZ, RZ, R9 ;  /* 0x000000ffff0e5224 */ /* 0x000fe200078e0009 */
[----:B------:R-:W-:Y:S01]  /*2280*/  SHF.L.W.U32.HI R0, R13, R12, R0 ;  /* 0x0000000c0d007219 */ /* 0x000fe20000010e00 */
[----:B------:R-:W-:-:S10]  /*2290*/  @P4 IMAD.MOV.U32 R14, RZ, RZ, R10 ;  /* 0x000000ffff0e4224 */ /* 0x000fd400078e000a */
[----:B------:R-:W-:-:S05]  /*22a0*/  @P0 IMAD.MOV.U32 R14, RZ, RZ, R21 ;  /* 0x000000ffff0e0224 */ /* 0x000fca00078e0015 */
[----:B------:R-:W-:-:S07]  /*22b0*/  SHF.L.W.U32.HI R13, R14, R12, R13 ;  /* 0x0000000c0e0d7219 */ /* 0x000fce0000010e0d */
.L_x_27:
[----:B------:R-:W-:Y:S05]  /*22c0*/  BSYNC.RECONVERGENT B1 ;  /* 0x0000000000017941 */ /* 0x000fea0003800200 */
.L_x_26:
        /* <DEDUP_REMOVED lines=19> */
.L_x_24:
[----:B------:R-:W-:Y:S01]  /*2400*/  FMUL R12, RZ, R11 ;  /* 0x0000000bff0c7220 */ /* 0x000fe20000400000 */
[----:B------:R-:W-:-:S07]  /*2410*/  IMAD.MOV.U32 R0, RZ, RZ, RZ ;  /* 0x000000ffff007224 */ /* 0x000fce00078e00ff */
.L_x_23:
[----:B------:R-:W-:Y:S05]  /*2420*/  BSYNC.RECONVERGENT B0 ;  /* 0x0000000000007941 */ /* 0x000fea0003800200 */
.L_x_22:
        /* <DEDUP_REMOVED lines=25> */
.L_x_31:
        /* <DEDUP_REMOVED lines=54> */
[----:B------:R-:W-:Y:S02]  /*2920*/  ISETP.EQ.AND P0, PT, R15, 0x8, PT ;  /* 0x000000080f00780c */ /* 0x000fe40003f02270 */
[----:B------:R-:W-:Y:S01]  /*2930*/  @P3 MOV R13, R8 ;  /* 0x00000008000d3202 */ /* 0x000fe20000000f00 */
[----:B------:R-:W-:Y:S01]  /*2940*/  @P4 IMAD.MOV.U32 R13, RZ, RZ, R9 ;  /* 0x000000ffff0d4224 */ /* 0x000fe200078e0009 */
[----:B------:R-:W-:Y:S01]  /*2950*/  LOP3.LUT R15, R14, 0x1f, RZ, 0xc0, !PT ;  /* 0x0000001f0e0f7812 */ /* 0x000fe200078ec0ff */
[----:B------:R-:W-:-:S03]  /*2960*/  @P5 IMAD.MOV.U32 R13, RZ, RZ, R10 ;  /* 0x000000ffff0d5224 */ /* 0x000fc600078e000a */
[----:B------:R-:W-:-:S05]  /*2970*/  SHF.L.W.U32.HI R0, R12, R15, R0 ;  /* 0x0000000f0c007219 */ /* 0x000fca0000010e00 */
[----:B------:R-:W-:-:S05]  /*2980*/  @P0 IMAD.MOV.U32 R13, RZ, RZ, R19 ;  /* 0x000000ffff0d0224 */ /* 0x000fca00078e0013 */
[----:B------:R-:W-:-:S07]  /*2990*/  SHF.L.W.U32.HI R12, R13, R15, R12 ;  /* 0x0000000f0d0c7219 */ /* 0x000fce0000010e0c */
.L_x_33:
[----:B------:R-:W-:Y:S05]  /*29a0*/  BSYNC.RECONVERGENT B1 ;  /* 0x0000000000017941 */ /* 0x000fea0003800200 */
.L_x_32:
        /* <DEDUP_REMOVED lines=19> */
.L_x_30:
[----:B------:R-:W-:Y:S01]  /*2ae0*/  FMUL R19, RZ, R11 ;  /* 0x0000000bff137220 */ /* 0x000fe20000400000 */
[----:B------:R-:W-:-:S07]  /*2af0*/  IMAD.MOV.U32 R18, RZ, RZ, RZ ;  /* 0x000000ffff127224 */ /* 0x000fce00078e00ff */
.L_x_29:
[----:B------:R-:W-:Y:S05]  /*2b00*/  BSYNC.RECONVERGENT B0 ;  /* 0x0000000000007941 */ /* 0x000fea0003800200 */
.L_x_28:
        /* <DEDUP_REMOVED lines=31> */
[----:B------:R-:W-:Y:S01]  /*2d00*/  MOV R23, RZ ;  /* 0x000000ff00177202 */ /* 0x000fe20000000f00 */
[----:B------:R-:W-:Y:S01]  /*2d10*/  IMAD.MOV.U32 R21, RZ, RZ, RZ ;  /* 0x000000ffff157224 */ /* 0x000fe200078e00ff */
[----:B------:R-:W-:Y:S02]  /*2d20*/  UMOV UR5, URZ ;  /* 0x000000ff00057c82 */ /* 0x000fe40008000000 */
[----:B------:R-:W-:-:S07]  /*2d30*/  LOP3.LUT R25, R0, 0x80000000, RZ, 0xfc, !PT ;  /* 0x8000000000197812 */ /* 0x000fce00078efcff */
.L_x_37:
        /* <DEDUP_REMOVED lines=36> */
[----:B------:R-:W-:Y:S01]  /*2f80*/  @P4 IMAD.MOV.U32 R13, RZ, RZ, R2 ;  /* 0x000000ffff0d4224 */ /* 0x000fe200078e0002 */
[----:B------:R-:W-:Y:S01]  /*2f90*/  @P4 MOV R0, R6 ;  /* 0x0000000600004202 */ /* 0x000fe20000000f00 */
[----:B------:R-:W-:Y:S01]  /*2fa0*/  @P2 IMAD.MOV.U32 R13, RZ, RZ, R6 ;  /* 0x000000ffff0d2224 */ /* 0x000fe200078e0006 */
[----:B------:R-:W-:Y:S01]  /*2fb0*/  ISETP.EQ.AND P4, PT, R15, 0x4, PT ;  /* 0x000000040f00780c */ /* 0x000fe20003f82270 */
[--C-:B------:R-:W-:Y:S02]  /*2fc0*/  @P2 IMAD.MOV.U32 R0, RZ, RZ, R7.reuse ;  /* 0x000000ffff002224 */ /* 0x100fe400078e0007 */
        /* <DEDUP_REMOVED lines=11> */
[----:B------:R-:W-:Y:S01]  /*3080*/  @P1 MOV R14, R6 ;  /* 0x00000006000e1202 */ /* 0x000fe20000000f00 */
[----:B------:R-:W-:Y:S01]  /*3090*/  @P0 IMAD.MOV.U32 R14, RZ, RZ, R7 ;  /* 0x000000ffff0e0224 */ /* 0x000fe200078e0007 */
[----:B------:R-:W-:Y:S01]  /*30a0*/  ISETP.EQ.AND P0, PT, R15, 0x8, PT ;  /* 0x000000080f00780c */ /* 0x000fe20003f02270 */
[----:B------:R-:W-:Y:S01]  /*30b0*/  @P3 IMAD.MOV.U32 R14, RZ, RZ, R8 ;  /* 0x000000ffff0e3224 */ /* 0x000fe200078e0008 */
[----:B------:R-:W-:Y:S01]  /*30c0*/  LOP3.LUT R12, R12, 0x1f, RZ, 0xc0, !PT ;  /* 0x0000001f0c0c7812 */ /* 0x000fe200078ec0ff */
[----:B------:R-:W-:Y:S02]  /*30d0*/  @P5 IMAD.MOV.U32 R14, RZ, RZ, R9 ;  /* 0x000000ffff0e5224 */ /* 0x000fe400078e0009 */
[----:B------:R-:W-:Y:S01]  /*30e0*/  @P4 IMAD.MOV.U32 R14, RZ, RZ, R10 ;  /* 0x000000ffff0e4224 */ /* 0x000fe200078e000a */
[----:B------:R-:W-:-:S07]  /*30f0*/  SHF.L.W.U32.HI R0, R13, R12, R0 ;  /* 0x0000000c0d007219 */ /* 0x000fce0000010e00 */
[----:B------:R-:W-:-:S05]  /*3100*/  @P0 IMAD.MOV.U32 R14, RZ, RZ, R21 ;  /* 0x000000ffff0e0224 */ /* 0x000fca00078e0015 */
[----:B------:R-:W-:-:S07]  /*3110*/  SHF.L.W.U32.HI R13, R14, R12, R13 ;  /* 0x0000000c0e0d7219 */ /* 0x000fce0000010e0d */
.L_x_39:
[----:B------:R-:W-:Y:S05]  /*3120*/  BSYNC.RECONVERGENT B1 ;  /* 0x0000000000017941 */ /* 0x000fea0003800200 */
.L_x_38:
        /* <DEDUP_REMOVED lines=19> */
.L_x_36:
[----:B------:R-:W-:Y:S01]  /*3260*/  FMUL R12, RZ, R11 ;  /* 0x0000000bff0c7220 */ /* 0x000fe20000400000 */
[----:B------:R-:W-:-:S07]  /*3270*/  IMAD.MOV.U32 R0, RZ, RZ, RZ ;  /* 0x000000ffff007224 */ /* 0x000fce00078e00ff */
.L_x_35:
[----:B------:R-:W-:Y:S05]  /*3280*/  BSYNC.RECONVERGENT B0 ;  /* 0x0000000000007941 */ /* 0x000fea0003800200 */
.L_x_34:
        /* <DEDUP_REMOVED lines=25> */
.L_x_43:
        /* <DEDUP_REMOVED lines=37> */
[----:B------:R-:W-:Y:S01]  /*3670*/  @P4 IMAD.MOV.U32 R0, RZ, RZ, R6 ;  /* 0x000000ffff004224 */ /* 0x000fe200078e0006 */
[----:B------:R-:W-:Y:S01]  /*3680*/  ISETP.EQ.AND P4, PT, R15, RZ, PT ;  /* 0x000000ff0f00720c */ /* 0x000fe20003f82270 */
        /* <DEDUP_REMOVED lines=13> */
[----:B------:R-:W-:Y:S01]  /*3760*/  @P1 IMAD.MOV.U32 R13, RZ, RZ, R6 ;  /* 0x000000ffff0d1224 */ /* 0x000fe200078e0006 */
[----:B------:R-:W-:Y:S01]  /*3770*/  @P0 MOV R13, R7 ;  /* 0x00000007000d0202 */ /* 0x000fe20000000f00 */
[----:B------:R-:W-:Y:S01]  /*3780*/  @P3 IMAD.MOV.U32 R13, RZ, RZ, R8 ;  /* 0x000000ffff0d3224 */ /* 0x000fe200078e0008 */
[----:B------:R-:W-:Y:S01]  /*3790*/  ISETP.EQ.AND P0, PT, R15, 0x8, PT ;  /* 0x000000080f00780c */ /* 0x000fe20003f02270 */
[----:B------:R-:W-:Y:S01]  /*37a0*/  @P4 IMAD.MOV.U32 R13, RZ, RZ, R9 ;  /* 0x000000ffff0d4224 */ /* 0x000fe200078e0009 */
[----:B------:R-:W-:Y:S01]  /*37b0*/  LOP3.LUT R15, R14, 0x1f, RZ, 0xc0, !PT ;  /* 0x0000001f0e0f7812 */ /* 0x000fe200078ec0ff */
[----:B------:R-:W-:-:S03]  /*37c0*/  @P5 IMAD.MOV.U32 R13, RZ, RZ, R10 ;  /* 0x000000ffff0d5224 */ /* 0x000fc600078e000a */
[----:B------:R-:W-:-:S07]  /*37d0*/  SHF.L.W.U32.HI R0, R12, R15, R0 ;  /* 0x0000000f0c007219 */ /* 0x000fce0000010e00 */
[----:B------:R-:W-:-:S05]  /*37e0*/  @P0 IMAD.MOV.U32 R13, RZ, RZ, R19 ;  /* 0x000000ffff0d0224 */ /* 0x000fca00078e0013 */
[----:B------:R-:W-:-:S07]  /*37f0*/  SHF.L.W.U32.HI R12, R13, R15, R12 ;  /* 0x0000000f0d0c7219 */ /* 0x000fce0000010e0c */
.L_x_45:
[----:B------:R-:W-:Y:S05]  /*3800*/  BSYNC.RECONVERGENT B1 ;  /* 0x0000000000017941 */ /* 0x000fea0003800200 */
.L_x_44:
        /* <DEDUP_REMOVED lines=19> */
.L_x_42:
[----:B------:R-:W-:Y:S01]  /*3940*/  FMUL R19, RZ, R11 ;  /* 0x0000000bff137220 */ /* 0x000fe20000400000 */
[----:B------:R-:W-:-:S07]  /*3950*/  IMAD.MOV.U32 R18, RZ, RZ, RZ ;  /* 0x000000ffff127224 */ /* 0x000fce00078e00ff */
.L_x_41:
[----:B------:R-:W-:Y:S05]  /*3960*/  BSYNC.RECONVERGENT B0 ;  /* 0x0000000000007941 */ /* 0x000fea0003800200 */
.L_x_40:
        /* <DEDUP_REMOVED lines=35> */
.L_x_49:
        /* <DEDUP_REMOVED lines=34> */
[----:B------:R-:W-:Y:S01]  /*3dc0*/  @P3 IMAD.MOV.U32 R0, RZ, RZ, R2 ;  /* 0x000000ffff003224 */ /* 0x000fe200078e0002 */
[C---:B------:R-:W-:Y:S01]  /*3dd0*/  ISETP.EQ.AND P3, PT, R15.reuse, -0x4, PT ;  /* 0xfffffffc0f00780c */ /* 0x040fe20003f62270 */
[--C-:B------:R-:W-:Y:S01]  /*3de0*/  @P4 IMAD.MOV.U32 R0, RZ, RZ, R6.reuse ;  /* 0x000000ffff004224 */ /* 0x100fe200078e0006 */
        /* <DEDUP_REMOVED lines=14> */
[----:B------:R-:W-:Y:S01]  /*3ed0*/  @P2 MOV R14, R2 ;  /* 0x00000002000e2202 */ /* 0x000fe20000000f00 */
[----:B------:R-:W-:Y:S01]  /*3ee0*/  @P1 IMAD.MOV.U32 R14, RZ, RZ, R6 ;  /* 0x000000ffff0e1224 */ /* 0x000fe200078e0006 */
[----:B------:R-:W-:Y:S01]  /*3ef0*/  LOP3.LUT R12, R12, 0x1f, RZ, 0xc0, !PT ;  /* 0x0000001f0c0c7812 */ /* 0x000fe200078ec0ff */
[----:B------:R-:W-:Y:S01]  /*3f00*/  @P0 IMAD.MOV.U32 R14, RZ, RZ, R7 ;  /* 0x000000ffff0e0224 */ /* 0x000fe200078e0007 */
[----:B------:R-:W-:Y:S01]  /*3f10*/  ISETP.EQ.AND P0, PT, R15, 0x8, PT ;  /* 0x000000080f00780c */ /* 0x000fe20003f02270 */
[----:B------:R-:W-:Y:S01]  /*3f20*/  @P3 IMAD.MOV.U32 R14, RZ, RZ, R8 ;  /* 0x000000ffff0e3224 */ /* 0x000fe200078e0008 */
[----:B------:R-:W-:Y:S01]  /*3f30*/  SHF.L.W.U32.HI R0, R13, R12, R0 ;  /* 0x0000000c0d007219 */ /* 0x000fe20000010e00 */
[----:B------:R-:W-:Y:S02]  /*3f40*/  @P5 IMAD.MOV.U32 R14, RZ, RZ, R9 ;  /* 0x000000ffff0e5224 */ /* 0x000fe400078e0009 */
[----:B------:R-:W-:-:S08]  /*3f50*/  @P4 IMAD.MOV.U32 R14, RZ, RZ, R10 ;  /* 0x000000ffff0e4224 */ /* 0x000fd000078e000a */
[----:B------:R-:W-:-:S05]  /*3f60*/  @P0 IMAD.MOV.U32 R14, RZ, RZ, R21 ;  /* 0x000000ffff0e0224 */ /* 0x000fca00078e0015 */
[----:B------:R-:W-:-:S07]  /*3f70*/  SHF.L.W.U32.HI R13, R14, R12, R13 ;  /* 0x0000000c0e0d7219 */ /* 0x000fce0000010e0d */
.L_x_51:
[----:B------:R-:W-:Y:S05]  /*3f80*/  BSYNC.RECONVERGENT B1 ;  /* 0x0000000000017941 */ /* 0x000fea0003800200 */
.L_x_50:
        /* <DEDUP_REMOVED lines=19> */
.L_x_48:
[----:B------:R-:W-:Y:S01]  /*40c0*/  FMUL R12, RZ, R11 ;  /* 0x0000000bff0c7220 */ /* 0x000fe20000400000 */
[----:B------:R-:W-:-:S07]  /*40d0*/  IMAD.MOV.U32 R0, RZ, RZ, RZ ;  /* 0x000000ffff007224 */ /* 0x000fce00078e00ff */
.L_x_47:
[----:B------:R-:W-:Y:S05]  /*40e0*/  BSYNC.RECONVERGENT B0 ;  /* 0x0000000000007941 */ /* 0x000fea0003800200 */
.L_x_46:
        /* <DEDUP_REMOVED lines=25> */
.L_x_55:
        /* <DEDUP_REMOVED lines=36> */
[----:B------:R-:W-:Y:S01]  /*44c0*/  @P4 IMAD.MOV.U32 R12, RZ, RZ, R2 ;  /* 0x000000ffff0c4224 */ /* 0x000fe200078e0002 */
[----:B------:R-:W-:Y:S01]  /*44d0*/  @P4 MOV R0, R6 ;  /* 0x0000000600004202 */ /* 0x000fe20000000f00 */
[----:B------:R-:W-:Y:S01]  /*44e0*/  @P2 IMAD.MOV.U32 R12, RZ, RZ, R6 ;  /* 0x000000ffff0c2224 */ /* 0x000fe200078e0006 */
[----:B------:R-:W-:Y:S01]  /*44f0*/  ISETP.EQ.AND P4, PT, R15, RZ, PT ;  /* 0x000000ff0f00720c */ /* 0x000fe20003f82270 */
        /* <DEDUP_REMOVED lines=22> */
.L_x_57:
[----:B------:R-:W-:Y:S05]  /*4660*/  BSYNC.RECONVERGENT B1 ;  /* 0x0000000000017941 */ /* 0x000fea0003800200 */
.L_x_56:
        /* <DEDUP_REMOVED lines=19> */
.L_x_54:
[----:B------:R-:W-:Y:S01]  /*47a0*/  FMUL R19, RZ, R11 ;  /* 0x0000000bff137220 */ /* 0x000fe20000400000 */
[----:B------:R-:W-:-:S07]  /*47b0*/  IMAD.MOV.U32 R18, RZ, RZ, RZ ;  /* 0x000000ffff127224 */ /* 0x000fce00078e00ff */
.L_x_53:
[----:B------:R-:W-:Y:S05]  /*47c0*/  BSYNC.RECONVERGENT B0 ;  /* 0x0000000000007941 */ /* 0x000fea0003800200 */
.L_x_52:
        /* <DEDUP_REMOVED lines=30> */
[----:B------:R-:W-:Y:S01]  /*49b0*/  SHF.L.U32 R0, R11, 0x8, RZ ;  /* 0x000000080b007819 */ /* 0x000fe200000006ff */
[----:B------:R-:W-:Y:S01]  /*49c0*/  IMAD.MOV.U32 R21, RZ, RZ, RZ ;  /* 0x000000ffff157224 */ /* 0x000fe200078e00ff */
[----:B------:R-:W-:Y:S01]  /*49d0*/  UMOV UR5, URZ ;  /* 0x000000ff00057c82 */ /* 0x000fe20008000000 */
[----:B------:R-:W-:Y:S01]  /*49e0*/  IMAD.MOV.U32 R23, RZ, RZ, RZ ;  /* 0x000000ffff177224 */ /* 0x000fe200078e00ff */
[----:B------:R-:W-:-:S07]  /*49f0*/  LOP3.LUT R25, R0, 0x80000000, RZ, 0xfc, !PT ;  /* 0x8000000000197812 */ /* 0x000fce00078efcff */
.L_x_61:
        /* <DEDUP_REMOVED lines=34> */
[----:B------:R-:W-:Y:S02]  /*4c20*/  @P3 MOV R0, R2 ;  /* 0x0000000200003202 */ /* 0x000fe40000000f00 */
[C---:B------:R-:W-:Y:S01]  /*4c30*/  ISETP.EQ.AND P3, PT, R15.reuse, -0x4, PT ;  /* 0xfffffffc0f00780c */ /* 0x040fe20003f62270 */
[----:B------:R-:W-:Y:S02]  /*4c40*/  @P4 IMAD.MOV.U32 R13, RZ, RZ, R2 ;  /* 0x000000ffff0d4224 */ /* 0x000fe400078e0002 */
[--C-:B------:R-:W-:Y:S01]  /*4c50*/  @P4 IMAD.MOV.U32 R0, RZ, RZ, R6.reuse ;  /* 0x000000ffff004224 */ /* 0x100fe200078e0006 */
[----:B------:R-:W-:Y:S01]  /*4c60*/  ISETP.EQ.AND P4, PT, R15, 0x4, PT ;  /* 0x000000040f00780c */ /* 0x000fe20003f82270 */
[----:B------:R-:W-:Y:S02]  /*4c70*/  @P2 IMAD.MOV.U32 R13, RZ, RZ, R6 ;  /* 0x000000ffff0d2224 */ /* 0x000fe400078e0006 */
[--C-:B------:R-:W-:Y:S02]  /*4c80*/  @P2 IMAD.MOV.U32 R0, RZ, RZ, R7.reuse ;  /* 0x000000ffff002224 */ /* 0x100fe400078e0007 */
[----:B------:R-:W-:-:S02]  /*4c90*/  @P1 IMAD.MOV.U32 R13, RZ, RZ, R7 ;  /* 0x000000ffff0d1224 */ /* 0x000fc400078e0007 */
[--C-:B------:R-:W-:Y:S02]  /*4ca0*/  @P1 IMAD.MOV.U32 R0, RZ, RZ, R8.reuse ;  /* 0x000000ffff001224 */ /* 0x100fe400078e0008 */
[----:B------:R-:W-:Y:S02]  /*4cb0*/  @P0 IMAD.MOV.U32 R13, RZ, RZ, R8 ;  /* 0x000000ffff0d0224 */ /* 0x000fe400078e0008 */
[--C-:B------:R-:W-:Y:S02]  /*4cc0*/  @P0 IMAD.MOV.U32 R0, RZ, RZ, R9.reuse ;  /* 0x000000ffff000224 */ /* 0x100fe400078e0009 */
[----:B------:R-:W-:Y:S02]  /*4cd0*/  @P3 IMAD.MOV.U32 R13, RZ, RZ, R9 ;  /* 0x000000ffff0d3224 */ /* 0x000fe400078e0009 */
[--C-:B------:R-:W-:Y:S02]  /*4ce0*/  @P3 IMAD.MOV.U32 R0, RZ, RZ, R10.reuse ;  /* 0x000000ffff003224 */ /* 0x100fe400078e000a */
[----:B------:R-:W-:Y:S01]  /*4cf0*/  @P5 IMAD.MOV.U32 R13, RZ, RZ, R10 ;  /* 0x000000ffff0d5224 */ /* 0x000fe200078e000a */
[----:B------:R-:W-:Y:S01]  /*4d00*/  @P4 MOV R13, R21 ;  /* 0x00000015000d4202 */ /* 0x000fe20000000f00 */
[----:B------:R-:W-:Y:S01]  /*4d10*/  @P5 IMAD.MOV.U32 R0, RZ, RZ, R21 ;  /* 0x000000ffff005224 */ /* 0x000fe200078e0015 */
        /* <DEDUP_REMOVED lines=12> */
.L_x_63:
[----:B------:R-:W-:Y:S05]  /*4de0*/  BSYNC.RECONVERGENT B1 ;  /* 0x0000000000017941 */ /* 0x000fea0003800200 */
.L_x_62:
        /* <DEDUP_REMOVED lines=19> */
.L_x_60:
[----:B------:R-:W-:Y:S01]  /*4f20*/  FMUL R12, RZ, R11 ;  /* 0x0000000bff0c7220 */ /* 0x000fe20000400000 */
[----:B------:R-:W-:-:S07]  /*4f30*/  IMAD.MOV.U32 R0, RZ, RZ, RZ ;  /* 0x000000ffff007224 */ /* 0x000fce00078e00ff */
.L_x_59:
[----:B------:R-:W-:Y:S05]  /*4f40*/  BSYNC.RECONVERGENT B0 ;  /* 0x0000000000007941 */ /* 0x000fea0003800200 */
.L_x_58:
        /* <DEDUP_REMOVED lines=25> */
.L_x_67:
        /* <DEDUP_REMOVED lines=34> */
[----:B------:R-:W-:Y:S01]  /*5300*/  @P3 IMAD.MOV.U32 R0, RZ, RZ, R2 ;  /* 0x000000ffff003224 */ /* 0x000fe200078e0002 */
[C---:B------:R-:W-:Y:S01]  /*5310*/  ISETP.EQ.AND P3, PT, R15.reuse, -0x4, PT ;  /* 0xfffffffc0f00780c */ /* 0x040fe20003f62270 */
[--C-:B------:R-:W-:Y:S01]  /*5320*/  @P4 IMAD.MOV.U32 R0, RZ, RZ, R6.reuse ;  /* 0x000000ffff004224 */ /* 0x100fe200078e0006 */
        /* <DEDUP_REMOVED lines=15> */
[----:B------:R-:W-:Y:S02]  /*5420*/  @P1 IMAD.MOV.U32 R13, RZ, RZ, R6 ;  /* 0x000000ffff0d1224 */ /* 0x000fe400078e0006 */
        /* <DEDUP_REMOVED lines=9> */
.L_x_69:
[----:B------:R-:W-:Y:S05]  /*54c0*/  BSYNC.RECONVERGENT B1 ;  /* 0x0000000000017941 */ /* 0x000fea0003800200 */
.L_x_68:
        /* <DEDUP_REMOVED lines=19> */
.L_x_66:
[----:B------:R-:W-:Y:S01]  /*5600*/  FMUL R19, RZ, R11 ;  /* 0x0000000bff137220 */ /* 0x000fe20000400000 */
[----:B------:R-:W-:-:S07]  /*5610*/  IMAD.MOV.U32 R18, RZ, RZ, RZ ;  /* 0x000000ffff127224 */ /* 0x000fce00078e00ff */
.L_x_65:
[----:B------:R-:W-:Y:S05]  /*5620*/  BSYNC.RECONVERGENT B0 ;  /* 0x0000000000007941 */ /* 0x000fea0003800200 */
.L_x_64:
        /* <DEDUP_REMOVED lines=24> */
[----:B------:R-:W-:-:S05]  /*57b0*/  FFMA R19, R12, -5.3903029534742383927e-15, R13 ;  /* 0xa7c234c50c137823 */ /* 0x000fca000000000d */
[----:B------:R-:W-:Y:S01]  /*57c0*/  MOV R12, R19 ;  /* 0x00000013000c7202 */ /* 0x000fe20000000f00 */
        /* <DEDUP_REMOVED lines=9> */
.L_x_73:
        /* <DEDUP_REMOVED lines=26> */
[----:B------:R-:W-:-:S04]  /*5a00*/  SHF.R.U32.HI R0, RZ, 0x5, R0 ;  /* 0x00000005ff007819 */ /* 0x000fc80000011600 */
[----:B------:R-:W-:-:S04]  /*5a10*/  LEA R15, -R0, RZ, 0x2 ;  /* 0x000000ff000f7211 */ /* 0x000fc800078e11ff */
        /* <DEDUP_REMOVED lines=18> */
[--C-:B------:R-:W-:Y:S01]  /*5b40*/  @P3 IMAD.MOV.U32 R0, RZ, RZ, R10.reuse ;  /* 0x000000ffff003224 */ /* 0x100fe200078e000a */
[----:B------:R-:W-:Y:S01]  /*5b50*/  @P5 MOV R0, R21 ;  /* 0x0000001500005202 */ /* 0x000fe20000000f00 */
[----:B------:R-:W-:-:S02]  /*5b60*/  @P5 IMAD.MOV.U32 R13, RZ, RZ, R10 ;  /* 0x000000ffff0d5224 */ /* 0x000fc400078e000a */
        /* <DEDUP_REMOVED lines=13> */
.L_x_75:
[----:B------:R-:W-:Y:S05]  /*5c40*/  BSYNC.RECONVERGENT B1 ;  /* 0x0000000000017941 */ /* 0x000fea0003800200 */
.L_x_74:
        /* <DEDUP_REMOVED lines=19> */
.L_x_72:
[----:B------:R-:W-:Y:S01]  /*5d80*/  FMUL R12, RZ, R11 ;  /* 0x0000000bff0c7220 */ /* 0x000fe20000400000 */
[----:B------:R-:W-:-:S07]  /*5d90*/  IMAD.MOV.U32 R0, RZ, RZ, RZ ;  /* 0x000000ffff007224 */ /* 0x000fce00078e00ff */
.L_x_71:
[----:B------:R-:W-:Y:S05]  /*5da0*/  BSYNC.RECONVERGENT B0 ;  /* 0x0000000000007941 */ /* 0x000fea0003800200 */
.L_x_70:
        /* <DEDUP_REMOVED lines=25> */
.L_x_79:
        /* <DEDUP_REMOVED lines=34> */
[----:B------:R-:W-:Y:S02]  /*6160*/  @P3 MOV R0, R2 ;  /* 0x0000000200003202 */ /* 0x000fe40000000f00 */
[----:B------:R-:W-:Y:S01]  /*6170*/  @P4 IMAD.MOV.U32 R12, RZ, RZ, R2 ;  /* 0x000000ffff0c4224 */ /* 0x000fe200078e0002 */
[C---:B------:R-:W-:Y:S01]  /*6180*/  ISETP.EQ.AND P3, PT, R15.reuse, -0x4, PT ;  /* 0xfffffffc0f00780c */ /* 0x040fe20003f62270 */
[--C-:B------:R-:W-:Y:S01]  /*6190*/  @P4 IMAD.MOV.U32 R0, RZ, RZ, R6.reuse ;  /* 0x000000ffff004224 */ /* 0x100fe200078e0006 */
[----:B------:R-:W-:Y:S01]  /*61a0*/  ISETP.EQ.AND P4, PT, R15, RZ, PT ;  /* 0x000000ff0f00720c */ /* 0x000fe20003f82270 */
        /* <DEDUP_REMOVED lines=12> */
[----:B------:R-:W-:Y:S02]  /*6270*/  @P2 IMAD.MOV.U32 R13, RZ, RZ, R2 ;  /* 0x000000ffff0d2224 */ /* 0x000fe400078e0002 */
        /* <DEDUP_REMOVED lines=10> */
.L_x_81:
[----:B------:R-:W-:Y:S05]  /*6320*/  BSYNC.RECONVERGENT B1 ;  /* 0x0000000000017941 */ /* 0x000fea0003800200 */
.L_x_80:
        /* <DEDUP_REMOVED lines=19> */
.L_x_78:
[----:B------:R-:W-:Y:S01]  /*6460*/  FMUL R19, RZ, R11 ;  /* 0x0000000bff137220 */ /* 0x000fe20000400000 */
[----:B------:R-:W-:-:S07]  /*6470*/  IMAD.MOV.U32 R18, RZ, RZ, RZ ;  /* 0x000000ffff127224 */ /* 0x000fce00078e00ff */
.L_x_77:
[----:B------:R-:W-:Y:S05]  /*6480*/  BSYNC.RECONVERGENT B0 ;  /* 0x0000000000007941 */ /* 0x000fea0003800200 */
.L_x_76:
        /* <DEDUP_REMOVED lines=20> */
[-C--:B0-----:R-:W-:Y:S02]  /*65d0*/  I2FP.F32.S32 R12, R0.reuse ;  /* 0x00000000000c7245 */ /* 0x081fe40000201400 */
[----:B------:R-:W-:-:S03]  /*65e0*/  MOV R18, R0 ;  /* 0x0000000000127202 */ /* 0x000fc60000000f00 */
        /* <DEDUP_REMOVED lines=13> */
.L_x_85:
        /* <DEDUP_REMOVED lines=24> */
[----:B------:R-:W-:Y:S02]  /*6840*/  LOP3.LUT P6, RZ, R12, 0x1f, RZ, 0xc0, !PT ;  /* 0x0000001f0cff7812 */ /* 0x000fe400078cc0ff */
[----:B------:R-:W-:-:S04]  /*6850*/  IADD3 R0, PT, PT, R0, -0x80, RZ ;  /* 0xffffff8000007810 */ /* 0x000fc80007ffe0ff */
        /* <DEDUP_REMOVED lines=19> */
[----:B------:R-:W-:Y:S01]  /*6990*/  @P3 IMAD.MOV.U32 R13, RZ, RZ, R9 ;  /* 0x000000ffff0d3224 */ /* 0x000fe200078e0009 */
[----:B------:R-:W-:Y:S01]  /*69a0*/  @P5 MOV R13, R10 ;  /* 0x0000000a000d5202 */ /* 0x000fe20000000f00 */
        /* <DEDUP_REMOVED lines=15> */
.L_x_87:
[----:B------:R-:W-:Y:S05]  /*6aa0*/  BSYNC.RECONVERGENT B1 ;  /* 0x0000000000017941 */ /* 0x000fea0003800200 */
.L_x_86:
        /* <DEDUP_REMOVED lines=19> */
.L_x_84:
[----:B------:R-:W-:Y:S01]  /*6be0*/  FMUL R12, RZ, R11 ;  /* 0x0000000bff0c7220 */ /* 0x000fe20000400000 */
[----:B------:R-:W-:-:S07]  /*6bf0*/  MOV R0, RZ ;  /* 0x000000ff00007202 */ /* 0x000fce0000000f00 */
.L_x_83:
[----:B------:R-:W-:Y:S05]  /*6c00*/  BSYNC.RECONVERGENT B0 ;  /* 0x0000000000007941 */ /* 0x000fea0003800200 */
.L_x_82:
        /* <DEDUP_REMOVED lines=25> */
.L_x_91:
        /* <DEDUP_REMOVED lines=62> */
.L_x_93:
[----:B------:R-:W-:Y:S05]  /*7180*/  BSYNC.RECONVERGENT B1 ;  /* 0x0000000000017941 */ /* 0x000fea0003800200 */
.L_x_92:
        /* <DEDUP_REMOVED lines=19> */
.L_x_90:
[----:B------:R-:W-:Y:S01]  /*72c0*/  FMUL R19, RZ, R11 ;  /* 0x0000000bff137220 */ /* 0x000fe20000400000 */
[----:B------:R-:W-:-:S07]  /*72d0*/  IMAD.MOV.U32 R18, RZ, RZ, RZ ;  /* 0x000000ffff127224 */ /* 0x000fce00078e00ff */
.L_x_89:
[----:B------:R-:W-:Y:S05]  /*72e0*/  BSYNC.RECONVERGENT B0 ;  /* 0x0000000000007941 */ /* 0x000fea0003800200 */
.L_x_88:
[----:B------:R-:W-:Y:S01]  /*72f0*/  FMUL R12, R19, R19 ;  /* 0x00000013130c7220 */ /* 0x000fe20000400000 */
[C---:B------:R-:W-:Y:S01]  /*7300*/  LOP3.LUT R13, R18.reuse, 0x1, RZ, 0xc0, !PT ;  /* 0x00000001120d7812 */ /* 0x040fe200078ec0ff */
[----:B------:R-:W-:Y:S01]  /*7310*/  BSSY.RECONVERGENT B0, `(.L_x_94) ;  /* 0x0000075000007945 */ /* 0x000fe20003800200 */
[----:B------:R-:W-:Y:S01]  /*7320*/  IADD3 R18, PT, PT, R18, 0x1, RZ ;  /* 0x0000000112127810 */ /* 0x000fe20007ffe0ff */
        /* <DEDUP_REMOVED lines=31> */
.L_x_97:
        /* <DEDUP_REMOVED lines=16> */
[----:B------:R-:W-:Y:S01]  /*7620*/  @P1 MOV R10, R0 ;  /* 0x00000000000a1202 */ /* 0x000fe20000000f00 */
[--C-:B------:R-:W-:Y:S02]  /*7630*/  @P4 IMAD.MOV.U32 R7, RZ, RZ, R0.reuse ;  /* 0x000000ffff074224 */ /* 0x100fe400078e0000 */
[--C-:B------:R-:W-:Y:S02]  /*7640*/  @P3 IMAD.MOV.U32 R8, RZ, RZ, R0.reuse ;  /* 0x000000ffff083224 */ /* 0x100fe400078e0000 */
[----:B------:R-:W-:-:S05]  /*7650*/  @P2 IMAD.MOV.U32 R9, RZ, RZ, R0 ;  /* 0x000000ffff092224 */ /* 0x000fca00078e0000 */
        /* <DEDUP_REMOVED lines=24> */
[--C-:B------:R-:W-:Y:S01]  /*77e0*/  @P0 IMAD.MOV.U32 R0, RZ, RZ, R9.reuse ;  /* 0x000000ffff000224 */ /* 0x100fe200078e0009 */
[----:B------:R-:W-:Y:S01]  /*77f0*/  @P3 MOV R0, R10 ;  /* 0x0000000a00003202 */ /* 0x000fe20000000f00 */
[----:B------:R-:W-:Y:S02]  /*7800*/  @P3 IMAD.MOV.U32 R13, RZ, RZ, R9 ;  /* 0x000000ffff0d3224 */ /* 0x000fe400078e0009 */
        /* <DEDUP_REMOVED lines=15> */
.L_x_99:
[----:B------:R-:W-:Y:S05]  /*7900*/  BSYNC.RECONVERGENT B1 ;  /* 0x0000000000017941 */ /* 0x000fea0003800200 */
.L_x_98:
[C---:B------:R-:W-:Y:S01]  /*7910*/  SHF.L.W.U32.HI R16, R13.reuse, 0x2, R0 ;  /* 0x000000020d107819 */ /* 0x040fe20000010e00 */
[----:B------:R-:W-:Y:S01]  /*7920*/  IMAD.SHL.U32 R13, R13, 0x4, RZ ;  /* 0x000000040d0d7824 */ /* 0x000fe200078e00ff */
[----:B------:R-:W-:Y:S01]  /*7930*/  UMOV UR8, 0x54442d19 ;  /* 0x54442d1900087882 */ /* 0x000fe20000000000 */
[----:B------:R-:W-:Y:S01]  /*7940*/  UMOV UR9, 0x3bf921fb ;  /* 0x3bf921fb00097882 */ /* 0x000fe20000000000 */
[----:B------:R-:W-:Y:S02]  /*7950*/  SHF.R.S32.HI R14, RZ, 0x1f, R16 ;  /* 0x0000001fff0e7819 */ /* 0x000fe40000011410 */
[----:B------:R-:W-:Y:S02]  /*7960*/  SHF.R.U32.HI R0, RZ, 0x1e, R0 ;  /* 0x0000001eff007819 */ /* 0x000fe40000011600 */
[C---:B------:R-:W-:Y:S02]  /*7970*/  LOP3.LUT R12, R14.reuse, R13, RZ, 0x3c, !PT ;  /* 0x0000000d0e0c7212 */ /* 0x040fe400078e3cff */
[----:B------:R-:W-:-:S02]  /*7980*/  LOP3.LUT R13, R14, R16, RZ, 0x3c, !PT ;  /* 0x000000100e0d7212 */ /* 0x000fc400078e3cff */
[----:B------:R-:W-:Y:S02]  /*7990*/  ISETP.GE.AND P0, PT, R11, RZ, PT ;  /* 0x000000ff0b00720c */ /* 0x000fe40003f06270 */
[C---:B------:R-:W-:Y:S02]  /*79a0*/  LEA.HI R0, R16.reuse, R0, RZ, 0x1 ;  /* 0x0000000010007211 */ /* 0x040fe400078f08ff */
[----:B------:R-:W0:Y:S01]  /*79b0*/  I2F.F64.S64 R12, R12 ;  /* 0x0000000c000c7312 */ /* 0x000e220000301c00 */
[----:B------:R-:W-:Y:S02]  /*79c0*/  LOP3.LUT R17, R16, R11, RZ, 0x3c, !PT ;  /* 0x0000000b10117212 */ /* 0x000fe400078e3cff */
[----:B------:R-:W-:Y:S02]  /*79d0*/  IMAD.MOV R16, RZ, RZ, -R0 ;  /* 0x000000ffff107224 */ /* 0x000fe400078e0a00 */
[----:B------:R-:W-:-:S04]  /*79e0*/  ISETP.GE.AND P1, PT, R17, RZ, PT ;  /* 0x000000ff1100720c */ /* 0x000fc80003f26270 */
[----:B------:R-:W-:Y:S01]  /*79f0*/  @!P0 MOV R0, R16 ;  /* 0x0000001000008202 */ /* 0x000fe20000000f00 */
[----:B0-----:R-:W-:-:S10]  /*7a00*/  DMUL R14, R12, UR8 ;  /* 0x000000080c0e7c28 */ /* 0x001fd40008000000 */
[----:B------:R-:W0:Y:S02]  /*7a10*/  F2F.F32.F64 R14, R14 ;  /* 0x0000000e000e7310 */ /* 0x000e240000301000 */
[----:B0-----:R-:W-:Y:S01]  /*7a20*/  FSEL R12, -R14, R14, !P1 ;  /* 0x0000000e0e0c7208 */ /* 0x001fe20004800100 */
[----:B------:R-:W-:Y:S06]  /*7a30*/  BRA `(.L_x_95) ;  /* 0x0000000000087947 */ /* 0x000fec0003800000 */
.L_x_96:
[----:B------:R-:W-:Y:S01]  /*7a40*/  FMUL R12, RZ, R11 ;  /* 0x0000000bff0c7220 */ /* 0x000fe20000400000 */
[----:B------:R-:W-:-:S07]  /*7a50*/  IMAD.MOV.U32 R0, RZ, RZ, RZ ;  /* 0x000000ffff007224 */ /* 0x000fce00078e00ff */
.L_x_95:
[----:B------:R-:W-:Y:S05]  /*7a60*/  BSYNC.RECONVERGENT B0 ;  /* 0x0000000000007941 */ /* 0x000fea0003800200 */
.L_x_94:
        /* <DEDUP_REMOVED lines=25> */
.L_x_103:
        /* <DEDUP_REMOVED lines=62> */
.L_x_105:
[----:B------:R-:W-:Y:S05]  /*7fe0*/  BSYNC.RECONVERGENT B1 ;  /* 0x0000000000017941 */ /* 0x000fea0003800200 */
.L_x_104:
        /* <DEDUP_REMOVED lines=19> */
.L_x_102:
[----:B------:R-:W-:Y:S01]  /*8120*/  FMUL R19, RZ, R11 ;  /* 0x0000000bff137220 */ /* 0x000fe20000400000 */
[----:B------:R-:W-:-:S07]  /*8130*/  MOV R18, RZ ;  /* 0x000000ff00127202 */ /* 0x000fce0000000f00 */
.L_x_101:
[----:B------:R-:W-:Y:S05]  /*8140*/  BSYNC.RECONVERGENT B0 ;  /* 0x0000000000007941 */ /* 0x000fea0003800200 */
.L_x_100:
        /* <DEDUP_REMOVED lines=35> */
.L_x_109:
        /* <DEDUP_REMOVED lines=43> */
[----:B------:R-:W-:Y:S01]  /*8630*/  @P0 IMAD.MOV.U32 R13, RZ, RZ, R8 ;  /* 0x000000ffff0d0224 */ /* 0x000fe200078e0008 */
[----:B------:R-:W-:Y:S01]  /*8640*/  @P3 MOV R13, R9 ;  /* 0x00000009000d3202 */ /* 0x000fe20000000f00 */
        /* <DEDUP_REMOVED lines=17> */
.L_x_111:
[----:B------:R-:W-:Y:S05]  /*8760*/  BSYNC.RECONVERGENT B1 ;  /* 0x0000000000017941 */ /* 0x000fea0003800200 */
.L_x_110:
        /* <DEDUP_REMOVED lines=12> */
[----:B------:R-:W-:Y:S02]  /*8830*/  ISETP.GE.AND P1, PT, R17, RZ, PT ;  /* 0x000000ff1100720c */ /* 0x000fe40003f26270 */
[----:B------:R-:W-:-:S05]  /*8840*/  IADD3 R16, PT, PT, -R0, RZ, RZ ;  /* 0x000000ff00107210 */ /* 0x000fca0007ffe1ff */
[----:B------:R-:W-:Y:S01]  /*8850*/  @!P0 IMAD.MOV.U32 R0, RZ, RZ, R16 ;  /* 0x000000ffff008224 */ /* 0x000fe200078e0010 */
[----:B0-----:R-:W-:-:S10]  /*8860*/  DMUL R14, R12, UR8 ;  /* 0x000000080c0e7c28 */ /* 0x001fd40008000000 */
[----:B------:R-:W0:Y:S02]  /*8870*/  F2F.F32.F64 R14, R14 ;  /* 0x0000000e000e7310 */ /* 0x000e240000301000 */
[----:B0-----:R-:W-:Y:S01]  /*8880*/  FSEL R12, -R14, R14, !P1 ;  /* 0x0000000e0e0c7208 */ /* 0x001fe20004800100 */
[----:B------:R-:W-:Y:S06]  /*8890*/  BRA `(.L_x_107) ;  /* 0x0000000000087947 */ /* 0x000fec0003800000 */
.L_x_108:
[----:B------:R-:W-:Y:S01]  /*88a0*/  FMUL R12, RZ, R11 ;  /* 0x0000000bff0c7220 */ /* 0x000fe20000400000 */
[----:B------:R-:W-:-:S07]  /*88b0*/  IMAD.MOV.U32 R0, RZ, RZ, RZ ;  /* 0x000000ffff007224 */ /* 0x000fce00078e00ff */
.L_x_107:
[----:B------:R-:W-:Y:S05]  /*88c0*/  BSYNC.RECONVERGENT B0 ;  /* 0x0000000000007941 */ /* 0x000fea0003800200 */
.L_x_106:
        /* <DEDUP_REMOVED lines=25> */
.L_x_115:
        /* <DEDUP_REMOVED lines=62> */
.L_x_117:
[----:B------:R-:W-:Y:S05]  /*8e40*/  BSYNC.RECONVERGENT B1 ;  /* 0x0000000000017941 */ /* 0x000fea0003800200 */
.L_x_116:
        /* <DEDUP_REMOVED lines=9> */
[C---:B------:R-:W-:Y:S02]  /*8ee0*/  LOP3.LUT R16, R18.reuse, R11, RZ, 0x3c, !PT ;  /* 0x0000000b12107212 */ /* 0x040fe400078e3cff */
[----:B------:R-:W0:Y:S01]  /*8ef0*/  I2F.F64.S64 R12, R12 ;  /* 0x0000000c000c7312 */ /* 0x000e220000301c00 */
[----:B------:R-:W-:Y:S02]  /*8f00*/  LEA.HI R18, R18, R0, RZ, 0x1 ;  /* 0x0000000012127211 */ /* 0x000fe400078f08ff */
[----:B------:R-:W-:-:S03]  /*8f10*/  ISETP.GE.AND P0, PT, R16, RZ, PT ;  /* 0x000000ff1000720c */ /* 0x000fc60003f06270 */
[----:B------:R-:W-:-:S05]  /*8f20*/  IMAD.MOV R0, RZ, RZ, -R18 ;  /* 0x000000ffff007224 */ /* 0x000fca00078e0a12 */
[----:B------:R-:W-:Y:S01]  /*8f30*/  @!P1 MOV R18, R0 ;  /* 0x0000000000129202 */ /* 0x000fe20000000f00 */
[----:B0-----:R-:W-:-:S10]  /*8f40*/  DMUL R14, R12, UR8 ;  /* 0x000000080c0e7c28 */ /* 0x001fd40008000000 */
[----:B------:R-:W0:Y:S02]  /*8f50*/  F2F.F32.F64 R14, R14 ;  /* 0x0000000e000e7310 */ /* 0x000e240000301000 */
[----:B0-----:R-:W-:Y:S01]  /*8f60*/  FSEL R19, -R14, R14, !P0 ;  /* 0x0000000e0e137208 */ /* 0x001fe20004000100 */
[----:B------:R-:W-:Y:S06]  /*8f70*/  BRA `(.L_x_113) ;  /* 0x0000000000087947 */ /* 0x000fec0003800000 */
.L_x_114:
[----:B------:R-:W-:Y:S01]  /*8f80*/  FMUL R19, RZ, R11 ;  /* 0x0000000bff137220 */ /* 0x000fe20000400000 */
[----:B------:R-:W-:-:S07]  /*8f90*/  IMAD.MOV.U32 R18, RZ, RZ, RZ ;  /* 0x000000ffff127224 */ /* 0x000fce00078e00ff */
.L_x_113:
[----:B------:R-:W-:Y:S05]  /*8fa0*/  BSYNC.RECONVERGENT B0 ;  /* 0x0000000000007941 */ /* 0x000fea0003800200 */
.L_x_112:
        /* <DEDUP_REMOVED lines=35> */
.L_x_121:
        /* <DEDUP_REMOVED lines=42> */
[--C-:B------:R-:W-:Y:S01]  /*9480*/  @P1 IMAD.MOV.U32 R0, RZ, RZ, R8.reuse ;  /* 0x000000ffff001224 */ /* 0x100fe200078e0008 */
[----:B------:R-:W-:Y:S01]  /*9490*/  @P0 MOV R0, R9 ;  /* 0x0000000900000202 */ /* 0x000fe20000000f00 */
[----:B------:R-:W-:Y:S02]  /*94a0*/  @P0 IMAD.MOV.U32 R13, RZ, RZ, R8 ;  /* 0x000000ffff0d0224 */ /* 0x000fe400078e0008 */
        /* <DEDUP_REMOVED lines=17> */
.L_x_123:
[----:B------:R-:W-:Y:S05]  /*95c0*/  BSYNC.RECONVERGENT B1 ;  /* 0x0000000000017941 */ /* 0x000fea0003800200 */
.L_x_122:
[C---:B------:R-:W-:Y:S01]  /*95d0*/  SHF.L.W.U32.HI R16, R13.reuse, 0x2, R0 ;  /* 0x000000020d107819 */ /* 0x040fe20000010e00 */
[----:B------:R-:W-:Y:S01]  /*95e0*/  UMOV UR8, 0x54442d19 ;  /* 0x54442d1900087882 */ /* 0x000fe20000000000 */
[----:B------:R-:W-:Y:S01]  /*95f0*/  SHF.L.U32 R13, R13, 0x2, RZ ;  /* 0x000000020d0d7819 */ /* 0x000fe200000006ff */
        /* <DEDUP_REMOVED lines=16> */
.L_x_120:
[----:B------:R-:W-:Y:S01]  /*9700*/  FMUL R12, RZ, R11 ;  /* 0x0000000bff0c7220 */ /* 0x000fe20000400000 */
[----:B------:R-:W-:-:S07]  /*9710*/  IMAD.MOV.U32 R0, RZ, RZ, RZ ;  /* 0x000000ffff007224 */ /* 0x000fce00078e00ff */
.L_x_119:
[----:B------:R-:W-:Y:S05]  /*9720*/  BSYNC.RECONVERGENT B0 ;  /* 0x0000000000007941 */ /* 0x000fea0003800200 */
.L_x_118:
        /* <DEDUP_REMOVED lines=25> */
.L_x_127:
        /* <DEDUP_REMOVED lines=62> */
.L_x_129:
[----:B------:R-:W-:Y:S05]  /*9ca0*/  BSYNC.RECONVERGENT B1 ;  /* 0x0000000000017941 */ /* 0x000fea0003800200 */
.L_x_128:
        /* <DEDUP_REMOVED lines=19> */
.L_x_126:
[----:B------:R-:W-:Y:S01]  /*9de0*/  FMUL R19, RZ, R11 ;  /* 0x0000000bff137220 */ /* 0x000fe20000400000 */
[----:B------:R-:W-:-:S07]  /*9df0*/  IMAD.MOV.U32 R18, RZ, RZ, RZ ;  /* 0x000000ffff127224 */ /* 0x000fce00078e00ff */
.L_x_125:
[----:B------:R-:W-:Y:S05]  /*9e00*/  BSYNC.RECONVERGENT B0 ;  /* 0x0000000000007941 */ /* 0x000fea0003800200 */
.L_x_124:
        /* <DEDUP_REMOVED lines=35> */
.L_x_133:
        /* <DEDUP_REMOVED lines=41> */
[----:B------:R-:W-:Y:S01]  /*a2d0*/  @P1 IMAD.MOV.U32 R13, RZ, RZ, R7 ;  /* 0x000000ffff0d1224 */ /* 0x000fe200078e0007 */
[----:B------:R-:W-:Y:S01]  /*a2e0*/  @P0 MOV R13, R8 ;  /* 0x00000008000d0202 */ /* 0x000fe20000000f00 */
[----:B------:R-:W-:-:S02]  /*a2f0*/  @P1 IMAD.MOV.U32 R0, RZ, RZ, R8 ;  /* 0x000000ffff001224 */ /* 0x000fc400078e0008 */
[--C-:B------:R-:W-:Y:S02]  /*a300*/  @P0 IMAD.MOV.U32 R0, RZ, RZ, R9.reuse ;  /* 0x000000ffff000224 */ /* 0x100fe400078e0009 */
[----:B------:R-:W-:Y:S02]  /*a310*/  @P3 IMAD.MOV.U32 R13, RZ, RZ, R9 ;  /* 0x000000ffff0d3224 */ /* 0x000fe400078e0009 */
[--C-:B------:R-:W-:Y:S02]  /*a320*/  @P3 IMAD.MOV.U32 R0, RZ, RZ, R10.reuse ;  /* 0x000000ffff003224 */ /* 0x100fe400078e000a */
[----:B------:R-:W-:Y:S02]  /*a330*/  @P5 IMAD.MOV.U32 R13, RZ, RZ, R10 ;  /* 0x000000ffff0d5224 */ /* 0x000fe400078e000a */
[--C-:B------:R-:W-:Y:S02]  /*a340*/  @P5 IMAD.MOV.U32 R0, RZ, RZ, R21.reuse ;  /* 0x000000ffff005224 */ /* 0x100fe400078e0015 */
        /* <DEDUP_REMOVED lines=13> */
.L_x_135:
[----:B------:R-:W-:Y:S05]  /*a420*/  BSYNC.RECONVERGENT B1 ;  /* 0x0000000000017941 */ /* 0x000fea0003800200 */
.L_x_134:
        /* <DEDUP_REMOVED lines=19> */
.L_x_132:
[----:B------:R-:W-:Y:S01]  /*a560*/  FMUL R12, RZ, R11 ;  /* 0x0000000bff0c7220 */ /* 0x000fe20000400000 */
[----:B------:R-:W-:-:S07]  /*a570*/  IMAD.MOV.U32 R0, RZ, RZ, RZ ;  /* 0x000000ffff007224 */ /* 0x000fce00078e00ff */
.L_x_131:
[----:B------:R-:W-:Y:S05]  /*a580*/  BSYNC.RECONVERGENT B0 ;  /* 0x0000000000007941 */ /* 0x000fea0003800200 */
.L_x_130:
        /* <DEDUP_REMOVED lines=25> */
.L_x_139:
        /* <DEDUP_REMOVED lines=57> */
[----:B------:R-:W-:Y:S01]  /*aab0*/  @P4 IMAD.MOV.U32 R13, RZ, RZ, R9 ;  /* 0x000000ffff0d4224 */ /* 0x000fe200078e0009 */
[----:B------:R-:W-:Y:S02]  /*aac0*/  @P5 MOV R13, R10 ;  /* 0x0000000a000d5202 */ /* 0x000fe40000000f00 */
[----:B------:R-:W-:-:S07]  /*aad0*/  SHF.L.W.U32.HI R0, R12, R15, R0 ;  /* 0x0000000f0c007219 */ /* 0x000fce0000010e00 */
[----:B------:R-:W-:-:S05]  /*aae0*/  @P0 IMAD.MOV.U32 R13, RZ, RZ, R19 ;  /* 0x000000ffff0d0224 */ /* 0x000fca00078e0013 */
[----:B------:R-:W-:-:S07]  /*aaf0*/  SHF.L.W.U32.HI R12, R13, R15, R12 ;  /* 0x0000000f0d0c7219 */ /* 0x000fce0000010e0c */
.L_x_141:
[----:B------:R-:W-:Y:S05]  /*ab00*/  BSYNC.RECONVERGENT B1 ;  /* 0x0000000000017941 */ /* 0x000fea0003800200 */
.L_x_140:
        /* <DEDUP_REMOVED lines=19> */
.L_x_138:
[----:B------:R-:W-:Y:S01]  /*ac40*/  FMUL R19, RZ, R11 ;  /* 0x0000000bff137220 */ /* 0x000fe20000400000 */
[----:B------:R-:W-:-:S07]  /*ac50*/  IMAD.MOV.U32 R18, RZ, RZ, RZ ;  /* 0x000000ffff127224 */ /* 0x000fce00078e00ff */
.L_x_137:
[----:B------:R-:W-:Y:S05]  /*ac60*/  BSYNC.RECONVERGENT B0 ;  /* 0x0000000000007941 */ /* 0x000fea0003800200 */
.L_x_136:
        /* <DEDUP_REMOVED lines=35> */
.L_x_145:
        /* <DEDUP_REMOVED lines=62> */
.L_x_147:
[----:B------:R-:W-:Y:S05]  /*b280*/  BSYNC.RECONVERGENT B1 ;  /* 0x0000000000017941 */ /* 0x000fea0003800200 */
.L_x_146:
        /* <DEDUP_REMOVED lines=19> */
.L_x_144:
[----:B------:R-:W-:Y:S01]  /*b3c0*/  FMUL R12, RZ, R11 ;  /* 0x0000000bff0c7220 */ /* 0x000fe20000400000 */
[----:B------:R-:W-:-:S07]  /*b3d0*/  IMAD.MOV.U32 R0, RZ, RZ, RZ ;  /* 0x000000ffff007224 */ /* 0x000fce00078e00ff */
.L_x_143:
[----:B------:R-:W-:Y:S05]  /*b3e0*/  BSYNC.RECONVERGENT B0 ;  /* 0x0000000000007941 */ /* 0x000fea0003800200 */
.L_x_142:
        /* <DEDUP_REMOVED lines=25> */
.L_x_151:
        /* <DEDUP_REMOVED lines=62> */
.L_x_153:
[----:B------:R-:W-:Y:S05]  /*b960*/  BSYNC.RECONVERGENT B1 ;  /* 0x0000000000017941 */ /* 0x000fea0003800200 */
.L_x_152:
        /* <DEDUP_REMOVED lines=19> */
.L_x_150:
[----:B------:R-:W-:Y:S01]  /*baa0*/  FMUL R19, RZ, R11 ;  /* 0x0000000bff137220 */ /* 0x000fe20000400000 */
[----:B------:R-:W-:-:S07]  /*bab0*/  MOV R18, RZ ;  /* 0x000000ff00127202 */ /* 0x000fce0000000f00 */
.L_x_149:
[----:B------:R-:W-:Y:S05]  /*bac0*/  BSYNC.RECONVERGENT B0 ;  /* 0x0000000000007941 */ /* 0x000fea0003800200 */
.L_x_148:
        /* <DEDUP_REMOVED lines=35> */
.L_x_157:
        /* <DEDUP_REMOVED lines=58> */
[----:B------:R-:W-:Y:S01]  /*c0a0*/  @P5 IMAD.MOV.U32 R14, RZ, RZ, R9 ;  /* 0x000000ffff0e5224 */ /* 0x000fe200078e0009 */
[----:B------:R-:W-:-:S09]  /*c0b0*/  @P4 MOV R14, R10 ;  /* 0x0000000a000e4202 */ /* 0x000fd20000000f00 */
[----:B------:R-:W-:-:S05]  /*c0c0*/  @P0 IMAD.MOV.U32 R14, RZ, RZ, R21 ;  /* 0x000000ffff0e0224 */ /* 0x000fca00078e0015 */
[----:B------:R-:W-:-:S07]  /*c0d0*/  SHF.L.W.U32.HI R13, R14, R12, R13 ;  /* 0x0000000c0e0d7219 */ /* 0x000fce0000010e0d */
.L_x_159:
[----:B------:R-:W-:Y:S05]  /*c0e0*/  BSYNC.RECONVERGENT B1 ;  /* 0x0000000000017941 */ /* 0x000fea0003800200 */
.L_x_158:
        /* <DEDUP_REMOVED lines=19> */
.L_x_156:
[----:B------:R-:W-:Y:S01]  /*c220*/  FMUL R12, RZ, R11 ;  /* 0x0000000bff0c7220 */ /* 0x000fe20000400000 */
[----:B------:R-:W-:-:S07]  /*c230*/  IMAD.MOV.U32 R0, RZ, RZ, RZ ;  /* 0x000000ffff007224 */ /* 0x000fce00078e00ff */
.L_x_155:
[----:B------:R-:W-:Y:S05]  /*c240*/  BSYNC.RECONVERGENT B0 ;  /* 0x0000000000007941 */ /* 0x000fea0003800200 */
.L_x_154:
        /* <DEDUP_REMOVED lines=25> */
.L_x_163:
        /* <DEDUP_REMOVED lines=62> */
.L_x_165:
[----:B------:R-:W-:Y:S05]  /*c7c0*/  BSYNC.RECONVERGENT B1 ;  /* 0x0000000000017941 */ /* 0x000fea0003800200 */
.L_x_164:
        /* <DEDUP_REMOVED lines=19> */
.L_x_162:
[----:B------:R-:W-:Y:S01]  /*c900*/  FMUL R19, RZ, R11 ;  /* 0x0000000bff137220 */ /* 0x000fe20000400000 */
[----:B------:R-:W-:-:S07]  /*c910*/  IMAD.MOV.U32 R18, RZ, RZ, RZ ;  /* 0x000000ffff127224 */ /* 0x000fce00078e00ff */
.L_x_161:
[----:B------:R-:W-:Y:S05]  /*c920*/  BSYNC.RECONVERGENT B0 ;  /* 0x0000000000007941 */ /* 0x000fea0003800200 */
.L_x_160:
        /* <DEDUP_REMOVED lines=35> */
.L_x_169:
        /* <DEDUP_REMOVED lines=62> */
.L_x_171:
[----:B------:R-:W-:Y:S05]  /*cf40*/  BSYNC.RECONVERGENT B1 ;  /* 0x0000000000017941 */ /* 0x000fea0003800200 */
.L_x_170:
        /* <DEDUP_REMOVED lines=19> */
.L_x_168:
[----:B------:R-:W-:Y:S01]  /*d080*/  FMUL R12, RZ, R11 ;  /* 0x0000000bff0c7220 */ /* 0x000fe20000400000 */
[----:B------:R-:W-:-:S07]  /*d090*/  MOV R0, RZ ;  /* 0x000000ff00007202 */ /* 0x000fce0000000f00 */
.L_x_167:
[----:B------:R-:W-:Y:S05]  /*d0a0*/  BSYNC.RECONVERGENT B0 ;  /* 0x0000000000007941 */ /* 0x000fea0003800200 */
.L_x_166:
        /* <DEDUP_REMOVED lines=25> */
.L_x_175:
        /* <DEDUP_REMOVED lines=62> */
.L_x_177:
[----:B------:R-:W-:Y:S05]  /*d620*/  BSYNC.RECONVERGENT B1 ;  /* 0x0000000000017941 */ /* 0x000fea0003800200 */
.L_x_176:
        /* <DEDUP_REMOVED lines=19> */
.L_x_174:
[----:B------:R-:W-:Y:S01]  /*d760*/  FMUL R19, RZ, R11 ;  /* 0x0000000bff137220 */ /* 0x000fe20000400000 */
[----:B------:R-:W-:-:S07]  /*d770*/  IMAD.MOV.U32 R18, RZ, RZ, RZ ;  /* 0x000000ffff127224 */ /* 0x000fce00078e00ff */
.L_x_173:
[----:B------:R-:W-:Y:S05]  /*d780*/  BSYNC.RECONVERGENT B0 ;  /* 0x0000000000007941 */ /* 0x000fea0003800200 */
.L_x_172:
        /* <DEDUP_REMOVED lines=35> */
.L_x_181:
        /* <DEDUP_REMOVED lines=62> */
.L_x_183:
[----:B------:R-:W-:Y:S05]  /*dda0*/  BSYNC.RECONVERGENT B1 ;  /* 0x0000000000017941 */ /* 0x000fea0003800200 */
.L_x_182:
        /* <DEDUP_REMOVED lines=19> */
.L_x_180:
[----:B------:R-:W-:Y:S01]  /*dee0*/  FMUL R12, RZ, R11 ;  /* 0x0000000bff0c7220 */ /* 0x000fe20000400000 */
[----:B------:R-:W-:-:S07]  /*def0*/  IMAD.MOV.U32 R0, RZ, RZ, RZ ;  /* 0x000000ffff007224 */ /* 0x000fce00078e00ff */
.L_x_179:
[----:B------:R-:W-:Y:S05]  /*df00*/  BSYNC.RECONVERGENT B0 ;  /* 0x0000000000007941 */ /* 0x000fea0003800200 */
.L_x_178:
        /* <DEDUP_REMOVED lines=25> */
.L_x_187:
        /* <DEDUP_REMOVED lines=62> */
.L_x_189:
[----:B------:R-:W-:Y:S05]  /*e480*/  BSYNC.RECONVERGENT B1 ;  /* 0x0000000000017941 */ /* 0x000fea0003800200 */
.L_x_188:
        /* <DEDUP_REMOVED lines=19> */
.L_x_186:
[----:B------:R-:W-:Y:S01]  /*e5c0*/  FMUL R19, RZ, R11 ;  /* 0x0000000bff137220 */ /* 0x000fe20000400000 */
[----:B------:R-:W-:-:S07]  /*e5d0*/  IMAD.MOV.U32 R18, RZ, RZ, RZ ;  /* 0x000000ffff127224 */ /* 0x000fce00078e00ff */
.L_x_185:
[----:B------:R-:W-:Y:S05]  /*e5e0*/  BSYNC.RECONVERGENT B0 ;  /* 0x0000000000007941 */ /* 0x000fea0003800200 */
.L_x_184:
        /* <DEDUP_REMOVED lines=35> */
.L_x_193:
        /* <DEDUP_REMOVED lines=62> */
.L_x_195:
[----:B------:R-:W-:Y:S05]  /*ec00*/  BSYNC.RECONVERGENT B1 ;  /* 0x0000000000017941 */ /* 0x000fea0003800200 */
.L_x_194:
        /* <DEDUP_REMOVED lines=19> */
.L_x_192:
[----:B------:R-:W-:Y:S01]  /*ed40*/  FMUL R12, RZ, R11 ;  /* 0x0000000bff0c7220 */ /* 0x000fe20000400000 */
[----:B------:R-:W-:-:S07]  /*ed50*/  IMAD.MOV.U32 R0, RZ, RZ, RZ ;  /* 0x000000ffff007224 */ /* 0x000fce00078e00ff */
.L_x_191:
[----:B------:R-:W-:Y:S05]  /*ed60*/  BSYNC.RECONVERGENT B0 ;  /* 0x0000000000007941 */ /* 0x000fea0003800200 */
.L_x_190:
        /* <DEDUP_REMOVED lines=25> */
.L_x_199:
        /* <DEDUP_REMOVED lines=60> */
[----:B------:R-:W-:-:S04]  /*f2c0*/  @P0 MOV R13, R19 ;  /* 0x00000013000d0202 */ /* 0x000fc80000000f00 */
[----:B------:R-:W-:-:S07]  /*f2d0*/  SHF.L.W.U32.HI R12, R13, R15, R12 ;  /* 0x0000000f0d0c7219 */ /* 0x000fce0000010e0c */
.L_x_201:
[----:B------:R-:W-:Y:S05]  /*f2e0*/  BSYNC.RECONVERGENT B1 ;  /* 0x0000000000017941 */ /* 0x000fea0003800200 */
.L_x_200:
        /* <DEDUP_REMOVED lines=19> */
.L_x_198:
[----:B------:R-:W-:Y:S01]  /*f420*/  FMUL R19, RZ, R11 ;  /* 0x0000000bff137220 */ /* 0x000fe20000400000 */
[----:B------:R-:W-:-:S07]  /*f430*/  IMAD.MOV.U32 R18, RZ, RZ, RZ ;  /* 0x000000ffff127224 */ /* 0x000fce00078e00ff */
.L_x_197:
[----:B------:R-:W-:Y:S05]  /*f440*/  BSYNC.RECONVERGENT B0 ;  /* 0x0000000000007941 */ /* 0x000fea0003800200 */
.L_x_196:
        /* <DEDUP_REMOVED lines=35> */
.L_x_205:
        /* <DEDUP_REMOVED lines=62> */
.L_x_207:
[----:B------:R-:W-:Y:S05]  /*fa60*/  BSYNC.RECONVERGENT B1 ;  /* 0x0000000000017941 */ /* 0x000fea0003800200 */
.L_x_206:
        /* <DEDUP_REMOVED lines=19> */
.L_x_204:
[----:B------:R-:W-:Y:S01]  /*fba0*/  FMUL R12, RZ, R11 ;  /* 0x0000000bff0c7220 */ /* 0x000fe20000400000 */
[----:B------:R-:W-:-:S07]  /*fbb0*/  IMAD.MOV.U32 R0, RZ, RZ, RZ ;  /* 0x000000ffff007224 */ /* 0x000fce00078e00ff */
.L_x_203:
[----:B------:R-:W-:Y:S05]  /*fbc0*/  BSYNC.RECONVERGENT B0 ;  /* 0x0000000000007941 */ /* 0x000fea0003800200 */
.L_x_202:
        /* <DEDUP_REMOVED lines=25> */
.L_x_211:
        /* <DEDUP_REMOVED lines=62> */
.L_x_213:
[----:B------:R-:W-:Y:S05]  /*10140*/  BSYNC.RECONVERGENT B1 ;  /* 0x0000000000017941 */ /* 0x000fea0003800200 */
.L_x_212:
        /* <DEDUP_REMOVED lines=19> */
.L_x_210:
[----:B------:R-:W-:Y:S01]  /*10280*/  FMUL R19, RZ, R11 ;  /* 0x0000000bff137220 */ /* 0x000fe20000400000 */
[----:B------:R-:W-:-:S07]  /*10290*/  IMAD.MOV.U32 R18, RZ, RZ, RZ ;  /* 0x000000ffff127224 */ /* 0x000fce00078e00ff */
.L_x_209:
[----:B------:R-:W-:Y:S05]  /*102a0*/  BSYNC.RECONVERGENT B0 ;  /* 0x0000000000007941 */ /* 0x000fea0003800200 */
.L_x_208:
        /* <DEDUP_REMOVED lines=35> */
.L_x_217:
        /* <DEDUP_REMOVED lines=62> */
.L_x_219:
[----:B------:R-:W-:Y:S05]  /*108c0*/  BSYNC.RECONVERGENT B1 ;  /* 0x0000000000017941 */ /* 0x000fea0003800200 */
.L_x_218:
        /* <DEDUP_REMOVED lines=19> */
.L_x_216:
[----:B------:R-:W-:Y:S01]  /*10a00*/  FMUL R12, RZ, R11 ;  /* 0x0000000bff0c7220 */ /* 0x000fe20000400000 */
[----:B------:R-:W-:-:S07]  /*10a10*/  IMAD.MOV.U32 R0, RZ, RZ, RZ ;  /* 0x000000ffff007224 */ /* 0x000fce00078e00ff */
.L_x_215:
[----:B------:R-:W-:Y:S05]  /*10a20*/  BSYNC.RECONVERGENT B0 ;  /* 0x0000000000007941 */ /* 0x000fea0003800200 */
.L_x_214:
        /* <DEDUP_REMOVED lines=25> */
.L_x_223:
        /* <DEDUP_REMOVED lines=40> */
[--C-:B------:R-:W-:Y:S01]  /*10e40*/  @P2 IMAD.MOV.U32 R0, RZ, RZ, R7.reuse ;  /* 0x000000ffff002224 */ /* 0x100fe200078e0007 */
[----:B------:R-:W-:Y:S01]  /*10e50*/  @P1 MOV R0, R8 ;  /* 0x0000000800001202 */ /* 0x000fe20000000f00 */
        /* <DEDUP_REMOVED lines=20> */
.L_x_225:
[----:B------:R-:W-:Y:S05]  /*10fa0*/  BSYNC.RECONVERGENT B1 ;  /* 0x0000000000017941 */ /* 0x000fea0003800200 */
.L_x_224:
        /* <DEDUP_REMOVED lines=19> */
.L_x_222:
[----:B------:R-:W-:Y:S01]  /*110e0*/  FMUL R19, RZ, R11 ;  /* 0x0000000bff137220 */ /* 0x000fe20000400000 */
[----:B------:R-:W-:-:S07]  /*110f0*/  IMAD.MOV.U32 R18, RZ, RZ, RZ ;  /* 0x000000ffff127224 */ /* 0x000fce00078e00ff */
.L_x_221:
[----:B------:R-:W-:Y:S05]  /*11100*/  BSYNC.RECONVERGENT B0 ;  /* 0x0000000000007941 */ /* 0x000fea0003800200 */
.L_x_220:
        /* <DEDUP_REMOVED lines=35> */
.L_x_229:
        /* <DEDUP_REMOVED lines=62> */
.L_x_231:
[----:B------:R-:W-:Y:S05]  /*11720*/  BSYNC.RECONVERGENT B1 ;  /* 0x0000000000017941 */ /* 0x000fea0003800200 */
.L_x_230:
        /* <DEDUP_REMOVED lines=19> */
.L_x_228:
[----:B------:R-:W-:Y:S01]  /*11860*/  FMUL R12, RZ, R11 ;  /* 0x0000000bff0c7220 */ /* 0x000fe20000400000 */
[----:B------:R-:W-:-:S07]  /*11870*/  IMAD.MOV.U32 R0, RZ, RZ, RZ ;  /* 0x000000ffff007224 */ /* 0x000fce00078e00ff */
.L_x_227:
[----:B------:R-:W-:Y:S05]  /*11880*/  BSYNC.RECONVERGENT B0 ;  /* 0x0000000000007941 */ /* 0x000fea0003800200 */
.L_x_226:
        /* <DEDUP_REMOVED lines=25> */
.L_x_235:
        /* <DEDUP_REMOVED lines=62> */
.L_x_237:
[----:B------:R-:W-:Y:S05]  /*11e00*/  BSYNC.RECONVERGENT B1 ;  /* 0x0000000000017941 */ /* 0x000fea0003800200 */
.L_x_236:
        /* <DEDUP_REMOVED lines=19> */
.L_x_234:
[----:B------:R-:W-:Y:S01]  /*11f40*/  FMUL R19, RZ, R11 ;  /* 0x0000000bff137220 */ /* 0x000fe20000400000 */
[----:B------:R-:W-:-:S07]  /*11f50*/  IMAD.MOV.U32 R18, RZ, RZ, RZ ;  /* 0x000000ffff127224 */ /* 0x000fce00078e00ff */
.L_x_233:
[----:B------:R-:W-:Y:S05]  /*11f60*/  BSYNC.RECONVERGENT B0 ;  /* 0x0000000000007941 */ /* 0x000fea0003800200 */
.L_x_232:
        /* <DEDUP_REMOVED lines=35> */
.L_x_241:
        /* <DEDUP_REMOVED lines=57> */
[----:B------:R-:W-:Y:S01]  /*12530*/  @P5 MOV R14, R9 ;  /* 0x00000009000e5202 */ /* 0x000fe20000000f00 */
[----:B------:R-:W-:Y:S01]  /*12540*/  @P4 IMAD.MOV.U32 R14, RZ, RZ, R10 ;  /* 0x000000ffff0e4224 */ /* 0x000fe200078e000a */
[----:B------:R-:W-:-:S09]  /*12550*/  SHF.L.W.U32.HI R0, R13, R12, R0 ;  /* 0x0000000c0d007219 */ /* 0x000fd20000010e00 */
[----:B------:R-:W-:-:S05]  /*12560*/  @P0 IMAD.MOV.U32 R14, RZ, RZ, R21 ;  /* 0x000000ffff0e0224 */ /* 0x000fca00078e0015 */
[----:B------:R-:W-:-:S07]  /*12570*/  SHF.L.W.U32.HI R13, R14, R12, R13 ;  /* 0x0000000c0e0d7219 */ /* 0x000fce0000010e0d */
.L_x_243:
[----:B------:R-:W-:Y:S05]  /*12580*/  BSYNC.RECONVERGENT B1 ;  /* 0x0000000000017941 */ /* 0x000fea0003800200 */
.L_x_242:
        /* <DEDUP_REMOVED lines=19> */
.L_x_240:
[----:B------:R-:W-:Y:S01]  /*126c0*/  FMUL R12, RZ, R11 ;  /* 0x0000000bff0c7220 */ /* 0x000fe20000400000 */
[----:B------:R-:W-:-:S07]  /*126d0*/  IMAD.MOV.U32 R0, RZ, RZ, RZ ;  /* 0x000000ffff007224 */ /* 0x000fce00078e00ff */
.L_x_239:
[----:B------:R-:W-:Y:S05]  /*126e0*/  BSYNC.RECONVERGENT B0 ;  /* 0x0000000000007941 */ /* 0x000fea0003800200 */
.L_x_238:
        /* <DEDUP_REMOVED lines=25> */
.L_x_247:
        /* <DEDUP_REMOVED lines=62> */
.L_x_249:
[----:B------:R-:W-:Y:S05]  /*12c60*/  BSYNC.RECONVERGENT B1 ;  /* 0x0000000000017941 */ /* 0x000fea0003800200 */
.L_x_248:
        /* <DEDUP_REMOVED lines=19> */
.L_x_246:
[----:B------:R-:W-:Y:S01]  /*12da0*/  FMUL R19, RZ, R11 ;  /* 0x0000000bff137220 */ /* 0x000fe20000400000 */
[----:B------:R-:W-:-:S07]  /*12db0*/  IMAD.MOV.U32 R18, RZ, RZ, RZ ;  /* 0x000000ffff127224 */ /* 0x000fce00078e00ff */
.L_x_245:
[----:B------:R-:W-:Y:S05]  /*12dc0*/  BSYNC.RECONVERGENT B0 ;  /* 0x0000000000007941 */ /* 0x000fea0003800200 */
.L_x_244:
        /* <DEDUP_REMOVED lines=35> */
.L_x_253:
        /* <DEDUP_REMOVED lines=62> */
.L_x_255:
[----:B------:R-:W-:Y:S05]  /*133e0*/  BSYNC.RECONVERGENT B1 ;  /* 0x0000000000017941 */ /* 0x000fea0003800200 */
.L_x_254:
        /* <DEDUP_REMOVED lines=19> */
.L_x_252:
[----:B------:R-:W-:Y:S01]  /*13520*/  FMUL R12, RZ, R11 ;  /* 0x0000000bff0c7220 */ /* 0x000fe20000400000 */
[----:B------:R-:W-:-:S07]  /*13530*/  IMAD.MOV.U32 R0, RZ, RZ, RZ ;  /* 0x000000ffff007224 */ /* 0x000fce00078e00ff */
.L_x_251:
[----:B------:R-:W-:Y:S05]  /*13540*/  BSYNC.RECONVERGENT B0 ;  /* 0x0000000000007941 */ /* 0x000fea0003800200 */
.L_x_250:
        /* <DEDUP_REMOVED lines=25> */
.L_x_259:
        /* <DEDUP_REMOVED lines=62> */
.L_x_261:
[----:B------:R-:W-:Y:S05]  /*13ac0*/  BSYNC.RECONVERGENT B1 ;  /* 0x0000000000017941 */ /* 0x000fea0003800200 */
.L_x_260:
        /* <DEDUP_REMOVED lines=19> */
.L_x_258:
[----:B------:R-:W-:Y:S01]  /*13c00*/  FMUL R19, RZ, R11 ;  /* 0x0000000bff137220 */ /* 0x000fe20000400000 */
[----:B------:R-:W-:-:S07]  /*13c10*/  IMAD.MOV.U32 R18, RZ, RZ, RZ ;  /* 0x000000ffff127224 */ /* 0x000fce00078e00ff */
.L_x_257:
[----:B------:R-:W-:Y:S05]  /*13c20*/  BSYNC.RECONVERGENT B0 ;  /* 0x0000000000007941 */ /* 0x000fea0003800200 */
.L_x_256:
        /* <DEDUP_REMOVED lines=35> */
.L_x_265:
        /* <DEDUP_REMOVED lines=62> */
.L_x_267:
[----:B------:R-:W-:Y:S05]  /*14240*/  BSYNC.RECONVERGENT B1 ;  /* 0x0000000000017941 */ /* 0x000fea0003800200 */
.L_x_266:
        /* <DEDUP_REMOVED lines=19> */
.L_x_264:
[----:B------:R-:W-:Y:S01]  /*14380*/  FMUL R12, RZ, R11 ;  /* 0x0000000bff0c7220 */ /* 0x000fe20000400000 */
[----:B------:R-:W-:-:S07]  /*14390*/  IMAD.MOV.U32 R0, RZ, RZ, RZ ;  /* 0x000000ffff007224 */ /* 0x000fce00078e00ff */
.L_x_263:
[----:B------:R-:W-:Y:S05]  /*143a0*/  BSYNC.RECONVERGENT B0 ;  /* 0x0000000000007941 */ /* 0x000fea0003800200 */
.L_x_262:
        /* <DEDUP_REMOVED lines=25> */
.L_x_271:
        /* <DEDUP_REMOVED lines=62> */
.L_x_273:
[----:B------:R-:W-:Y:S05]  /*14920*/  BSYNC.RECONVERGENT B1 ;  /* 0x0000000000017941 */ /* 0x000fea0003800200 */
.L_x_272:
        /* <DEDUP_REMOVED lines=19> */
.L_x_270:
[----:B------:R-:W-:Y:S01]  /*14a60*/  FMUL R19, RZ, R11 ;  /* 0x0000000bff137220 */ /* 0x000fe20000400000 */
[----:B------:R-:W-:-:S07]  /*14a70*/  IMAD.MOV.U32 R18, RZ, RZ, RZ ;  /* 0x000000ffff127224 */ /* 0x000fce00078e00ff */
.L_x_269:
[----:B------:R-:W-:Y:S05]  /*14a80*/  BSYNC.RECONVERGENT B0 ;  /* 0x0000000000007941 */ /* 0x000fea0003800200 */
.L_x_268:
        /* <DEDUP_REMOVED lines=35> */
.L_x_277:
        /* <DEDUP_REMOVED lines=62> */
.L_x_279:
[----:B------:R-:W-:Y:S05]  /*150a0*/  BSYNC.RECONVERGENT B1 ;  /* 0x0000000000017941 */ /* 0x000fea0003800200 */
.L_x_278:
        /* <DEDUP_REMOVED lines=19> */
.L_x_276:
[----:B------:R-:W-:Y:S01]  /*151e0*/  FMUL R12, RZ, R11 ;  /* 0x0000000bff0c7220 */ /* 0x000fe20000400000 */
[----:B------:R-:W-:-:S07]  /*151f0*/  IMAD.MOV.U32 R0, RZ, RZ, RZ ;  /* 0x000000ffff007224 */ /* 0x000fce00078e00ff */
.L_x_275:
[----:B------:R-:W-:Y:S05]  /*15200*/  BSYNC.RECONVERGENT B0 ;  /* 0x0000000000007941 */ /* 0x000fea0003800200 */
.L_x_274:
        /* <DEDUP_REMOVED lines=25> */
.L_x_283:
        /* <DEDUP_REMOVED lines=62> */
.L_x_285:
[----:B------:R-:W-:Y:S05]  /*15780*/  BSYNC.RECONVERGENT B1 ;  /* 0x0000000000017941 */ /* 0x000fea0003800200 */
.L_x_284:
        /* <DEDUP_REMOVED lines=19> */
.L_x_282:
[----:B------:R-:W-:Y:S01]  /*158c0*/  FMUL R19, RZ, R11 ;  /* 0x0000000bff137220 */ /* 0x000fe20000400000 */
[----:B------:R-:W-:-:S07]  /*158d0*/  IMAD.MOV.U32 R18, RZ, RZ, RZ ;  /* 0x000000ffff127224 */ /* 0x000fce00078e00ff */
.L_x_281:
[----:B------:R-:W-:Y:S05]  /*158e0*/  BSYNC.RECONVERGENT B0 ;  /* 0x0000000000007941 */ /* 0x000fea0003800200 */
.L_x_280:
        /* <DEDUP_REMOVED lines=35> */
.L_x_289:
        /* <DEDUP_REMOVED lines=62> */
.L_x_291:
[----:B------:R-:W-:Y:S05]  /*15f00*/  BSYNC.RECONVERGENT B1 ;  /* 0x0000000000017941 */ /* 0x000fea0003800200 */
.L_x_290:
        /* <DEDUP_REMOVED lines=19> */
.L_x_288:
[----:B------:R-:W-:Y:S01]  /*16040*/  FMUL R12, RZ, R11 ;  /* 0x0000000bff0c7220 */ /* 0x000fe20000400000 */
[----:B------:R-:W-:-:S07]  /*16050*/  IMAD.MOV.U32 R0, RZ, RZ, RZ ;  /* 0x000000ffff007224 */ /* 0x000fce00078e00ff */
.L_x_287:
[----:B------:R-:W-:Y:S05]  /*16060*/  BSYNC.RECONVERGENT B0 ;  /* 0x0000000000007941 */ /* 0x000fea0003800200 */
.L_x_286:
        /* <DEDUP_REMOVED lines=25> */
.L_x_295:
        /* <DEDUP_REMOVED lines=62> */
.L_x_297:
[----:B------:R-:W-:Y:S05]  /*165e0*/  BSYNC.RECONVERGENT B1 ;  /* 0x0000000000017941 */ /* 0x000fea0003800200 */
.L_x_296:
        /* <DEDUP_REMOVED lines=19> */
.L_x_294:
[----:B------:R-:W-:Y:S01]  /*16720*/  FMUL R19, RZ, R11 ;  /* 0x0000000bff137220 */ /* 0x000fe20000400000 */
[----:B------:R-:W-:-:S07]  /*16730*/  MOV R18, RZ ;  /* 0x000000ff00127202 */ /* 0x000fce0000000f00 */
.L_x_293:
[----:B------:R-:W-:Y:S05]  /*16740*/  BSYNC.RECONVERGENT B0 ;  /* 0x0000000000007941 */ /* 0x000fea0003800200 */
.L_x_292:
        /* <DEDUP_REMOVED lines=35> */
.L_x_301:
        /* <DEDUP_REMOVED lines=62> */
.L_x_303:
[----:B------:R-:W-:Y:S05]  /*16d60*/  BSYNC.RECONVERGENT B1 ;  /* 0x0000000000017941 */ /* 0x000fea0003800200 */
.L_x_302:
        /* <DEDUP_REMOVED lines=19> */
.L_x_300:
[----:B------:R-:W-:Y:S01]  /*16ea0*/  FMUL R12, RZ, R11 ;  /* 0x0000000bff0c7220 */ /* 0x000fe20000400000 */
[----:B------:R-:W-:-:S07]  /*16eb0*/  IMAD.MOV.U32 R0, RZ, RZ, RZ ;  /* 0x000000ffff007224 */ /* 0x000fce00078e00ff */
.L_x_299:
[----:B------:R-:W-:Y:S05]  /*16ec0*/  BSYNC.RECONVERGENT B0 ;  /* 0x0000000000007941 */ /* 0x000fea0003800200 */
.L_x_298:
        /* <DEDUP_REMOVED lines=25> */
.L_x_307:
        /* <DEDUP_REMOVED lines=62> */
.L_x_309:
[----:B------:R-:W-:Y:S05]  /*17440*/  BSYNC.RECONVERGENT B1 ;  /* 0x0000000000017941 */ /* 0x000fea0003800200 */
.L_x_308:
        /* <DEDUP_REMOVED lines=19> */
.L_x_306:
[----:B------:R-:W-:Y:S01]  /*17580*/  FMUL R19, RZ, R11 ;  /* 0x0000000bff137220 */ /* 0x000fe20000400000 */
[----:B------:R-:W-:-:S07]  /*17590*/  IMAD.MOV.U32 R18, RZ, RZ, RZ ;  /* 0x000000ffff127224 */ /* 0x000fce00078e00ff */
.L_x_305:
[----:B------:R-:W-:Y:S05]  /*175a0*/  BSYNC.RECONVERGENT B0 ;  /* 0x0000000000007941 */ /* 0x000fea0003800200 */
.L_x_304:
        /* <DEDUP_REMOVED lines=35> */
.L_x_313:
        /* <DEDUP_REMOVED lines=62> */
.L_x_315:
[----:B------:R-:W-:Y:S05]  /*17bc0*/  BSYNC.RECONVERGENT B1 ;  /* 0x0000000000017941 */ /* 0x000fea0003800200 */
.L_x_314:
        /* <DEDUP_REMOVED lines=19> */
.L_x_312:
[----:B------:R-:W-:Y:S01]  /*17d00*/  FMUL R12, RZ, R11 ;  /* 0x0000000bff0c7220 */ /* 0x000fe20000400000 */
[----:B------:R-:W-:-:S07]  /*17d10*/  MOV R0, RZ ;  /* 0x000000ff00007202 */ /* 0x000fce0000000f00 */
.L_x_311:
[----:B------:R-:W-:Y:S05]  /*17d20*/  BSYNC.RECONVERGENT B0 ;  /* 0x0000000000007941 */ /* 0x000fea0003800200 */
.L_x_310:
        /* <DEDUP_REMOVED lines=25> */
.L_x_319:
        /* <DEDUP_REMOVED lines=62> */
.L_x_321:
[----:B------:R-:W-:Y:S05]  /*182a0*/  BSYNC.RECONVERGENT B1 ;  /* 0x0000000000017941 */ /* 0x000fea0003800200 */
.L_x_320:
        /* <DEDUP_REMOVED lines=19> */
.L_x_318:
[----:B------:R-:W-:Y:S01]  /*183e0*/  FMUL R19, RZ, R11 ;  /* 0x0000000bff137220 */ /* 0x000fe20000400000 */
[----:B------:R-:W-:-:S07]  /*183f0*/  IMAD.MOV.U32 R18, RZ, RZ, RZ ;  /* 0x000000ffff127224 */ /* 0x000fce00078e00ff */
.L_x_317:
[----:B------:R-:W-:Y:S05]  /*18400*/  BSYNC.RECONVERGENT B0 ;  /* 0x0000000000007941 */ /* 0x000fea0003800200 */
.L_x_316:
        /* <DEDUP_REMOVED lines=35> */
.L_x_325:
        /* <DEDUP_REMOVED lines=62> */
.L_x_327:
[----:B------:R-:W-:Y:S05]  /*18a20*/  BSYNC.RECONVERGENT B1 ;  /* 0x0000000000017941 */ /* 0x000fea0003800200 */
.L_x_326:
        /* <DEDUP_REMOVED lines=19> */
.L_x_324:
[----:B------:R-:W-:Y:S01]  /*18b60*/  FMUL R12, RZ, R11 ;  /* 0x0000000bff0c7220 */ /* 0x000fe20000400000 */
[----:B------:R-:W-:-:S07]  /*18b70*/  IMAD.MOV.U32 R0, RZ, RZ, RZ ;  /* 0x000000ffff007224 */ /* 0x000fce00078e00ff */
.L_x_323:
[----:B------:R-:W-:Y:S05]  /*18b80*/  BSYNC.RECONVERGENT B0 ;  /* 0x0000000000007941 */ /* 0x000fea0003800200 */
.L_x_322:
        /* <DEDUP_REMOVED lines=25> */
.L_x_331:
        /* <DEDUP_REMOVED lines=62> */
.L_x_333:
[----:B------:R-:W-:Y:S05]  /*19100*/  BSYNC.RECONVERGENT B1 ;  /* 0x0000000000017941 */ /* 0x000fea0003800200 */
.L_x_332:
        /* <DEDUP_REMOVED lines=19> */
.L_x_330:
[----:B------:R-:W-:Y:S01]  /*19240*/  FMUL R19, RZ, R11 ;  /* 0x0000000bff137220 */ /* 0x000fe20000400000 */
[----:B------:R-:W-:-:S07]  /*19250*/  IMAD.MOV.U32 R18, RZ, RZ, RZ ;  /* 0x000000ffff127224 */ /* 0x000fce00078e00ff */
.L_x_329:
[----:B------:R-:W-:Y:S05]  /*19260*/  BSYNC.RECONVERGENT B0 ;  /* 0x0000000000007941 */ /* 0x000fea0003800200 */
.L_x_328:
        /* <DEDUP_REMOVED lines=35> */
.L_x_337:
        /* <DEDUP_REMOVED lines=62> */
.L_x_339:
[----:B------:R-:W-:Y:S05]  /*19880*/  BSYNC.RECONVERGENT B1 ;  /* 0x0000000000017941 */ /* 0x000fea0003800200 */
.L_x_338:
        /* <DEDUP_REMOVED lines=19> */
.L_x_336:
[----:B------:R-:W-:Y:S01]  /*199c0*/  FMUL R12, RZ, R11 ;  /* 0x0000000bff0c7220 */ /* 0x000fe20000400000 */
[----:B------:R-:W-:-:S07]  /*199d0*/  IMAD.MOV.U32 R0, RZ, RZ, RZ ;  /* 0x000000ffff007224 */ /* 0x000fce00078e00ff */
.L_x_335:
[----:B------:R-:W-:Y:S05]  /*199e0*/  BSYNC.RECONVERGENT B0 ;  /* 0x0000000000007941 */ /* 0x000fea0003800200 */
.L_x_334:
        /* <DEDUP_REMOVED lines=25> */
.L_x_343:
        /* <DEDUP_REMOVED lines=62> */
.L_x_345:
[----:B------:R-:W-:Y:S05]  /*19f60*/  BSYNC.RECONVERGENT B1 ;  /* 0x0000000000017941 */ /* 0x000fea0003800200 */
.L_x_344:
        /* <DEDUP_REMOVED lines=19> */
.L_x_342:
[----:B------:R-:W-:Y:S01]  /*1a0a0*/  FMUL R19, RZ, R11 ;  /* 0x0000000bff137220 */ /* 0x000fe20000400000 */
[----:B------:R-:W-:-:S07]  /*1a0b0*/  IMAD.MOV.U32 R18, RZ, RZ, RZ ;  /* 0x000000ffff127224 */ /* 0x000fce00078e00ff */
.L_x_341:
[----:B------:R-:W-:Y:S05]  /*1a0c0*/  BSYNC.RECONVERGENT B0 ;  /* 0x0000000000007941 */ /* 0x000fea0003800200 */
.L_x_340:
        /* <DEDUP_REMOVED lines=35> */
.L_x_349:
        /* <DEDUP_REMOVED lines=62> */
.L_x_351:
[----:B------:R-:W-:Y:S05]  /*1a6e0*/  BSYNC.RECONVERGENT B1 ;  /* 0x0000000000017941 */ /* 0x000fea0003800200 */
.L_x_350:
        /* <DEDUP_REMOVED lines=19> */
.L_x_348:
[----:B------:R-:W-:Y:S01]  /*1a820*/  FMUL R12, RZ, R11 ;  /* 0x0000000bff0c7220 */ /* 0x000fe20000400000 */
[----:B------:R-:W-:-:S07]  /*1a830*/  IMAD.MOV.U32 R0, RZ, RZ, RZ ;  /* 0x000000ffff007224 */ /* 0x000fce00078e00ff */
.L_x_347:
[----:B------:R-:W-:Y:S05]  /*1a840*/  BSYNC.RECONVERGENT B0 ;  /* 0x0000000000007941 */ /* 0x000fea0003800200 */
.L_x_346:
        /* <DEDUP_REMOVED lines=25> */
.L_x_355:
        /* <DEDUP_REMOVED lines=62> */
.L_x_357:
[----:B------:R-:W-:Y:S05]  /*1adc0*/  BSYNC.RECONVERGENT B1 ;  /* 0x0000000000017941 */ /* 0x000fea0003800200 */
.L_x_356:
        /* <DEDUP_REMOVED lines=19> */
.L_x_354:
[----:B------:R-:W-:Y:S01]  /*1af00*/  FMUL R19, RZ, R11 ;  /* 0x0000000bff137220 */ /* 0x000fe20000400000 */
[----:B------:R-:W-:-:S07]  /*1af10*/  IMAD.MOV.U32 R18, RZ, RZ, RZ ;  /* 0x000000ffff127224 */ /* 0x000fce00078e00ff */
.L_x_353:
[----:B------:R-:W-:Y:S05]  /*1af20*/  BSYNC.RECONVERGENT B0 ;  /* 0x0000000000007941 */ /* 0x000fea0003800200 */
.L_x_352:
        /* <DEDUP_REMOVED lines=35> */
.L_x_361:
        /* <DEDUP_REMOVED lines=62> */
.L_x_363:
[----:B------:R-:W-:Y:S05]  /*1b540*/  BSYNC.RECONVERGENT B1 ;  /* 0x0000000000017941 */ /* 0x000fea0003800200 */
.L_x_362:
        /* <DEDUP_REMOVED lines=19> */
.L_x_360:
[----:B------:R-:W-:Y:S01]  /*1b680*/  FMUL R12, RZ, R11 ;  /* 0x0000000bff0c7220 */ /* 0x000fe20000400000 */
[----:B------:R-:W-:-:S07]  /*1b690*/  IMAD.MOV.U32 R0, RZ, RZ, RZ ;  /* 0x000000ffff007224 */ /* 0x000fce00078e00ff */
.L_x_359:
[----:B------:R-:W-:Y:S05]  /*1b6a0*/  BSYNC.RECONVERGENT B0 ;  /* 0x0000000000007941 */ /* 0x000fea0003800200 */
.L_x_358:
        /* <DEDUP_REMOVED lines=25> */
.L_x_367:
        /* <DEDUP_REMOVED lines=62> */
.L_x_369:
[----:B------:R-:W-:Y:S05]  /*1bc20*/  BSYNC.RECONVERGENT B1 ;  /* 0x0000000000017941 */ /* 0x000fea0003800200 */
.L_x_368:
        /* <DEDUP_REMOVED lines=19> */
.L_x_366:
[----:B------:R-:W-:Y:S01]  /*1bd60*/  FMUL R19, RZ, R11 ;  /* 0x0000000bff137220 */ /* 0x000fe20000400000 */
[----:B------:R-:W-:-:S07]  /*1bd70*/  IMAD.MOV.U32 R18, RZ, RZ, RZ ;  /* 0x000000ffff127224 */ /* 0x000fce00078e00ff */
.L_x_365:
[----:B------:R-:W-:Y:S05]  /*1bd80*/  BSYNC.RECONVERGENT B0 ;  /* 0x0000000000007941 */ /* 0x000fea0003800200 */
.L_x_364:
        /* <DEDUP_REMOVED lines=35> */
.L_x_373:
        /* <DEDUP_REMOVED lines=62> */
.L_x_375:
[----:B------:R-:W-:Y:S05]  /*1c3a0*/  BSYNC.RECONVERGENT B1 ;  /* 0x0000000000017941 */ /* 0x000fea0003800200 */
.L_x_374:
        /* <DEDUP_REMOVED lines=19> */
.L_x_372:
[----:B------:R-:W-:Y:S01]  /*1c4e0*/  FMUL R12, RZ, R11 ;  /* 0x0000000bff0c7220 */ /* 0x000fe20000400000 */
[----:B------:R-:W-:-:S07]  /*1c4f0*/  IMAD.MOV.U32 R0, RZ, RZ, RZ ;  /* 0x000000ffff007224 */ /* 0x000fce00078e00ff */
.L_x_371:
[----:B------:R-:W-:Y:S05]  /*1c500*/  BSYNC.RECONVERGENT B0 ;  /* 0x0000000000007941 */ /* 0x000fea0003800200 */
.L_x_370:
        /* <DEDUP_REMOVED lines=25> */
.L_x_379:
        /* <DEDUP_REMOVED lines=62> */
.L_x_381:
[----:B------:R-:W-:Y:S05]  /*1ca80*/  BSYNC.RECONVERGENT B1 ;  /* 0x0000000000017941 */ /* 0x000fea0003800200 */
.L_x_380:
        /* <DEDUP_REMOVED lines=19> */
.L_x_378:
[----:B------:R-:W-:Y:S01]  /*1cbc0*/  FMUL R19, RZ, R11 ;  /* 0x0000000bff137220 */ /* 0x000fe20000400000 */
[----:B------:R-:W-:-:S07]  /*1cbd0*/  IMAD.MOV.U32 R18, RZ, RZ, RZ ;  /* 0x000000ffff127224 */ /* 0x000fce00078e00ff */
.L_x_377:
[----:B------:R-:W-:Y:S05]  /*1cbe0*/  BSYNC.RECONVERGENT B0 ;  /* 0x0000000000007941 */ /* 0x000fea0003800200 */
.L_x_376:
        /* <DEDUP_REMOVED lines=35> */
.L_x_385:
        /* <DEDUP_REMOVED lines=62> */
.L_x_387:
[----:B------:R-:W-:Y:S05]  /*1d200*/  BSYNC.RECONVERGENT B1 ;  /* 0x0000000000017941 */ /* 0x000fea0003800200 */
.L_x_386:
        /* <DEDUP_REMOVED lines=19> */
.L_x_384:
[----:B------:R-:W-:Y:S01]  /*1d340*/  FMUL R12, RZ, R11 ;  /* 0x0000000bff0c7220 */ /* 0x000fe20000400000 */
[----:B------:R-:W-:-:S07]  /*1d350*/  IMAD.MOV.U32 R0, RZ, RZ, RZ ;  /* 0x000000ffff007224 */ /* 0x000fce00078e00ff */
.L_x_383:
[----:B------:R-:W-:Y:S05]  /*1d360*/  BSYNC.RECONVERGENT B0 ;  /* 0x0000000000007941 */ /* 0x000fea0003800200 */
.L_x_382:
        /* <DEDUP_REMOVED lines=25> */
.L_x_391:
        /* <DEDUP_REMOVED lines=62> */
.L_x_393:
[----:B------:R-:W-:Y:S05]  /*1d8e0*/  BSYNC.RECONVERGENT B1 ;  /* 0x0000000000017941 */ /* 0x000fea0003800200 */
.L_x_392:
        /* <DEDUP_REMOVED lines=19> */
.L_x_390:
[----:B------:R-:W-:Y:S01]  /*1da20*/  FMUL R19, RZ, R11 ;  /* 0x0000000bff137220 */ /* 0x000fe20000400000 */
[----:B------:R-:W-:-:S07]  /*1da30*/  IMAD.MOV.U32 R18, RZ, RZ, RZ ;  /* 0x000000ffff127224 */ /* 0x000fce00078e00ff */
.L_x_389:
[----:B------:R-:W-:Y:S05]  /*1da40*/  BSYNC.RECONVERGENT B0 ;  /* 0x0000000000007941 */ /* 0x000fea0003800200 */
.L_x_388:
        /* <DEDUP_REMOVED lines=35> */
.L_x_397:
        /* <DEDUP_REMOVED lines=62> */
.L_x_399:
[----:B------:R-:W-:Y:S05]  /*1e060*/  BSYNC.RECONVERGENT B1 ;  /* 0x0000000000017941 */ /* 0x000fea0003800200 */
.L_x_398:
        /* <DEDUP_REMOVED lines=19> */
.L_x_396:
[----:B------:R-:W-:Y:S01]  /*1e1a0*/  FMUL R12, RZ, R11 ;  /* 0x0000000bff0c7220 */ /* 0x000fe20000400000 */
[----:B------:R-:W-:-:S07]  /*1e1b0*/  IMAD.MOV.U32 R0, RZ, RZ, RZ ;  /* 0x000000ffff007224 */ /* 0x000fce00078e00ff */
.L_x_395:
[----:B------:R-:W-:Y:S05]  /*1e1c0*/  BSYNC.RECONVERGENT B0 ;  /* 0x0000000000007941 */ /* 0x000fea0003800200 */
.L_x_394:
        /* <DEDUP_REMOVED lines=25> */
.L_x_403:
        /* <DEDUP_REMOVED lines=62> */
.L_x_405:
[----:B------:R-:W-:Y:S05]  /*1e740*/  BSYNC.RECONVERGENT B1 ;  /* 0x0000000000017941 */ /* 0x000fea0003800200 */
.L_x_404:
        /* <DEDUP_REMOVED lines=19> */
.L_x_402:
[----:B------:R-:W-:Y:S01]  /*1e880*/  FMUL R19, RZ, R11 ;  /* 0x0000000bff137220 */ /* 0x000fe20000400000 */
[----:B------:R-:W-:-:S07]  /*1e890*/  IMAD.MOV.U32 R18, RZ, RZ, RZ ;  /* 0x000000ffff127224 */ /* 0x000fce00078e00ff */
.L_x_401:
[----:B------:R-:W-:Y:S05]  /*1e8a0*/  BSYNC.RECONVERGENT B0 ;  /* 0x0000000000007941 */ /* 0x000fea0003800200 */
.L_x_400:
        /* <DEDUP_REMOVED lines=35> */
.L_x_409:
        /* <DEDUP_REMOVED lines=62> */
.L_x_411:
[----:B------:R-:W-:Y:S05]  /*1eec0*/  BSYNC.RECONVERGENT B1 ;  /* 0x0000000000017941 */ /* 0x000fea0003800200 */
.L_x_410:
        /* <DEDUP_REMOVED lines=19> */
.L_x_408:
[----:B------:R-:W-:Y:S01]  /*1f000*/  FMUL R12, RZ, R11 ;  /* 0x0000000bff0c7220 */ /* 0x000fe20000400000 */
[----:B------:R-:W-:-:S07]  /*1f010*/  IMAD.MOV.U32 R0, RZ, RZ, RZ ;  /* 0x000000ffff007224 */ /* 0x000fce00078e00ff */
.L_x_407:
[----:B------:R-:W-:Y:S05]  /*1f020*/  BSYNC.RECONVERGENT B0 ;  /* 0x0000000000007941 */ /* 0x000fea0003800200 */
.L_x_406:
        /* <DEDUP_REMOVED lines=25> */
.L_x_415:
        /* <DEDUP_REMOVED lines=62> */
.L_x_417:
[----:B------:R-:W-:Y:S05]  /*1f5a0*/  BSYNC.RECONVERGENT B1 ;  /* 0x0000000000017941 */ /* 0x000fea0003800200 */
.L_x_416:
        /* <DEDUP_REMOVED lines=19> */
.L_x_414:
[----:B------:R-:W-:Y:S01]  /*1f6e0*/  FMUL R19, RZ, R11 ;  /* 0x0000000bff137220 */ /* 0x000fe20000400000 */
[----:B------:R-:W-:-:S07]  /*1f6f0*/  IMAD.MOV.U32 R18, RZ, RZ, RZ ;  /* 0x000000ffff127224 */ /* 0x000fce00078e00ff */
.L_x_413:
[----:B------:R-:W-:Y:S05]  /*1f700*/  BSYNC.RECONVERGENT B0 ;  /* 0x0000000000007941 */ /* 0x000fea0003800200 */
.L_x_412:
        /* <DEDUP_REMOVED lines=35> */
.L_x_421:
        /* <DEDUP_REMOVED lines=62> */
.L_x_423:
[----:B------:R-:W-:Y:S05]  /*1fd20*/  BSYNC.RECONVERGENT B1 ;  /* 0x0000000000017941 */ /* 0x000fea0003800200 */
.L_x_422:
        /* <DEDUP_REMOVED lines=19> */
.L_x_420:
[----:B------:R-:W-:Y:S01]  /*1fe60*/  FMUL R12, RZ, R11 ;  /* 0x0000000bff0c7220 */ /* 0x000fe20000400000 */
[----:B------:R-:W-:-:S07]  /*1fe70*/  IMAD.MOV.U32 R0, RZ, RZ, RZ ;  /* 0x000000ffff007224 */ /* 0x000fce00078e00ff */
.L_x_419:
[----:B------:R-:W-:Y:S05]  /*1fe80*/  BSYNC.RECONVERGENT B0 ;  /* 0x0000000000007941 */ /* 0x000fea0003800200 */
.L_x_418:
        /* <DEDUP_REMOVED lines=25> */
.L_x_427:
        /* <DEDUP_REMOVED lines=62> */
.L_x_429:
[----:B------:R-:W-:Y:S05]  /*20400*/  BSYNC.RECONVERGENT B1 ;  /* 0x0000000000017941 */ /* 0x000fea0003800200 */
.L_x_428:
        /* <DEDUP_REMOVED lines=19> */
.L_x_426:
[----:B------:R-:W-:Y:S01]  /*20540*/  FMUL R19, RZ, R11 ;  /* 0x0000000bff137220 */ /* 0x000fe20000400000 */
[----:B------:R-:W-:-:S07]  /*20550*/  IMAD.MOV.U32 R18, RZ, RZ, RZ ;  /* 0x000000ffff127224 */ /* 0x000fce00078e00ff */
.L_x_425:
[----:B------:R-:W-:Y:S05]  /*20560*/  BSYNC.RECONVERGENT B0 ;  /* 0x0000000000007941 */ /* 0x000fea0003800200 */
.L_x_424:
        /* <DEDUP_REMOVED lines=35> */
.L_x_433:
        /* <DEDUP_REMOVED lines=62> */
.L_x_435:
[----:B------:R-:W-:Y:S05]  /*20b80*/  BSYNC.RECONVERGENT B1 ;  /* 0x0000000000017941 */ /* 0x000fea0003800200 */
.L_x_434:
        /* <DEDUP_REMOVED lines=19> */
.L_x_432:
[----:B------:R-:W-:Y:S01]  /*20cc0*/  FMUL R12, RZ, R11 ;  /* 0x0000000bff0c7220 */ /* 0x000fe20000400000 */
[----:B------:R-:W-:-:S07]  /*20cd0*/  IMAD.MOV.U32 R0, RZ, RZ, RZ ;  /* 0x000000ffff007224 */ /* 0x000fce00078e00ff */
.L_x_431:
[----:B------:R-:W-:Y:S05]  /*20ce0*/  BSYNC.RECONVERGENT B0 ;  /* 0x0000000000007941 */ /* 0x000fea0003800200 */
.L_x_430:
        /* <DEDUP_REMOVED lines=25> */
.L_x_439:
        /* <DEDUP_REMOVED lines=62> */
.L_x_441:
[----:B------:R-:W-:Y:S05]  /*21260*/  BSYNC.RECONVERGENT B1 ;  /* 0x0000000000017941 */ /* 0x000fea0003800200 */
.L_x_440:
        /* <DEDUP_REMOVED lines=19> */
.L_x_438:
[----:B------:R-:W-:Y:S01]  /*213a0*/  FMUL R19, RZ, R11 ;  /* 0x0000000bff137220 */ /* 0x000fe20000400000 */
[----:B------:R-:W-:-:S07]  /*213b0*/  MOV R18, RZ ;  /* 0x000000ff00127202 */ /* 0x000fce0000000f00 */
.L_x_437:
[----:B------:R-:W-:Y:S05]  /*213c0*/  BSYNC.RECONVERGENT B0 ;  /* 0x0000000000007941 */ /* 0x000fea0003800200 */
.L_x_436:
        /* <DEDUP_REMOVED lines=35> */
.L_x_445:
        /* <DEDUP_REMOVED lines=62> */
.L_x_447:
[----:B------:R-:W-:Y:S05]  /*219e0*/  BSYNC.RECONVERGENT B1 ;  /* 0x0000000000017941 */ /* 0x000fea0003800200 */
.L_x_446:
        /* <DEDUP_REMOVED lines=19> */
.L_x_444:
[----:B------:R-:W-:Y:S01]  /*21b20*/  FMUL R12, RZ, R11 ;  /* 0x0000000bff0c7220 */ /* 0x000fe20000400000 */
[----:B------:R-:W-:-:S07]  /*21b30*/  IMAD.MOV.U32 R0, RZ, RZ, RZ ;  /* 0x000000ffff007224 */ /* 0x000fce00078e00ff */
.L_x_443:
[----:B------:R-:W-:Y:S05]  /*21b40*/  BSYNC.RECONVERGENT B0 ;  /* 0x0000000000007941 */ /* 0x000fea0003800200 */
.L_x_442:
        /* <DEDUP_REMOVED lines=25> */
.L_x_451:
        /* <DEDUP_REMOVED lines=62> */
.L_x_453:
[----:B------:R-:W-:Y:S05]  /*220c0*/  BSYNC.RECONVERGENT B1 ;  /* 0x0000000000017941 */ /* 0x000fea0003800200 */
.L_x_452:
        /* <DEDUP_REMOVED lines=19> */
.L_x_450:
[----:B------:R-:W-:Y:S01]  /*22200*/  FMUL R19, RZ, R11 ;  /* 0x0000000bff137220 */ /* 0x000fe20000400000 */
[----:B------:R-:W-:-:S07]  /*22210*/  IMAD.MOV.U32 R18, RZ, RZ, RZ ;  /* 0x000000ffff127224 */ /* 0x000fce00078e00ff */
.L_x_449:
[----:B------:R-:W-:Y:S05]  /*22220*/  BSYNC.RECONVERGENT B0 ;  /* 0x0000000000007941 */ /* 0x000fea0003800200 */
.L_x_448:
        /* <DEDUP_REMOVED lines=35> */
.L_x_457:
        /* <DEDUP_REMOVED lines=62> */
.L_x_459:
[----:B------:R-:W-:Y:S05]  /*22840*/  BSYNC.RECONVERGENT B1 ;  /* 0x0000000000017941 */ /* 0x000fea0003800200 */
.L_x_458:
        /* <DEDUP_REMOVED lines=19> */
.L_x_456:
[----:B------:R-:W-:Y:S01]  /*22980*/  FMUL R12, RZ, R11 ;  /* 0x0000000bff0c7220 */ /* 0x000fe20000400000 */
[----:B------:R-:W-:-:S07]  /*22990*/  MOV R0, RZ ;  /* 0x000000ff00007202 */ /* 0x000fce0000000f00 */
.L_x_455:
[----:B------:R-:W-:Y:S05]  /*229a0*/  BSYNC.RECONVERGENT B0 ;  /* 0x0000000000007941 */ /* 0x000fea0003800200 */
.L_x_454:
        /* <DEDUP_REMOVED lines=25> */
.L_x_463:
        /* <DEDUP_REMOVED lines=62> */
.L_x_465:
[----:B------:R-:W-:Y:S05]  /*22f20*/  BSYNC.RECONVERGENT B1 ;  /* 0x0000000000017941 */ /* 0x000fea0003800200 */
.L_x_464:
        /* <DEDUP_REMOVED lines=19> */
.L_x_462:
[----:B------:R-:W-:Y:S01]  /*23060*/  FMUL R19, RZ, R11 ;  /* 0x0000000bff137220 */ /* 0x000fe20000400000 */
[----:B------:R-:W-:-:S07]  /*23070*/  IMAD.MOV.U32 R18, RZ, RZ, RZ ;  /* 0x000000ffff127224 */ /* 0x000fce00078e00ff */
.L_x_461:
[----:B------:R-:W-:Y:S05]  /*23080*/  BSYNC.RECONVERGENT B0 ;  /* 0x0000000000007941 */ /* 0x000fea0003800200 */
.L_x_460:
        /* <DEDUP_REMOVED lines=35> */
.L_x_469:
        /* <DEDUP_REMOVED lines=62> */
.L_x_471:
[----:B------:R-:W-:Y:S05]  /*236a0*/  BSYNC.RECONVERGENT B1 ;  /* 0x0000000000017941 */ /* 0x000fea0003800200 */
.L_x_470:
        /* <DEDUP_REMOVED lines=19> */
.L_x_468:
[----:B------:R-:W-:Y:S01]  /*237e0*/  FMUL R12, RZ, R11 ;  /* 0x0000000bff0c7220 */ /* 0x000fe20000400000 */
[----:B------:R-:W-:-:S07]  /*237f0*/  IMAD.MOV.U32 R0, RZ, RZ, RZ ;  /* 0x000000ffff007224 */ /* 0x000fce00078e00ff */
.L_x_467:
[----:B------:R-:W-:Y:S05]  /*23800*/  BSYNC.RECONVERGENT B0 ;  /* 0x0000000000007941 */ /* 0x000fea0003800200 */
.L_x_466:
        /* <DEDUP_REMOVED lines=25> */
.L_x_475:
        /* <DEDUP_REMOVED lines=62> */
.L_x_477:
[----:B------:R-:W-:Y:S05]  /*23d80*/  BSYNC.RECONVERGENT B1 ;  /* 0x0000000000017941 */ /* 0x000fea0003800200 */
.L_x_476:
        /* <DEDUP_REMOVED lines=19> */
.L_x_474:
[----:B------:R-:W-:Y:S01]  /*23ec0*/  FMUL R19, RZ, R11 ;  /* 0x0000000bff137220 */ /* 0x000fe20000400000 */
[----:B------:R-:W-:-:S07]  /*23ed0*/  IMAD.MOV.U32 R18, RZ, RZ, RZ ;  /* 0x000000ffff127224 */ /* 0x000fce00078e00ff */
.L_x_473:
[----:B------:R-:W-:Y:S05]  /*23ee0*/  BSYNC.RECONVERGENT B0 ;  /* 0x0000000000007941 */ /* 0x000fea0003800200 */
.L_x_472:
        /* <DEDUP_REMOVED lines=35> */
.L_x_481:
        /* <DEDUP_REMOVED lines=62> */
.L_x_483:
[----:B------:R-:W-:Y:S05]  /*24500*/  BSYNC.RECONVERGENT B1 ;  /* 0x0000000000017941 */ /* 0x000fea0003800200 */
.L_x_482:
        /* <DEDUP_REMOVED lines=19> */
.L_x_480:
[----:B------:R-:W-:Y:S01]  /*24640*/  FMUL R12, RZ, R11 ;  /* 0x0000000bff0c7220 */ /* 0x000fe20000400000 */
[----:B------:R-:W-:-:S07]  /*24650*/  IMAD.MOV.U32 R0, RZ, RZ, RZ ;  /* 0x000000ffff007224 */ /* 0x000fce00078e00ff */
.L_x_479:
[----:B------:R-:W-:Y:S05]  /*24660*/  BSYNC.RECONVERGENT B0 ;  /* 0x0000000000007941 */ /* 0x000fea0003800200 */
.L_x_478:
        /* <DEDUP_REMOVED lines=25> */
.L_x_487:
        /* <DEDUP_REMOVED lines=62> */
.L_x_489:
[----:B------:R-:W-:Y:S05]  /*24be0*/  BSYNC.RECONVERGENT B1 ;  /* 0x0000000000017941 */ /* 0x000fea0003800200 */
.L_x_488:
        /* <DEDUP_REMOVED lines=19> */
.L_x_486:
[----:B------:R-:W-:Y:S01]  /*24d20*/  FMUL R19, RZ, R11 ;  /* 0x0000000bff137220 */ /* 0x000fe20000400000 */
[----:B------:R-:W-:-:S07]  /*24d30*/  IMAD.MOV.U32 R18, RZ, RZ, RZ ;  /* 0x000000ffff127224 */ /* 0x000fce00078e00ff */
.L_x_485:
[----:B------:R-:W-:Y:S05]  /*24d40*/  BSYNC.RECONVERGENT B0 ;  /* 0x0000000000007941 */ /* 0x000fea0003800200 */
.L_x_484:
        /* <DEDUP_REMOVED lines=35> */
.L_x_493:
        /* <DEDUP_REMOVED lines=62> */
.L_x_495:
[----:B------:R-:W-:Y:S05]  /*25360*/  BSYNC.RECONVERGENT B1 ;  /* 0x0000000000017941 */ /* 0x000fea0003800200 */
.L_x_494:
        /* <DEDUP_REMOVED lines=19> */
.L_x_492:
[----:B------:R-:W-:Y:S01]  /*254a0*/  FMUL R12, RZ, R11 ;  /* 0x0000000bff0c7220 */ /* 0x000fe20000400000 */
[----:B------:R-:W-:-:S07]  /*254b0*/  IMAD.MOV.U32 R0, RZ, RZ, RZ ;  /* 0x000000ffff007224 */ /* 0x000fce00078e00ff */
.L_x_491:
[----:B------:R-:W-:Y:S05]  /*254c0*/  BSYNC.RECONVERGENT B0 ;  /* 0x0000000000007941 */ /* 0x000fea0003800200 */
.L_x_490:
        /* <DEDUP_REMOVED lines=25> */
.L_x_499:
        /* <DEDUP_REMOVED lines=62> */
.L_x_501:
[----:B------:R-:W-:Y:S05]  /*25a40*/  BSYNC.RECONVERGENT B1 ;  /* 0x0000000000017941 */ /* 0x000fea0003800200 */
.L_x_500:
        /* <DEDUP_REMOVED lines=19> */
.L_x_498:
[----:B------:R-:W-:Y:S01]  /*25b80*/  FMUL R19, RZ, R11 ;  /* 0x0000000bff137220 */ /* 0x000fe20000400000 */
[----:B------:R-:W-:-:S07]  /*25b90*/  IMAD.MOV.U32 R18, RZ, RZ, RZ ;  /* 0x000000ffff127224 */ /* 0x000fce00078e00ff */
.L_x_497:
[----:B------:R-:W-:Y:S05]  /*25ba0*/  BSYNC.RECONVERGENT B0 ;  /* 0x0000000000007941 */ /* 0x000fea0003800200 */
.L_x_496:
        /* <DEDUP_REMOVED lines=35> */
.L_x_505:
        /* <DEDUP_REMOVED lines=62> */
.L_x_507:
[----:B------:R-:W-:Y:S05]  /*261c0*/  BSYNC.RECONVERGENT B1 ;  /* 0x0000000000017941 */ /* 0x000fea0003800200 */
.L_x_506:
        /* <DEDUP_REMOVED lines=19> */
.L_x_504:
[----:B------:R-:W-:Y:S01]  /*26300*/  FMUL R12, RZ, R11 ;  /* 0x0000000bff0c7220 */ /* 0x000fe20000400000 */
[----:B------:R-:W-:-:S07]  /*26310*/  IMAD.MOV.U32 R0, RZ, RZ, RZ ;  /* 0x000000ffff007224 */ /* 0x000fce00078e00ff */
.L_x_503:
[----:B------:R-:W-:Y:S05]  /*26320*/  BSYNC.RECONVERGENT B0 ;  /* 0x0000000000007941 */ /* 0x000fea0003800200 */
.L_x_502:
        /* <DEDUP_REMOVED lines=25> */
.L_x_511:
        /* <DEDUP_REMOVED lines=62> */
.L_x_513:
[----:B------:R-:W-:Y:S05]  /*268a0*/  BSYNC.RECONVERGENT B1 ;  /* 0x0000000000017941 */ /* 0x000fea0003800200 */
.L_x_512:
        /* <DEDUP_REMOVED lines=19> */
.L_x_510:
[----:B------:R-:W-:Y:S01]  /*269e0*/  FMUL R19, RZ, R11 ;  /* 0x0000000bff137220 */ /* 0x000fe20000400000 */
[----:B------:R-:W-:-:S07]  /*269f0*/  IMAD.MOV.U32 R18, RZ, RZ, RZ ;  /* 0x000000ffff127224 */ /* 0x000fce00078e00ff */
.L_x_509:
[----:B------:R-:W-:Y:S05]  /*26a00*/  BSYNC.RECONVERGENT B0 ;  /* 0x0000000000007941 */ /* 0x000fea0003800200 */
.L_x_508:
        /* <DEDUP_REMOVED lines=35> */
.L_x_517:
        /* <DEDUP_REMOVED lines=62> */
.L_x_519:
[----:B------:R-:W-:Y:S05]  /*27020*/  BSYNC.RECONVERGENT B1 ;  /* 0x0000000000017941 */ /* 0x000fea0003800200 */
.L_x_518:
        /* <DEDUP_REMOVED lines=19> */
.L_x_516:
[----:B------:R-:W-:Y:S01]  /*27160*/  FMUL R12, RZ, R11 ;  /* 0x0000000bff0c7220 */ /* 0x000fe20000400000 */
[----:B------:R-:W-:-:S07]  /*27170*/  IMAD.MOV.U32 R0, RZ, RZ, RZ ;  /* 0x000000ffff007224 */ /* 0x000fce00078e00ff */
.L_x_515:
[----:B------:R-:W-:Y:S05]  /*27180*/  BSYNC.RECONVERGENT B0 ;  /* 0x0000000000007941 */ /* 0x000fea0003800200 */
.L_x_514:
        /* <DEDUP_REMOVED lines=25> */
.L_x_523:
        /* <DEDUP_REMOVED lines=62> */
.L_x_525:
[----:B------:R-:W-:Y:S05]  /*27700*/  BSYNC.RECONVERGENT B1 ;  /* 0x0000000000017941 */ /* 0x000fea0003800200 */
.L_x_524:
        /* <DEDUP_REMOVED lines=19> */
.L_x_522:
[----:B------:R-:W-:Y:S01]  /*27840*/  FMUL R19, RZ, R11 ;  /* 0x0000000bff137220 */ /* 0x000fe20000400000 */
[----:B------:R-:W-:-:S07]  /*27850*/  IMAD.MOV.U32 R18, RZ, RZ, RZ ;  /* 0x000000ffff127224 */ /* 0x000fce00078e00ff */
.L_x_521:
[----:B------:R-:W-:Y:S05]  /*27860*/  BSYNC.RECONVERGENT B0 ;  /* 0x0000000000007941 */ /* 0x000fea0003800200 */
.L_x_520:
        /* <DEDUP_REMOVED lines=35> */
.L_x_529:
        /* <DEDUP_REMOVED lines=62> */
.L_x_531:
[----:B------:R-:W-:Y:S05]  /*27e80*/  BSYNC.RECONVERGENT B1 ;  /* 0x0000000000017941 */ /* 0x000fea0003800200 */
.L_x_530:
        /* <DEDUP_REMOVED lines=19> */
.L_x_528:
[----:B------:R-:W-:Y:S01]  /*27fc0*/  FMUL R12, RZ, R11 ;  /* 0x0000000bff0c7220 */ /* 0x000fe20000400000 */
[----:B------:R-:W-:-:S07]  /*27fd0*/  IMAD.MOV.U32 R0, RZ, RZ, RZ ;  /* 0x000000ffff007224 */ /* 0x000fce00078e00ff */
.L_x_527:
[----:B------:R-:W-:Y:S05]  /*27fe0*/  BSYNC.RECONVERGENT B0 ;  /* 0x0000000000007941 */ /* 0x000fea0003800200 */
.L_x_526:
        /* <DEDUP_REMOVED lines=25> */
.L_x_535:
        /* <DEDUP_REMOVED lines=62> */
.L_x_537:
[----:B------:R-:W-:Y:S05]  /*28560*/  BSYNC.RECONVERGENT B1 ;  /* 0x0000000000017941 */ /* 0x000fea0003800200 */
.L_x_536:
        /* <DEDUP_REMOVED lines=19> */
.L_x_534:
[----:B------:R-:W-:Y:S01]  /*286a0*/  FMUL R19, RZ, R11 ;  /* 0x0000000bff137220 */ /* 0x000fe20000400000 */
[----:B------:R-:W-:-:S07]  /*286b0*/  IMAD.MOV.U32 R18, RZ, RZ, RZ ;  /* 0x000000ffff127224 */ /* 0x000fce00078e00ff */
.L_x_533:
[----:B------:R-:W-:Y:S05]  /*286c0*/  BSYNC.RECONVERGENT B0 ;  /* 0x0000000000007941 */ /* 0x000fea0003800200 */
.L_x_532:
        /* <DEDUP_REMOVED lines=35> */
.L_x_541:
        /* <DEDUP_REMOVED lines=62> */
.L_x_543:
[----:B------:R-:W-:Y:S05]  /*28ce0*/  BSYNC.RECONVERGENT B1 ;  /* 0x0000000000017941 */ /* 0x000fea0003800200 */
.L_x_542:
        /* <DEDUP_REMOVED lines=19> */
.L_x_540:
[----:B------:R-:W-:Y:S01]  /*28e20*/  FMUL R12, RZ, R11 ;  /* 0x0000000bff0c7220 */ /* 0x000fe20000400000 */
[----:B------:R-:W-:-:S07]  /*28e30*/  IMAD.MOV.U32 R0, RZ, RZ, RZ ;  /* 0x000000ffff007224 */ /* 0x000fce00078e00ff */
.L_x_539:
[----:B------:R-:W-:Y:S05]  /*28e40*/  BSYNC.RECONVERGENT B0 ;  /* 0x0000000000007941 */ /* 0x000fea0003800200 */
.L_x_538:
        /* <DEDUP_REMOVED lines=25> */
.L_x_547:
        /* <DEDUP_REMOVED lines=62> */
.L_x_549:
[----:B------:R-:W-:Y:S05]  /*293c0*/  BSYNC.RECONVERGENT B1 ;  /* 0x0000000000017941 */ /* 0x000fea0003800200 */
.L_x_548:
        /* <DEDUP_REMOVED lines=19> */
.L_x_546:
[----:B------:R-:W-:Y:S01]  /*29500*/  FMUL R19, RZ, R11 ;  /* 0x0000000bff137220 */ /* 0x000fe20000400000 */
[----:B------:R-:W-:-:S07]  /*29510*/  IMAD.MOV.U32 R18, RZ, RZ, RZ ;  /* 0x000000ffff127224 */ /* 0x000fce00078e00ff */
.L_x_545:
[----:B------:R-:W-:Y:S05]  /*29520*/  BSYNC.RECONVERGENT B0 ;  /* 0x0000000000007941 */ /* 0x000fea0003800200 */
.L_x_544:
        /* <DEDUP_REMOVED lines=35> */
.L_x_553:
        /* <DEDUP_REMOVED lines=62> */
.L_x_555:
[----:B------:R-:W-:Y:S05]  /*29b40*/  BSYNC.RECONVERGENT B1 ;  /* 0x0000000000017941 */ /* 0x000fea0003800200 */
.L_x_554:
        /* <DEDUP_REMOVED lines=19> */
.L_x_552:
[----:B------:R-:W-:Y:S01]  /*29c80*/  FMUL R12, RZ, R11 ;  /* 0x0000000bff0c7220 */ /* 0x000fe20000400000 */
[----:B------:R-:W-:-:S07]  /*29c90*/  IMAD.MOV.U32 R0, RZ, RZ, RZ ;  /* 0x000000ffff007224 */ /* 0x000fce00078e00ff */
.L_x_551:
[----:B------:R-:W-:Y:S05]  /*29ca0*/  BSYNC.RECONVERGENT B0 ;  /* 0x0000000000007941 */ /* 0x000fea0003800200 */
.L_x_550:
        /* <DEDUP_REMOVED lines=25> */
.L_x_559:
        /* <DEDUP_REMOVED lines=62> */
.L_x_561:
[----:B------:R-:W-:Y:S05]  /*2a220*/  BSYNC.RECONVERGENT B1 ;  /* 0x0000000000017941 */ /* 0x000fea0003800200 */
.L_x_560:
        /* <DEDUP_REMOVED lines=19> */
.L_x_558:
[----:B------:R-:W-:Y:S01]  /*2a360*/  FMUL R19, RZ, R11 ;  /* 0x0000000bff137220 */ /* 0x000fe20000400000 */
[----:B------:R-:W-:-:S07]  /*2a370*/  IMAD.MOV.U32 R18, RZ, RZ, RZ ;  /* 0x000000ffff127224 */ /* 0x000fce00078e00ff */
.L_x_557:
[----:B------:R-:W-:Y:S05]  /*2a380*/  BSYNC.RECONVERGENT B0 ;  /* 0x0000000000007941 */ /* 0x000fea0003800200 */
.L_x_556:
        /* <DEDUP_REMOVED lines=35> */
.L_x_565:
        /* <DEDUP_REMOVED lines=62> */
.L_x_567:
[----:B------:R-:W-:Y:S05]  /*2a9a0*/  BSYNC.RECONVERGENT B1 ;  /* 0x0000000000017941 */ /* 0x000fea0003800200 */
.L_x_566:
        /* <DEDUP_REMOVED lines=19> */
.L_x_564:
[----:B------:R-:W-:Y:S01]  /*2aae0*/  FMUL R12, RZ, R11 ;  /* 0x0000000bff0c7220 */ /* 0x000fe20000400000 */
[----:B------:R-:W-:-:S07]  /*2aaf0*/  IMAD.MOV.U32 R0, RZ, RZ, RZ ;  /* 0x000000ffff007224 */ /* 0x000fce00078e00ff */
.L_x_563:
[----:B------:R-:W-:Y:S05]  /*2ab00*/  BSYNC.RECONVERGENT B0 ;  /* 0x0000000000007941 */ /* 0x000fea0003800200 */
.L_x_562:
        /* <DEDUP_REMOVED lines=25> */
.L_x_571:
        /* <DEDUP_REMOVED lines=62> */
.L_x_573:
[----:B------:R-:W-:Y:S05]  /*2b080*/  BSYNC.RECONVERGENT B1 ;  /* 0x0000000000017941 */ /* 0x000fea0003800200 */
.L_x_572:
        /* <DEDUP_REMOVED lines=19> */
.L_x_570:
[----:B------:R-:W-:Y:S01]  /*2b1c0*/  FMUL R19, RZ, R11 ;  /* 0x0000000bff137220 */ /* 0x000fe20000400000 */
[----:B------:R-:W-:-:S07]  /*2b1d0*/  IMAD.MOV.U32 R18, RZ, RZ, RZ ;  /* 0x000000ffff127224 */ /* 0x000fce00078e00ff */
.L_x_569:
[----:B------:R-:W-:Y:S05]  /*2b1e0*/  BSYNC.RECONVERGENT B0 ;  /* 0x0000000000007941 */ /* 0x000fea0003800200 */
.L_x_568:
        /* <DEDUP_REMOVED lines=35> */
.L_x_577:
        /* <DEDUP_REMOVED lines=62> */
.L_x_579:
[----:B------:R-:W-:Y:S05]  /*2b800*/  BSYNC.RECONVERGENT B1 ;  /* 0x0000000000017941 */ /* 0x000fea0003800200 */
.L_x_578:
        /* <DEDUP_REMOVED lines=19> */
.L_x_576:
[----:B------:R-:W-:Y:S01]  /*2b940*/  FMUL R12, RZ, R11 ;  /* 0x0000000bff0c7220 */ /* 0x000fe20000400000 */
[----:B------:R-:W-:-:S07]  /*2b950*/  IMAD.MOV.U32 R0, RZ, RZ, RZ ;  /* 0x000000ffff007224 */ /* 0x000fce00078e00ff */
.L_x_575:
[----:B------:R-:W-:Y:S05]  /*2b960*/  BSYNC.RECONVERGENT B0 ;  /* 0x0000000000007941 */ /* 0x000fea0003800200 */
.L_x_574:
        /* <DEDUP_REMOVED lines=25> */
.L_x_583:
        /* <DEDUP_REMOVED lines=62> */
.L_x_585:
[----:B------:R-:W-:Y:S05]  /*2bee0*/  BSYNC.RECONVERGENT B1 ;  /* 0x0000000000017941 */ /* 0x000fea0003800200 */
.L_x_584:
        /* <DEDUP_REMOVED lines=19> */
.L_x_582:
[----:B------:R-:W-:Y:S01]  /*2c020*/  FMUL R19, RZ, R11 ;  /* 0x0000000bff137220 */ /* 0x000fe20000400000 */
[----:B------:R-:W-:-:S07]  /*2c030*/  MOV R18, RZ ;  /* 0x000000ff00127202 */ /* 0x000fce0000000f00 */
.L_x_581:
[----:B------:R-:W-:Y:S05]  /*2c040*/  BSYNC.RECONVERGENT B0 ;  /* 0x0000000000007941 */ /* 0x000fea0003800200 */
.L_x_580:
        /* <DEDUP_REMOVED lines=35> */
.L_x_589:
        /* <DEDUP_REMOVED lines=62> */
.L_x_591:
[----:B------:R-:W-:Y:S05]  /*2c660*/  BSYNC.RECONVERGENT B1 ;  /* 0x0000000000017941 */ /* 0x000fea0003800200 */
.L_x_590:
        /* <DEDUP_REMOVED lines=19> */
.L_x_588:
[----:B------:R-:W-:Y:S01]  /*2c7a0*/  FMUL R12, RZ, R11 ;  /* 0x0000000bff0c7220 */ /* 0x000fe20000400000 */
[----:B------:R-:W-:-:S07]  /*2c7b0*/  IMAD.MOV.U32 R0, RZ, RZ, RZ ;  /* 0x000000ffff007224 */ /* 0x000fce00078e00ff */
.L_x_587:
[----:B------:R-:W-:Y:S05]  /*2c7c0*/  BSYNC.RECONVERGENT B0 ;  /* 0x0000000000007941 */ /* 0x000fea0003800200 */
.L_x_586:
        /* <DEDUP_REMOVED lines=25> */
.L_x_595:
        /* <DEDUP_REMOVED lines=62> */
.L_x_597:
[----:B------:R-:W-:Y:S05]  /*2cd40*/  BSYNC.RECONVERGENT B1 ;  /* 0x0000000000017941 */ /* 0x000fea0003800200 */
.L_x_596:
        /* <DEDUP_REMOVED lines=19> */
.L_x_594:
[----:B------:R-:W-:Y:S01]  /*2ce80*/  FMUL R19, RZ, R11 ;  /* 0x0000000bff137220 */ /* 0x000fe20000400000 */
[----:B------:R-:W-:-:S07]  /*2ce90*/  IMAD.MOV.U32 R18, RZ, RZ, RZ ;  /* 0x000000ffff127224 */ /* 0x000fce00078e00ff */
.L_x_593:
[----:B------:R-:W-:Y:S05]  /*2cea0*/  BSYNC.RECONVERGENT B0 ;  /* 0x0000000000007941 */ /* 0x000fea0003800200 */
.L_x_592:
        /* <DEDUP_REMOVED lines=35> */
.L_x_601:
        /* <DEDUP_REMOVED lines=62> */
.L_x_603:
[----:B------:R-:W-:Y:S05]  /*2d4c0*/  BSYNC.RECONVERGENT B1 ;  /* 0x0000000000017941 */ /* 0x000fea0003800200 */
.L_x_602:
        /* <DEDUP_REMOVED lines=19> */
.L_x_600:
[----:B------:R-:W-:Y:S01]  /*2d600*/  FMUL R12, RZ, R11 ;  /* 0x0000000bff0c7220 */ /* 0x000fe20000400000 */
[----:B------:R-:W-:-:S07]  /*2d610*/  MOV R0, RZ ;  /* 0x000000ff00007202 */ /* 0x000fce0000000f00 */
.L_x_599:
[----:B------:R-:W-:Y:S05]  /*2d620*/  BSYNC.RECONVERGENT B0 ;  /* 0x0000000000007941 */ /* 0x000fea0003800200 */
.L_x_598:
        /* <DEDUP_REMOVED lines=25> */
.L_x_607:
        /* <DEDUP_REMOVED lines=62> */
.L_x_609:
[----:B------:R-:W-:Y:S05]  /*2dba0*/  BSYNC.RECONVERGENT B1 ;  /* 0x0000000000017941 */ /* 0x000fea0003800200 */
.L_x_608:
        /* <DEDUP_REMOVED lines=19> */
.L_x_606:
[----:B------:R-:W-:Y:S01]  /*2dce0*/  FMUL R19, RZ, R11 ;  /* 0x0000000bff137220 */ /* 0x000fe20000400000 */
[----:B------:R-:W-:-:S07]  /*2dcf0*/  IMAD.MOV.U32 R18, RZ, RZ, RZ ;  /* 0x000000ffff127224 */ /* 0x000fce00078e00ff */
.L_x_605:
[----:B------:R-:W-:Y:S05]  /*2dd00*/  BSYNC.RECONVERGENT B0 ;  /* 0x0000000000007941 */ /* 0x000fea0003800200 */
.L_x_604:
        /* <DEDUP_REMOVED lines=35> */
.L_x_613:
        /* <DEDUP_REMOVED lines=62> */
.L_x_615:
[----:B------:R-:W-:Y:S05]  /*2e320*/  BSYNC.RECONVERGENT B1 ;  /* 0x0000000000017941 */ /* 0x000fea0003800200 */
.L_x_614:
        /* <DEDUP_REMOVED lines=19> */
.L_x_612:
[----:B------:R-:W-:Y:S01]  /*2e460*/  FMUL R12, RZ, R11 ;  /* 0x0000000bff0c7220 */ /* 0x000fe20000400000 */
[----:B------:R-:W-:-:S07]  /*2e470*/  IMAD.MOV.U32 R0, RZ, RZ, RZ ;  /* 0x000000ffff007224 */ /* 0x000fce00078e00ff */
.L_x_611:
[----:B------:R-:W-:Y:S05]  /*2e480*/  BSYNC.RECONVERGENT B0 ;  /* 0x0000000000007941 */ /* 0x000fea0003800200 */
.L_x_610:
        /* <DEDUP_REMOVED lines=25> */
.L_x_619:
        /* <DEDUP_REMOVED lines=62> */
.L_x_621:
[----:B------:R-:W-:Y:S05]  /*2ea00*/  BSYNC.RECONVERGENT B1 ;  /* 0x0000000000017941 */ /* 0x000fea0003800200 */
.L_x_620:
        /* <DEDUP_REMOVED lines=19> */
.L_x_618:
[----:B------:R-:W-:Y:S01]  /*2eb40*/  FMUL R19, RZ, R11 ;  /* 0x0000000bff137220 */ /* 0x000fe20000400000 */
[----:B------:R-:W-:-:S07]  /*2eb50*/  IMAD.MOV.U32 R18, RZ, RZ, RZ ;  /* 0x000000ffff127224 */ /* 0x000fce00078e00ff */
.L_x_617:
[----:B------:R-:W-:Y:S05]  /*2eb60*/  BSYNC.RECONVERGENT B0 ;  /* 0x0000000000007941 */ /* 0x000fea0003800200 */
.L_x_616:
        /* <DEDUP_REMOVED lines=35> */
.L_x_625:
        /* <DEDUP_REMOVED lines=62> */
.L_x_627:
[----:B------:R-:W-:Y:S05]  /*2f180*/  BSYNC.RECONVERGENT B1 ;  /* 0x0000000000017941 */ /* 0x000fea0003800200 */
.L_x_626:
        /* <DEDUP_REMOVED lines=19> */
.L_x_624:
[----:B------:R-:W-:Y:S01]  /*2f2c0*/  FMUL R12, RZ, R11 ;  /* 0x0000000bff0c7220 */ /* 0x000fe20000400000 */
[----:B------:R-:W-:-:S07]  /*2f2d0*/  IMAD.MOV.U32 R0, RZ, RZ, RZ ;  /* 0x000000ffff007224 */ /* 0x000fce00078e00ff */
.L_x_623:
[----:B------:R-:W-:Y:S05]  /*2f2e0*/  BSYNC.RECONVERGENT B0 ;  /* 0x0000000000007941 */ /* 0x000fea0003800200 */
.L_x_622:
        /* <DEDUP_REMOVED lines=25> */
.L_x_631:
        /* <DEDUP_REMOVED lines=62> */
.L_x_633:
[----:B------:R-:W-:Y:S05]  /*2f860*/  BSYNC.RECONVERGENT B1 ;  /* 0x0000000000017941 */ /* 0x000fea0003800200 */
.L_x_632:
        /* <DEDUP_REMOVED lines=19> */
.L_x_630:
[----:B------:R-:W-:Y:S01]  /*2f9a0*/  FMUL R19, RZ, R11 ;  /* 0x0000000bff137220 */ /* 0x000fe20000400000 */
[----:B------:R-:W-:-:S07]  /*2f9b0*/  IMAD.MOV.U32 R18, RZ, RZ, RZ ;  /* 0x000000ffff127224 */ /* 0x000fce00078e00ff */
.L_x_629:
[----:B------:R-:W-:Y:S05]  /*2f9c0*/  BSYNC.RECONVERGENT B0 ;  /* 0x0000000000007941 */ /* 0x000fea0003800200 */
.L_x_628:
        /* <DEDUP_REMOVED lines=35> */
.L_x_637:
        /* <DEDUP_REMOVED lines=62> */
.L_x_639:
[----:B------:R-:W-:Y:S05]  /*2ffe0*/  BSYNC.RECONVERGENT B1 ;  /* 0x0000000000017941 */ /* 0x000fea0003800200 */
.L_x_638:
        /* <DEDUP_REMOVED lines=19> */
.L_x_636:
[----:B------:R-:W-:Y:S01]  /*30120*/  FMUL R12, RZ, R11 ;  /* 0x0000000bff0c7220 */ /* 0x000fe20000400000 */
[----:B------:R-:W-:-:S07]  /*30130*/  IMAD.MOV.U32 R0, RZ, RZ, RZ ;  /* 0x000000ffff007224 */ /* 0x000fce00078e00ff */
.L_x_635:
[----:B------:R-:W-:Y:S05]  /*30140*/  BSYNC.RECONVERGENT B0 ;  /* 0x0000000000007941 */ /* 0x000fea0003800200 */
.L_x_634:
        /* <DEDUP_REMOVED lines=25> */
.L_x_643:
        /* <DEDUP_REMOVED lines=62> */
.L_x_645:
[----:B------:R-:W-:Y:S05]  /*306c0*/  BSYNC.RECONVERGENT B1 ;  /* 0x0000000000017941 */ /* 0x000fea0003800200 */
.L_x_644:
        /* <DEDUP_REMOVED lines=19> */
.L_x_642:
[----:B------:R-:W-:Y:S01]  /*30800*/  FMUL R19, RZ, R11 ;  /* 0x0000000bff137220 */ /* 0x000fe20000400000 */
[----:B------:R-:W-:-:S07]  /*30810*/  IMAD.MOV.U32 R18, RZ, RZ, RZ ;  /* 0x000000ffff127224 */ /* 0x000fce00078e00ff */
.L_x_641:
[----:B------:R-:W-:Y:S05]  /*30820*/  BSYNC.RECONVERGENT B0 ;  /* 0x0000000000007941 */ /* 0x000fea0003800200 */
.L_x_640:
        /* <DEDUP_REMOVED lines=35> */
.L_x_649:
        /* <DEDUP_REMOVED lines=62> */
.L_x_651:
[----:B------:R-:W-:Y:S05]  /*30e40*/  BSYNC.RECONVERGENT B1 ;  /* 0x0000000000017941 */ /* 0x000fea0003800200 */
.L_x_650:
        /* <DEDUP_REMOVED lines=19> */
.L_x_648:
[----:B------:R-:W-:Y:S01]  /*30f80*/  FMUL R12, RZ, R11 ;  /* 0x0000000bff0c7220 */ /* 0x000fe20000400000 */
[----:B------:R-:W-:-:S07]  /*30f90*/  IMAD.MOV.U32 R0, RZ, RZ, RZ ;  /* 0x000000ffff007224 */ /* 0x000fce00078e00ff */
.L_x_647:
[----:B------:R-:W-:Y:S05]  /*30fa0*/  BSYNC.RECONVERGENT B0 ;  /* 0x0000000000007941 */ /* 0x000fea0003800200 */
.L_x_646:
        /* <DEDUP_REMOVED lines=25> */
.L_x_655:
        /* <DEDUP_REMOVED lines=62> */
.L_x_657:
[----:B------:R-:W-:Y:S05]  /*31520*/  BSYNC.RECONVERGENT B1 ;  /* 0x0000000000017941 */ /* 0x000fea0003800200 */
.L_x_656:
        /* <DEDUP_REMOVED lines=19> */
.L_x_654:
[----:B------:R-:W-:Y:S01]  /*31660*/  FMUL R19, RZ, R11 ;  /* 0x0000000bff137220 */ /* 0x000fe20000400000 */
[----:B------:R-:W-:-:S07]  /*31670*/  IMAD.MOV.U32 R18, RZ, RZ, RZ ;  /* 0x000000ffff127224 */ /* 0x000fce00078e00ff */
.L_x_653:
[----:B------:R-:W-:Y:S05]  /*31680*/  BSYNC.RECONVERGENT B0 ;  /* 0x0000000000007941 */ /* 0x000fea0003800200 */
.L_x_652:
        /* <DEDUP_REMOVED lines=35> */
.L_x_661:
        /* <DEDUP_REMOVED lines=62> */
.L_x_663:
[----:B------:R-:W-:Y:S05]  /*31ca0*/  BSYNC.RECONVERGENT B1 ;  /* 0x0000000000017941 */ /* 0x000fea0003800200 */
.L_x_662:
        /* <DEDUP_REMOVED lines=19> */
.L_x_660:
[----:B------:R-:W-:Y:S01]  /*31de0*/  FMUL R12, RZ, R11 ;  /* 0x0000000bff0c7220 */ /* 0x000fe20000400000 */
[----:B------:R-:W-:-:S07]  /*31df0*/  IMAD.MOV.U32 R0, RZ, RZ, RZ ;  /* 0x000000ffff007224 */ /* 0x000fce00078e00ff */
.L_x_659:
[----:B------:R-:W-:Y:S05]  /*31e00*/  BSYNC.RECONVERGENT B0 ;  /* 0x0000000000007941 */ /* 0x000fea0003800200 */
.L_x_658:
        /* <DEDUP_REMOVED lines=25> */
.L_x_667:
        /* <DEDUP_REMOVED lines=62> */
.L_x_669:
[----:B------:R-:W-:Y:S05]  /*32380*/  BSYNC.RECONVERGENT B1 ;  /* 0x0000000000017941 */ /* 0x000fea0003800200 */
.L_x_668:
        /* <DEDUP_REMOVED lines=19> */
.L_x_666:
[----:B------:R-:W-:Y:S01]  /*324c0*/  FMUL R19, RZ, R11 ;  /* 0x0000000bff137220 */ /* 0x000fe20000400000 */
[----:B------:R-:W-:-:S07]  /*324d0*/  IMAD.MOV.U32 R18, RZ, RZ, RZ ;  /* 0x000000ffff127224 */ /* 0x000fce00078e00ff */
.L_x_665:
[----:B------:R-:W-:Y:S05]  /*324e0*/  BSYNC.RECONVERGENT B0 ;  /* 0x0000000000007941 */ /* 0x000fea0003800200 */
.L_x_664:
        /* <DEDUP_REMOVED lines=35> */
.L_x_673:
        /* <DEDUP_REMOVED lines=62> */
.L_x_675:
[----:B------:R-:W-:Y:S05]  /*32b00*/  BSYNC.RECONVERGENT B1 ;  /* 0x0000000000017941 */ /* 0x000fea0003800200 */
.L_x_674:
        /* <DEDUP_REMOVED lines=19> */
.L_x_672:
[----:B------:R-:W-:Y:S01]  /*32c40*/  FMUL R12, RZ, R11 ;  /* 0x0000000bff0c7220 */ /* 0x000fe20000400000 */
[----:B------:R-:W-:-:S07]  /*32c50*/  IMAD.MOV.U32 R0, RZ, RZ, RZ ;  /* 0x000000ffff007224 */ /* 0x000fce00078e00ff */
.L_x_671:
[----:B------:R-:W-:Y:S05]  /*32c60*/  BSYNC.RECONVERGENT B0 ;  /* 0x0000000000007941 */ /* 0x000fea0003800200 */
.L_x_670:
        /* <DEDUP_REMOVED lines=25> */
.L_x_679:
        /* <DEDUP_REMOVED lines=62> */
.L_x_681:
[----:B------:R-:W-:Y:S05]  /*331e0*/  BSYNC.RECONVERGENT B1 ;  /* 0x0000000000017941 */ /* 0x000fea0003800200 */
.L_x_680:
        /* <DEDUP_REMOVED lines=19> */
.L_x_678:
[----:B------:R-:W-:Y:S01]  /*33320*/  FMUL R19, RZ, R11 ;  /* 0x0000000bff137220 */ /* 0x000fe20000400000 */
[----:B------:R-:W-:-:S07]  /*33330*/  IMAD.MOV.U32 R18, RZ, RZ, RZ ;  /* 0x000000ffff127224 */ /* 0x000fce00078e00ff */
.L_x_677:
[----:B------:R-:W-:Y:S05]  /*33340*/  BSYNC.RECONVERGENT B0 ;  /* 0x0000000000007941 */ /* 0x000fea0003800200 */
.L_x_676:
        /* <DEDUP_REMOVED lines=35> */
.L_x_685:
        /* <DEDUP_REMOVED lines=62> */
.L_x_687:
[----:B------:R-:W-:Y:S05]  /*33960*/  BSYNC.RECONVERGENT B1 ;  /* 0x0000000000017941 */ /* 0x000fea0003800200 */
.L_x_686:
        /* <DEDUP_REMOVED lines=19> */
.L_x_684:
[----:B------:R-:W-:Y:S01]  /*33aa0*/  FMUL R12, RZ, R11 ;  /* 0x0000000bff0c7220 */ /* 0x000fe20000400000 */
[----:B------:R-:W-:-:S07]  /*33ab0*/  IMAD.MOV.U32 R0, RZ, RZ, RZ ;  /* 0x000000ffff007224 */ /* 0x000fce00078e00ff */
.L_x_683:
[----:B------:R-:W-:Y:S05]  /*33ac0*/  BSYNC.RECONVERGENT B0 ;  /* 0x0000000000007941 */ /* 0x000fea0003800200 */
.L_x_682:
        /* <DEDUP_REMOVED lines=25> */
.L_x_691:
        /* <DEDUP_REMOVED lines=62> */
.L_x_693:
[----:B------:R-:W-:Y:S05]  /*34040*/  BSYNC.RECONVERGENT B1 ;  /* 0x0000000000017941 */ /* 0x000fea0003800200 */
.L_x_692:
        /* <DEDUP_REMOVED lines=19> */
.L_x_690:
[----:B------:R-:W-:Y:S01]  /*34180*/  FMUL R19, RZ, R11 ;  /* 0x0000000bff137220 */ /* 0x000fe20000400000 */
[----:B------:R-:W-:-:S07]  /*34190*/  IMAD.MOV.U32 R18, RZ, RZ, RZ ;  /* 0x000000ffff127224 */ /* 0x000fce00078e00ff */
.L_x_689:
[----:B------:R-:W-:Y:S05]  /*341a0*/  BSYNC.RECONVERGENT B0 ;  /* 0x0000000000007941 */ /* 0x000fea0003800200 */
.L_x_688:
        /* <DEDUP_REMOVED lines=35> */
.L_x_697:
        /* <DEDUP_REMOVED lines=62> */
.L_x_699:
[----:B------:R-:W-:Y:S05]  /*347c0*/  BSYNC.RECONVERGENT B1 ;  /* 0x0000000000017941 */ /* 0x000fea0003800200 */
.L_x_698:
        /* <DEDUP_REMOVED lines=19> */
.L_x_696:
[----:B------:R-:W-:Y:S01]  /*34900*/  FMUL R12, RZ, R11 ;  /* 0x0000000bff0c7220 */ /* 0x000fe20000400000 */
[----:B------:R-:W-:-:S07]  /*34910*/  IMAD.MOV.U32 R0, RZ, RZ, RZ ;  /* 0x000000ffff007224 */ /* 0x000fce00078e00ff */
.L_x_695:
[----:B------:R-:W-:Y:S05]  /*34920*/  BSYNC.RECONVERGENT B0 ;  /* 0x0000000000007941 */ /* 0x000fea0003800200 */
.L_x_694:
        /* <DEDUP_REMOVED lines=25> */
.L_x_703:
        /* <DEDUP_REMOVED lines=62> */
.L_x_705:
[----:B------:R-:W-:Y:S05]  /*34ea0*/  BSYNC.RECONVERGENT B1 ;  /* 0x0000000000017941 */ /* 0x000fea0003800200 */
.L_x_704:
        /* <DEDUP_REMOVED lines=19> */
.L_x_702:
[----:B------:R-:W-:Y:S01]  /*34fe0*/  FMUL R19, RZ, R11 ;  /* 0x0000000bff137220 */ /* 0x000fe20000400000 */
[----:B------:R-:W-:-:S07]  /*34ff0*/  IMAD.MOV.U32 R18, RZ, RZ, RZ ;  /* 0x000000ffff127224 */ /* 0x000fce00078e00ff */
.L_x_701:
[----:B------:R-:W-:Y:S05]  /*35000*/  BSYNC.RECONVERGENT B0 ;  /* 0x0000000000007941 */ /* 0x000fea0003800200 */
.L_x_700:
        /* <DEDUP_REMOVED lines=35> */
.L_x_709:
        /* <DEDUP_REMOVED lines=62> */
.L_x_711:
[----:B------:R-:W-:Y:S05]  /*35620*/  BSYNC.RECONVERGENT B1 ;  /* 0x0000000000017941 */ /* 0x000fea0003800200 */
.L_x_710:
        /* <DEDUP_REMOVED lines=19> */
.L_x_708:
[----:B------:R-:W-:Y:S01]  /*35760*/  FMUL R12, RZ, R11 ;  /* 0x0000000bff0c7220 */ /* 0x000fe20000400000 */
[----:B------:R-:W-:-:S07]  /*35770*/  IMAD.MOV.U32 R0, RZ, RZ, RZ ;  /* 0x000000ffff007224 */ /* 0x000fce00078e00ff */
.L_x_707:
[----:B------:R-:W-:Y:S05]  /*35780*/  BSYNC.RECONVERGENT B0 ;  /* 0x0000000000007941 */ /* 0x000fea0003800200 */
.L_x_706:
        /* <DEDUP_REMOVED lines=25> */
.L_x_715:
        /* <DEDUP_REMOVED lines=62> */
.L_x_717:
[----:B------:R-:W-:Y:S05]  /*35d00*/  BSYNC.RECONVERGENT B1 ;  /* 0x0000000000017941 */ /* 0x000fea0003800200 */
.L_x_716:
        /* <DEDUP_REMOVED lines=19> */
.L_x_714:
[----:B------:R-:W-:Y:S01]  /*35e40*/  FMUL R19, RZ, R11 ;  /* 0x0000000bff137220 */ /* 0x000fe20000400000 */
[----:B------:R-:W-:-:S07]  /*35e50*/  IMAD.MOV.U32 R18, RZ, RZ, RZ ;  /* 0x000000ffff127224 */ /* 0x000fce00078e00ff */
.L_x_713:
[----:B------:R-:W-:Y:S05]  /*35e60*/  BSYNC.RECONVERGENT B0 ;  /* 0x0000000000007941 */ /* 0x000fea0003800200 */
.L_x_712:
        /* <DEDUP_REMOVED lines=35> */
.L_x_721:
        /* <DEDUP_REMOVED lines=62> */
.L_x_723:
[----:B------:R-:W-:Y:S05]  /*36480*/  BSYNC.RECONVERGENT B1 ;  /* 0x0000000000017941 */ /* 0x000fea0003800200 */
.L_x_722:
        /* <DEDUP_REMOVED lines=19> */
.L_x_720:
[----:B------:R-:W-:Y:S01]  /*365c0*/  FMUL R12, RZ, R11 ;  /* 0x0000000bff0c7220 */ /* 0x000fe20000400000 */
[----:B------:R-:W-:-:S07]  /*365d0*/  IMAD.MOV.U32 R0, RZ, RZ, RZ ;  /* 0x000000ffff007224 */ /* 0x000fce00078e00ff */
.L_x_719:
[----:B------:R-:W-:Y:S05]  /*365e0*/  BSYNC.RECONVERGENT B0 ;  /* 0x0000000000007941 */ /* 0x000fea0003800200 */
.L_x_718:
        /* <DEDUP_REMOVED lines=25> */
.L_x_727:
        /* <DEDUP_REMOVED lines=62> */
.L_x_729:
[----:B------:R-:W-:Y:S05]  /*36b60*/  BSYNC.RECONVERGENT B1 ;  /* 0x0000000000017941 */ /* 0x000fea0003800200 */
.L_x_728:
        /* <DEDUP_REMOVED lines=19> */
.L_x_726:
[----:B------:R-:W-:Y:S01]  /*36ca0*/  FMUL R19, RZ, R11 ;  /* 0x0000000bff137220 */ /* 0x000fe20000400000 */
[----:B------:R-:W-:-:S07]  /*36cb0*/  MOV R18, RZ ;  /* 0x000000ff00127202 */ /* 0x000fce0000000f00 */
.L_x_725:
[----:B------:R-:W-:Y:S05]  /*36cc0*/  BSYNC.RECONVERGENT B0 ;  /* 0x0000000000007941 */ /* 0x000fea0003800200 */
.L_x_724:
        /* <DEDUP_REMOVED lines=35> */
.L_x_733:
        /* <DEDUP_REMOVED lines=62> */
.L_x_735:
[----:B------:R-:W-:Y:S05]  /*372e0*/  BSYNC.RECONVERGENT B1 ;  /* 0x0000000000017941 */ /* 0x000fea0003800200 */
.L_x_734:
        /* <DEDUP_REMOVED lines=19> */
.L_x_732:
[----:B------:R-:W-:Y:S01]  /*37420*/  FMUL R12, RZ, R11 ;  /* 0x0000000bff0c7220 */ /* 0x000fe20000400000 */
[----:B------:R-:W-:-:S07]  /*37430*/  IMAD.MOV.U32 R0, RZ, RZ, RZ ;  /* 0x000000ffff007224 */ /* 0x000fce00078e00ff */
.L_x_731:
[----:B------:R-:W-:Y:S05]  /*37440*/  BSYNC.RECONVERGENT B0 ;  /* 0x0000000000007941 */ /* 0x000fea0003800200 */
.L_x_730:
        /* <DEDUP_REMOVED lines=25> */
.L_x_739:
        /* <DEDUP_REMOVED lines=62> */
.L_x_741:
[----:B------:R-:W-:Y:S05]  /*379c0*/  BSYNC.RECONVERGENT B1 ;  /* 0x0000000000017941 */ /* 0x000fea0003800200 */
.L_x_740:
        /* <DEDUP_REMOVED lines=19> */
.L_x_738:
[----:B------:R-:W-:Y:S01]  /*37b00*/  FMUL R19, RZ, R11 ;  /* 0x0000000bff137220 */ /* 0x000fe20000400000 */
[----:B------:R-:W-:-:S07]  /*37b10*/  IMAD.MOV.U32 R18, RZ, RZ, RZ ;  /* 0x000000ffff127224 */ /* 0x000fce00078e00ff */
.L_x_737:
[----:B------:R-:W-:Y:S05]  /*37b20*/  BSYNC.RECONVERGENT B0 ;  /* 0x0000000000007941 */ /* 0x000fea0003800200 */
.L_x_736:
        /* <DEDUP_REMOVED lines=35> */
.L_x_745:
        /* <DEDUP_REMOVED lines=62> */
.L_x_747:
[----:B------:R-:W-:Y:S05]  /*38140*/  BSYNC.RECONVERGENT B1 ;  /* 0x0000000000017941 */ /* 0x000fea0003800200 */
.L_x_746:
        /* <DEDUP_REMOVED lines=19> */
.L_x_744:
[----:B------:R-:W-:Y:S01]  /*38280*/  FMUL R12, RZ, R11 ;  /* 0x0000000bff0c7220 */ /* 0x000fe20000400000 */
[----:B------:R-:W-:-:S07]  /*38290*/  MOV R0, RZ ;  /* 0x000000ff00007202 */ /* 0x000fce0000000f00 */
.L_x_743:
[----:B------:R-:W-:Y:S05]  /*382a0*/  BSYNC.RECONVERGENT B0 ;  /* 0x0000000000007941 */ /* 0x000fea0003800200 */
.L_x_742:
        /* <DEDUP_REMOVED lines=25> */
.L_x_751:
        /* <DEDUP_REMOVED lines=62> */
.L_x_753:
[----:B------:R-:W-:Y:S05]  /*38820*/  BSYNC.RECONVERGENT B1 ;  /* 0x0000000000017941 */ /* 0x000fea0003800200 */
.L_x_752:
        /* <DEDUP_REMOVED lines=19> */
.L_x_750:
[----:B------:R-:W-:Y:S01]  /*38960*/  FMUL R19, RZ, R11 ;  /* 0x0000000bff137220 */ /* 0x000fe20000400000 */
[----:B------:R-:W-:-:S07]  /*38970*/  IMAD.MOV.U32 R18, RZ, RZ, RZ ;  /* 0x000000ffff127224 */ /* 0x000fce00078e00ff */
.L_x_749:
[----:B------:R-:W-:Y:S05]  /*38980*/  BSYNC.RECONVERGENT B0 ;  /* 0x0000000000007941 */ /* 0x000fea0003800200 */
.L_x_748:
        /* <DEDUP_REMOVED lines=35> */
.L_x_757:
        /* <DEDUP_REMOVED lines=62> */
.L_x_759:
[----:B------:R-:W-:Y:S05]  /*38fa0*/  BSYNC.RECONVERGENT B1 ;  /* 0x0000000000017941 */ /* 0x000fea0003800200 */
.L_x_758:
        /* <DEDUP_REMOVED lines=19> */
.L_x_756:
[----:B------:R-:W-:Y:S01]  /*390e0*/  FMUL R12, RZ, R11 ;  /* 0x0000000bff0c7220 */ /* 0x000fe20000400000 */
[----:B------:R-:W-:-:S07]  /*390f0*/  IMAD.MOV.U32 R0, RZ, RZ, RZ ;  /* 0x000000ffff007224 */ /* 0x000fce00078e00ff */
.L_x_755:
[----:B------:R-:W-:Y:S05]  /*39100*/  BSYNC.RECONVERGENT B0 ;  /* 0x0000000000007941 */ /* 0x000fea0003800200 */
.L_x_754:
        /* <DEDUP_REMOVED lines=25> */
.L_x_763:
        /* <DEDUP_REMOVED lines=62> */
.L_x_765:
[----:B------:R-:W-:Y:S05]  /*39680*/  BSYNC.RECONVERGENT B1 ;  /* 0x0000000000017941 */ /* 0x000fea0003800200 */
.L_x_764:
        /* <DEDUP_REMOVED lines=19> */
.L_x_762:
[----:B------:R-:W-:Y:S01]  /*397c0*/  FMUL R19, RZ, R11 ;  /* 0x0000000bff137220 */ /* 0x000fe20000400000 */
[----:B------:R-:W-:-:S07]  /*397d0*/  IMAD.MOV.U32 R18, RZ, RZ, RZ ;  /* 0x000000ffff127224 */ /* 0x000fce00078e00ff */
.L_x_761:
[----:B------:R-:W-:Y:S05]  /*397e0*/  BSYNC.RECONVERGENT B0 ;  /* 0x0000000000007941 */ /* 0x000fea0003800200 */
.L_x_760:
        /* <DEDUP_REMOVED lines=35> */
.L_x_769:
        /* <DEDUP_REMOVED lines=62> */
.L_x_771:
[----:B------:R-:W-:Y:S05]  /*39e00*/  BSYNC.RECONVERGENT B1 ;  /* 0x0000000000017941 */ /* 0x000fea0003800200 */
.L_x_770:
        /* <DEDUP_REMOVED lines=19> */
.L_x_768:
[----:B------:R-:W-:Y:S01]  /*39f40*/  FMUL R12, RZ, R11 ;  /* 0x0000000bff0c7220 */ /* 0x000fe20000400000 */
[----:B------:R-:W-:-:S07]  /*39f50*/  IMAD.MOV.U32 R0, RZ, RZ, RZ ;  /* 0x000000ffff007224 */ /* 0x000fce00078e00ff */
.L_x_767:
[----:B------:R-:W-:Y:S05]  /*39f60*/  BSYNC.RECONVERGENT B0 ;  /* 0x0000000000007941 */ /* 0x000fea0003800200 */
.L_x_766:
        /* <DEDUP_REMOVED lines=25> */
.L_x_775:
        /* <DEDUP_REMOVED lines=62> */
.L_x_777:
[----:B------:R-:W-:Y:S05]  /*3a4e0*/  BSYNC.RECONVERGENT B1 ;  /* 0x0000000000017941 */ /* 0x000fea0003800200 */
.L_x_776:
        /* <DEDUP_REMOVED lines=19> */
.L_x_774:
[----:B------:R-:W-:Y:S01]  /*3a620*/  FMUL R19, RZ, R11 ;  /* 0x0000000bff137220 */ /* 0x000fe20000400000 */
[----:B------:R-:W-:-:S07]  /*3a630*/  IMAD.MOV.U32 R18, RZ, RZ, RZ ;  /* 0x000000ffff127224 */ /* 0x000fce00078e00ff */
.L_x_773:
[----:B------:R-:W-:Y:S05]  /*3a640*/  BSYNC.RECONVERGENT B0 ;  /* 0x0000000000007941 */ /* 0x000fea0003800200 */
.L_x_772:
        /* <DEDUP_REMOVED lines=35> */
.L_x_781:
        /* <DEDUP_REMOVED lines=62> */
.L_x_783:
[----:B------:R-:W-:Y:S05]  /*3ac60*/  BSYNC.RECONVERGENT B1 ;  /* 0x0000000000017941 */ /* 0x000fea0003800200 */
.L_x_782:
        /* <DEDUP_REMOVED lines=19> */
.L_x_780:
[----:B------:R-:W-:Y:S01]  /*3ada0*/  FMUL R12, RZ, R11 ;  /* 0x0000000bff0c7220 */ /* 0x000fe20000400000 */
[----:B------:R-:W-:-:S07]  /*3adb0*/  IMAD.MOV.U32 R0, RZ, RZ, RZ ;  /* 0x000000ffff007224 */ /* 0x000fce00078e00ff */
.L_x_779:
[----:B------:R-:W-:Y:S05]  /*3adc0*/  BSYNC.RECONVERGENT B0 ;  /* 0x0000000000007941 */ /* 0x000fea0003800200 */
.L_x_778:
        /* <DEDUP_REMOVED lines=25> */
.L_x_787:
        /* <DEDUP_REMOVED lines=62> */
.L_x_789:
[----:B------:R-:W-:Y:S05]  /*3b340*/  BSYNC.RECONVERGENT B1 ;  /* 0x0000000000017941 */ /* 0x000fea0003800200 */
.L_x_788:
        /* <DEDUP_REMOVED lines=19> */
.L_x_786:
[----:B------:R-:W-:Y:S01]  /*3b480*/  FMUL R19, RZ, R11 ;  /* 0x0000000bff137220 */ /* 0x000fe20000400000 */
[----:B------:R-:W-:-:S07]  /*3b490*/  IMAD.MOV.U32 R18, RZ, RZ, RZ ;  /* 0x000000ffff127224 */ /* 0x000fce00078e00ff */
.L_x_785:
[----:B------:R-:W-:Y:S05]  /*3b4a0*/  BSYNC.RECONVERGENT B0 ;  /* 0x0000000000007941 */ /* 0x000fea0003800200 */
.L_x_784:
        /* <DEDUP_REMOVED lines=35> */
.L_x_793:
        /* <DEDUP_REMOVED lines=62> */
.L_x_795:
[----:B------:R-:W-:Y:S05]  /*3bac0*/  BSYNC.RECONVERGENT B1 ;  /* 0x0000000000017941 */ /* 0x000fea0003800200 */
.L_x_794:
        /* <DEDUP_REMOVED lines=19> */
.L_x_792:
[----:B------:R-:W-:Y:S01]  /*3bc00*/  FMUL R12, RZ, R11 ;  /* 0x0000000bff0c7220 */ /* 0x000fe20000400000 */
[----:B------:R-:W-:-:S07]  /*3bc10*/  IMAD.MOV.U32 R0, RZ, RZ, RZ ;  /* 0x000000ffff007224 */ /* 0x000fce00078e00ff */
.L_x_791:
[----:B------:R-:W-:Y:S05]  /*3bc20*/  BSYNC.RECONVERGENT B0 ;  /* 0x0000000000007941 */ /* 0x000fea0003800200 */
.L_x_790:
        /* <DEDUP_REMOVED lines=25> */
.L_x_799:
        /* <DEDUP_REMOVED lines=62> */
.L_x_801:
[----:B------:R-:W-:Y:S05]  /*3c1a0*/  BSYNC.RECONVERGENT B1 ;  /* 0x0000000000017941 */ /* 0x000fea0003800200 */
.L_x_800:
        /* <DEDUP_REMOVED lines=19> */
.L_x_798:
[----:B------:R-:W-:Y:S01]  /*3c2e0*/  FMUL R19, RZ, R11 ;  /* 0x0000000bff137220 */ /* 0x000fe20000400000 */
[----:B------:R-:W-:-:S07]  /*3c2f0*/  IMAD.MOV.U32 R18, RZ, RZ, RZ ;  /* 0x000000ffff127224 */ /* 0x000fce00078e00ff */
.L_x_797:
[----:B------:R-:W-:Y:S05]  /*3c300*/  BSYNC.RECONVERGENT B0 ;  /* 0x0000000000007941 */ /* 0x000fea0003800200 */
.L_x_796:
        /* <DEDUP_REMOVED lines=35> */
.L_x_805:
        /* <DEDUP_REMOVED lines=62> */
.L_x_807:
[----:B------:R-:W-:Y:S05]  /*3c920*/  BSYNC.RECONVERGENT B1 ;  /* 0x0000000000017941 */ /* 0x000fea0003800200 */
.L_x_806:
        /* <DEDUP_REMOVED lines=19> */
.L_x_804:
[----:B------:R-:W-:Y:S01]  /*3ca60*/  FMUL R12, RZ, R11 ;  /* 0x0000000bff0c7220 */ /* 0x000fe20000400000 */
[----:B------:R-:W-:-:S07]  /*3ca70*/  IMAD.MOV.U32 R0, RZ, RZ, RZ ;  /* 0x000000ffff007224 */ /* 0x000fce00078e00ff */
.L_x_803:
[----:B------:R-:W-:Y:S05]  /*3ca80*/  BSYNC.RECONVERGENT B0 ;  /* 0x0000000000007941 */ /* 0x000fea0003800200 */
.L_x_802:
        /* <DEDUP_REMOVED lines=25> */
.L_x_811:
        /* <DEDUP_REMOVED lines=62> */
.L_x_813:
[----:B------:R-:W-:Y:S05]  /*3d000*/  BSYNC.RECONVERGENT B1 ;  /* 0x0000000000017941 */ /* 0x000fea0003800200 */
.L_x_812:
        /* <DEDUP_REMOVED lines=19> */
.L_x_810:
[----:B------:R-:W-:Y:S01]  /*3d140*/  FMUL R19, RZ, R11 ;  /* 0x0000000bff137220 */ /* 0x000fe20000400000 */
[----:B------:R-:W-:-:S07]  /*3d150*/  IMAD.MOV.U32 R18, RZ, RZ, RZ ;  /* 0x000000ffff127224 */ /* 0x000fce00078e00ff */
.L_x_809:
[----:B------:R-:W-:Y:S05]  /*3d160*/  BSYNC.RECONVERGENT B0 ;  /* 0x0000000000007941 */ /* 0x000fea0003800200 */
.L_x_808:
        /* <DEDUP_REMOVED lines=35> */
.L_x_817:
        /* <DEDUP_REMOVED lines=62> */
.L_x_819:
[----:B------:R-:W-:Y:S05]  /*3d780*/  BSYNC.RECONVERGENT B1 ;  /* 0x0000000000017941 */ /* 0x000fea0003800200 */
.L_x_818:
        /* <DEDUP_REMOVED lines=19> */
.L_x_816:
[----:B------:R-:W-:Y:S01]  /*3d8c0*/  FMUL R12, RZ, R11 ;  /* 0x0000000bff0c7220 */ /* 0x000fe20000400000 */
[----:B------:R-:W-:-:S07]  /*3d8d0*/  IMAD.MOV.U32 R0, RZ, RZ, RZ ;  /* 0x000000ffff007224 */ /* 0x000fce00078e00ff */
.L_x_815:
[----:B------:R-:W-:Y:S05]  /*3d8e0*/  BSYNC.RECONVERGENT B0 ;  /* 0x0000000000007941 */ /* 0x000fea0003800200 */
.L_x_814:
        /* <DEDUP_REMOVED lines=25> */
.L_x_823:
        /* <DEDUP_REMOVED lines=62> */
.L_x_825:
[----:B------:R-:W-:Y:S05]  /*3de60*/  BSYNC.RECONVERGENT B1 ;  /* 0x0000000000017941 */ /* 0x000fea0003800200 */
.L_x_824:
        /* <DEDUP_REMOVED lines=19> */
.L_x_822:
[----:B------:R-:W-:Y:S01]  /*3dfa0*/  FMUL R19, RZ, R11 ;  /* 0x0000000bff137220 */ /* 0x000fe20000400000 */
[----:B------:R-:W-:-:S07]  /*3dfb0*/  IMAD.MOV.U32 R18, RZ, RZ, RZ ;  /* 0x000000ffff127224 */ /* 0x000fce00078e00ff */
.L_x_821:
[----:B------:R-:W-:Y:S05]  /*3dfc0*/  BSYNC.RECONVERGENT B0 ;  /* 0x0000000000007941 */ /* 0x000fea0003800200 */
.L_x_820:
        /* <DEDUP_REMOVED lines=35> */
.L_x_829:
        /* <DEDUP_REMOVED lines=62> */
.L_x_831:
[----:B------:R-:W-:Y:S05]  /*3e5e0*/  BSYNC.RECONVERGENT B1 ;  /* 0x0000000000017941 */ /* 0x000fea0003800200 */
.L_x_830:
        /* <DEDUP_REMOVED lines=19> */
.L_x_828:
[----:B------:R-:W-:Y:S01]  /*3e720*/  FMUL R12, RZ, R11 ;  /* 0x0000000bff0c7220 */ /* 0x000fe20000400000 */
[----:B------:R-:W-:-:S07]  /*3e730*/  IMAD.MOV.U32 R0, RZ, RZ, RZ ;  /* 0x000000ffff007224 */ /* 0x000fce00078e00ff */
.L_x_827:
[----:B------:R-:W-:Y:S05]  /*3e740*/  BSYNC.RECONVERGENT B0 ;  /* 0x0000000000007941 */ /* 0x000fea0003800200 */
.L_x_826:
        /* <DEDUP_REMOVED lines=25> */
.L_x_835:
        /* <DEDUP_REMOVED lines=62> */
.L_x_837:
[----:B------:R-:W-:Y:S05]  /*3ecc0*/  BSYNC.RECONVERGENT B1 ;  /* 0x0000000000017941 */ /* 0x000fea0003800200 */
.L_x_836:
        /* <DEDUP_REMOVED lines=19> */
.L_x_834:
[----:B------:R-:W-:Y:S01]  /*3ee00*/  FMUL R19, RZ, R11 ;  /* 0x0000000bff137220 */ /* 0x000fe20000400000 */
[----:B------:R-:W-:-:S07]  /*3ee10*/  IMAD.MOV.U32 R18, RZ, RZ, RZ ;  /* 0x000000ffff127224 */ /* 0x000fce00078e00ff */
.L_x_833:
[----:B------:R-:W-:Y:S05]  /*3ee20*/  BSYNC.RECONVERGENT B0 ;  /* 0x0000000000007941 */ /* 0x000fea0003800200 */
.L_x_832:
        /* <DEDUP_REMOVED lines=35> */
.L_x_841:
        /* <DEDUP_REMOVED lines=62> */
.L_x_843:
[----:B------:R-:W-:Y:S05]  /*3f440*/  BSYNC.RECONVERGENT B1 ;  /* 0x0000000000017941 */ /* 0x000fea0003800200 */
.L_x_842:
        /* <DEDUP_REMOVED lines=19> */
.L_x_840:
[----:B------:R-:W-:Y:S01]  /*3f580*/  FMUL R12, RZ, R11 ;  /* 0x0000000bff0c7220 */ /* 0x000fe20000400000 */
[----:B------:R-:W-:-:S07]  /*3f590*/  IMAD.MOV.U32 R0, RZ, RZ, RZ ;  /* 0x000000ffff007224 */ /* 0x000fce00078e00ff */
.L_x_839:
[----:B------:R-:W-:Y:S05]  /*3f5a0*/  BSYNC.RECONVERGENT B0 ;  /* 0x0000000000007941 */ /* 0x000fea0003800200 */
.L_x_838:
        /* <DEDUP_REMOVED lines=25> */
.L_x_847:
        /* <DEDUP_REMOVED lines=62> */
.L_x_849:
[----:B------:R-:W-:Y:S05]  /*3fb20*/  BSYNC.RECONVERGENT B1 ;  /* 0x0000000000017941 */ /* 0x000fea0003800200 */
.L_x_848:
        /* <DEDUP_REMOVED lines=19> */
.L_x_846:
[----:B------:R-:W-:Y:S01]  /*3fc60*/  FMUL R19, RZ, R11 ;  /* 0x0000000bff137220 */ /* 0x000fe20000400000 */
[----:B------:R-:W-:-:S07]  /*3fc70*/  IMAD.MOV.U32 R18, RZ, RZ, RZ ;  /* 0x000000ffff127224 */ /* 0x000fce00078e00ff */
.L_x_845:
[----:B------:R-:W-:Y:S05]  /*3fc80*/  BSYNC.RECONVERGENT B0 ;  /* 0x0000000000007941 */ /* 0x000fea0003800200 */
.L_x_844:
        /* <DEDUP_REMOVED lines=35> */
.L_x_853:
        /* <DEDUP_REMOVED lines=62> */
.L_x_855:
[----:B------:R-:W-:Y:S05]  /*402a0*/  BSYNC.RECONVERGENT B1 ;  /* 0x0000000000017941 */ /* 0x000fea0003800200 */
.L_x_854:
        /* <DEDUP_REMOVED lines=19> */
.L_x_852:
[----:B------:R-:W-:Y:S01]  /*403e0*/  FMUL R12, RZ, R11 ;  /* 0x0000000bff0c7220 */ /* 0x000fe20000400000 */
[----:B------:R-:W-:-:S07]  /*403f0*/  IMAD.MOV.U32 R0, RZ, RZ, RZ ;  /* 0x000000ffff007224 */ /* 0x000fce00078e00ff */
.L_x_851:
[----:B------:R-:W-:Y:S05]  /*40400*/  BSYNC.RECONVERGENT B0 ;  /* 0x0000000000007941 */ /* 0x000fea0003800200 */
.L_x_850:
        /* <DEDUP_REMOVED lines=25> */
.L_x_859:
        /* <DEDUP_REMOVED lines=62> */
.L_x_861:
[----:B------:R-:W-:Y:S05]  /*40980*/  BSYNC.RECONVERGENT B1 ;  /* 0x0000000000017941 */ /* 0x000fea0003800200 */
.L_x_860:
        /* <DEDUP_REMOVED lines=19> */
.L_x_858:
[----:B------:R-:W-:Y:S01]  /*40ac0*/  FMUL R19, RZ, R11 ;  /* 0x0000000bff137220 */ /* 0x000fe20000400000 */
[----:B------:R-:W-:-:S07]  /*40ad0*/  IMAD.MOV.U32 R18, RZ, RZ, RZ ;  /* 0x000000ffff127224 */ /* 0x000fce00078e00ff */
.L_x_857:
[----:B------:R-:W-:Y:S05]  /*40ae0*/  BSYNC.RECONVERGENT B0 ;  /* 0x0000000000007941 */ /* 0x000fea0003800200 */
.L_x_856:
        /* <DEDUP_REMOVED lines=35> */
.L_x_865:
        /* <DEDUP_REMOVED lines=62> */
.L_x_867:
[----:B------:R-:W-:Y:S05]  /*41100*/  BSYNC.RECONVERGENT B1 ;  /* 0x0000000000017941 */ /* 0x000fea0003800200 */
.L_x_866:
        /* <DEDUP_REMOVED lines=19> */
.L_x_864:
[----:B------:R-:W-:Y:S01]  /*41240*/  FMUL R12, RZ, R11 ;  /* 0x0000000bff0c7220 */ /* 0x000fe20000400000 */
[----:B------:R-:W-:-:S07]  /*41250*/  IMAD.MOV.U32 R0, RZ, RZ, RZ ;  /* 0x000000ffff007224 */ /* 0x000fce00078e00ff */
.L_x_863:
[----:B------:R-:W-:Y:S05]  /*41260*/  BSYNC.RECONVERGENT B0 ;  /* 0x0000000000007941 */ /* 0x000fea0003800200 */
.L_x_862:
        /* <DEDUP_REMOVED lines=25> */
.L_x_871:
        /* <DEDUP_REMOVED lines=62> */
.L_x_873:
[----:B------:R-:W-:Y:S05]  /*417e0*/  BSYNC.RECONVERGENT B1 ;  /* 0x0000000000017941 */ /* 0x000fea0003800200 */
.L_x_872:
        /* <DEDUP_REMOVED lines=19> */
.L_x_870:
[----:B------:R-:W-:Y:S01]  /*41920*/  FMUL R19, RZ, R11 ;  /* 0x0000000bff137220 */ /* 0x000fe20000400000 */
[----:B------:R-:W-:-:S07]  /*41930*/  MOV R18, RZ ;  /* 0x000000ff00127202 */ /* 0x000fce0000000f00 */
.L_x_869:
[----:B------:R-:W-:Y:S05]  /*41940*/  BSYNC.RECONVERGENT B0 ;  /* 0x0000000000007941 */ /* 0x000fea0003800200 */
.L_x_868:
        /* <DEDUP_REMOVED lines=35> */
.L_x_877:
        /* <DEDUP_REMOVED lines=62> */
.L_x_879:
[----:B------:R-:W-:Y:S05]  /*41f60*/  BSYNC.RECONVERGENT B1 ;  /* 0x0000000000017941 */ /* 0x000fea0003800200 */
.L_x_878:
        /* <DEDUP_REMOVED lines=19> */
.L_x_876:
[----:B------:R-:W-:Y:S01]  /*420a0*/  FMUL R12, RZ, R11 ;  /* 0x0000000bff0c7220 */ /* 0x000fe20000400000 */
[----:B------:R-:W-:-:S07]  /*420b0*/  IMAD.MOV.U32 R0, RZ, RZ, RZ ;  /* 0x000000ffff007224 */ /* 0x000fce00078e00ff */
.L_x_875:
[----:B------:R-:W-:Y:S05]  /*420c0*/  BSYNC.RECONVERGENT B0 ;  /* 0x0000000000007941 */ /* 0x000fea0003800200 */
.L_x_874:
        /* <DEDUP_REMOVED lines=25> */
.L_x_883:
        /* <DEDUP_REMOVED lines=62> */
.L_x_885:
[----:B------:R-:W-:Y:S05]  /*42640*/  BSYNC.RECONVERGENT B1 ;  /* 0x0000000000017941 */ /* 0x000fea0003800200 */
.L_x_884:
        /* <DEDUP_REMOVED lines=19> */
.L_x_882:
[----:B------:R-:W-:Y:S01]  /*42780*/  FMUL R19, RZ, R11 ;  /* 0x0000000bff137220 */ /* 0x000fe20000400000 */
[----:B------:R-:W-:-:S07]  /*42790*/  IMAD.MOV.U32 R18, RZ, RZ, RZ ;  /* 0x000000ffff127224 */ /* 0x000fce00078e00ff */
.L_x_881:
[----:B------:R-:W-:Y:S05]  /*427a0*/  BSYNC.RECONVERGENT B0 ;  /* 0x0000000000007941 */ /* 0x000fea0003800200 */
.L_x_880:
        /* <DEDUP_REMOVED lines=35> */
.L_x_889:
        /* <DEDUP_REMOVED lines=62> */
.L_x_891:
[----:B------:R-:W-:Y:S05]  /*42dc0*/  BSYNC.RECONVERGENT B1 ;  /* 0x0000000000017941 */ /* 0x000fea0003800200 */
.L_x_890:
        /* <DEDUP_REMOVED lines=19> */
.L_x_888:
[----:B------:R-:W-:Y:S01]  /*42f00*/  FMUL R12, RZ, R11 ;  /* 0x0000000bff0c7220 */ /* 0x000fe20000400000 */
[----:B------:R-:W-:-:S07]  /*42f10*/  MOV R0, RZ ;  /* 0x000000ff00007202 */ /* 0x000fce0000000f00 */
.L_x_887:
[----:B------:R-:W-:Y:S05]  /*42f20*/  BSYNC.RECONVERGENT B0 ;  /* 0x0000000000007941 */ /* 0x000fea0003800200 */
.L_x_886:
        /* <DEDUP_REMOVED lines=25> */
.L_x_895:
        /* <DEDUP_REMOVED lines=62> */
.L_x_897:
[----:B------:R-:W-:Y:S05]  /*434a0*/  BSYNC.RECONVERGENT B1 ;  /* 0x0000000000017941 */ /* 0x000fea0003800200 */
.L_x_896:
        /* <DEDUP_REMOVED lines=19> */
.L_x_894:
[----:B------:R-:W-:Y:S01]  /*435e0*/  FMUL R19, RZ, R11 ;  /* 0x0000000bff137220 */ /* 0x000fe20000400000 */
[----:B------:R-:W-:-:S07]  /*435f0*/  IMAD.MOV.U32 R18, RZ, RZ, RZ ;  /* 0x000000ffff127224 */ /* 0x000fce00078e00ff */
.L_x_893:
[----:B------:R-:W-:Y:S05]  /*43600*/  BSYNC.RECONVERGENT B0 ;  /* 0x0000000000007941 */ /* 0x000fea0003800200 */
.L_x_892:
        /* <DEDUP_REMOVED lines=35> */
.L_x_901:
        /* <DEDUP_REMOVED lines=62> */
.L_x_903:
[----:B------:R-:W-:Y:S05]  /*43c20*/  BSYNC.RECONVERGENT B1 ;  /* 0x0000000000017941 */ /* 0x000fea0003800200 */
.L_x_902:
        /* <DEDUP_REMOVED lines=19> */
.L_x_900:
[----:B------:R-:W-:Y:S01]  /*43d60*/  FMUL R12, RZ, R11 ;  /* 0x0000000bff0c7220 */ /* 0x000fe20000400000 */
[----:B------:R-:W-:-:S07]  /*43d70*/  IMAD.MOV.U32 R0, RZ, RZ, RZ ;  /* 0x000000ffff007224 */ /* 0x000fce00078e00ff */
.L_x_899:
[----:B------:R-:W-:Y:S05]  /*43d80*/  BSYNC.RECONVERGENT B0 ;  /* 0x0000000000007941 */ /* 0x000fea0003800200 */
.L_x_898:
        /* <DEDUP_REMOVED lines=25> */
.L_x_907:
        /* <DEDUP_REMOVED lines=62> */
.L_x_909:
[----:B------:R-:W-:Y:S05]  /*44300*/  BSYNC.RECONVERGENT B1 ;  /* 0x0000000000017941 */ /* 0x000fea0003800200 */
.L_x_908:
        /* <DEDUP_REMOVED lines=19> */
.L_x_906:
[----:B------:R-:W-:Y:S01]  /*44440*/  FMUL R19, RZ, R11 ;  /* 0x0000000bff137220 */ /* 0x000fe20000400000 */
[----:B------:R-:W-:-:S07]  /*44450*/  IMAD.MOV.U32 R18, RZ, RZ, RZ ;  /* 0x000000ffff127224 */ /* 0x000fce00078e00ff */
.L_x_905:
[----:B------:R-:W-:Y:S05]  /*44460*/  BSYNC.RECONVERGENT B0 ;  /* 0x0000000000007941 */ /* 0x000fea0003800200 */
.L_x_904:
        /* <DEDUP_REMOVED lines=35> */
.L_x_913:
        /* <DEDUP_REMOVED lines=62> */
.L_x_915:
[----:B------:R-:W-:Y:S05]  /*44a80*/  BSYNC.RECONVERGENT B1 ;  /* 0x0000000000017941 */ /* 0x000fea0003800200 */
.L_x_914:
        /* <DEDUP_REMOVED lines=19> */
.L_x_912:
[----:B------:R-:W-:Y:S01]  /*44bc0*/  FMUL R12, RZ, R11 ;  /* 0x0000000bff0c7220 */ /* 0x000fe20000400000 */
[----:B------:R-:W-:-:S07]  /*44bd0*/  IMAD.MOV.U32 R0, RZ, RZ, RZ ;  /* 0x000000ffff007224 */ /* 0x000fce00078e00ff */
.L_x_911:
[----:B------:R-:W-:Y:S05]  /*44be0*/  BSYNC.RECONVERGENT B0 ;  /* 0x0000000000007941 */ /* 0x000fea0003800200 */
.L_x_910:
        /* <DEDUP_REMOVED lines=25> */
.L_x_919:
        /* <DEDUP_REMOVED lines=62> */
.L_x_921:
[----:B------:R-:W-:Y:S05]  /*45160*/  BSYNC.RECONVERGENT B1 ;  /* 0x0000000000017941 */ /* 0x000fea0003800200 */
.L_x_920:
        /* <DEDUP_REMOVED lines=19> */
.L_x_918:
[----:B------:R-:W-:Y:S01]  /*452a0*/  FMUL R19, RZ, R11 ;  /* 0x0000000bff137220 */ /* 0x000fe20000400000 */
[----:B------:R-:W-:-:S07]  /*452b0*/  IMAD.MOV.U32 R18, RZ, RZ, RZ ;  /* 0x000000ffff127224 */ /* 0x000fce00078e00ff */
.L_x_917:
[----:B------:R-:W-:Y:S05]  /*452c0*/  BSYNC.RECONVERGENT B0 ;  /* 0x0000000000007941 */ /* 0x000fea0003800200 */
.L_x_916:
        /* <DEDUP_REMOVED lines=35> */
.L_x_925:
        /* <DEDUP_REMOVED lines=62> */
.L_x_927:
[----:B------:R-:W-:Y:S05]  /*458e0*/  BSYNC.RECONVERGENT B1 ;  /* 0x0000000000017941 */ /* 0x000fea0003800200 */
.L_x_926:
        /* <DEDUP_REMOVED lines=19> */
.L_x_924:
[----:B------:R-:W-:Y:S01]  /*45a20*/  FMUL R12, RZ, R11 ;  /* 0x0000000bff0c7220 */ /* 0x000fe20000400000 */
[----:B------:R-:W-:-:S07]  /*45a30*/  IMAD.MOV.U32 R0, RZ, RZ, RZ ;  /* 0x000000ffff007224 */ /* 0x000fce00078e00ff */
.L_x_923:
[----:B------:R-:W-:Y:S05]  /*45a40*/  BSYNC.RECONVERGENT B0 ;  /* 0x0000000000007941 */ /* 0x000fea0003800200 */
.L_x_922:
        /* <DEDUP_REMOVED lines=25> */
.L_x_931:
        /* <DEDUP_REMOVED lines=62> */
.L_x_933:
[----:B------:R-:W-:Y:S05]  /*45fc0*/  BSYNC.RECONVERGENT B1 ;  /* 0x0000000000017941 */ /* 0x000fea0003800200 */
.L_x_932:
        /* <DEDUP_REMOVED lines=19> */
.L_x_930:
[----:B------:R-:W-:Y:S01]  /*46100*/  FMUL R19, RZ, R11 ;  /* 0x0000000bff137220 */ /* 0x000fe20000400000 */
[----:B------:R-:W-:-:S07]  /*46110*/  IMAD.MOV.U32 R18, RZ, RZ, RZ ;  /* 0x000000ffff127224 */ /* 0x000fce00078e00ff */
.L_x_929:
[----:B------:R-:W-:Y:S05]  /*46120*/  BSYNC.RECONVERGENT B0 ;  /* 0x0000000000007941 */ /* 0x000fea0003800200 */
.L_x_928:
        /* <DEDUP_REMOVED lines=35> */
.L_x_937:
        /* <DEDUP_REMOVED lines=62> */
.L_x_939:
[----:B------:R-:W-:Y:S05]  /*46740*/  BSYNC.RECONVERGENT B1 ;  /* 0x0000000000017941 */ /* 0x000fea0003800200 */
.L_x_938:
        /* <DEDUP_REMOVED lines=19> */
.L_x_936:
[----:B------:R-:W-:Y:S01]  /*46880*/  FMUL R12, RZ, R11 ;  /* 0x0000000bff0c7220 */ /* 0x000fe20000400000 */
[----:B------:R-:W-:-:S07]  /*46890*/  IMAD.MOV.U32 R0, RZ, RZ, RZ ;  /* 0x000000ffff007224 */ /* 0x000fce00078e00ff */
.L_x_935:
[----:B------:R-:W-:Y:S05]  /*468a0*/  BSYNC.RECONVERGENT B0 ;  /* 0x0000000000007941 */ /* 0x000fea0003800200 */
.L_x_934:
        /* <DEDUP_REMOVED lines=25> */
.L_x_943:
        /* <DEDUP_REMOVED lines=62> */
.L_x_945:
[----:B------:R-:W-:Y:S05]  /*46e20*/  BSYNC.RECONVERGENT B1 ;  /* 0x0000000000017941 */ /* 0x000fea0003800200 */
.L_x_944:
        /* <DEDUP_REMOVED lines=19> */
.L_x_942:
[----:B------:R-:W-:Y:S01]  /*46f60*/  FMUL R19, RZ, R11 ;  /* 0x0000000bff137220 */ /* 0x000fe20000400000 */
[----:B------:R-:W-:-:S07]  /*46f70*/  IMAD.MOV.U32 R18, RZ, RZ, RZ ;  /* 0x000000ffff127224 */ /* 0x000fce00078e00ff */
.L_x_941:
[----:B------:R-:W-:Y:S05]  /*46f80*/  BSYNC.RECONVERGENT B0 ;  /* 0x0000000000007941 */ /* 0x000fea0003800200 */
.L_x_940:
        /* <DEDUP_REMOVED lines=35> */
.L_x_949:
        /* <DEDUP_REMOVED lines=62> */
.L_x_951:
[----:B------:R-:W-:Y:S05]  /*475a0*/  BSYNC.RECONVERGENT B1 ;  /* 0x0000000000017941 */ /* 0x000fea0003800200 */
.L_x_950:
        /* <DEDUP_REMOVED lines=19> */
.L_x_948:
[----:B------:R-:W-:Y:S01]  /*476e0*/  FMUL R12, RZ, R11 ;  /* 0x0000000bff0c7220 */ /* 0x000fe20000400000 */
[----:B------:R-:W-:-:S07]  /*476f0*/  IMAD.MOV.U32 R0, RZ, RZ, RZ ;  /* 0x000000ffff007224 */ /* 0x000fce00078e00ff */
.L_x_947:
[----:B------:R-:W-:Y:S05]  /*47700*/  BSYNC.RECONVERGENT B0 ;  /* 0x0000000000007941 */ /* 0x000fea0003800200 */
.L_x_946:
        /* <DEDUP_REMOVED lines=25> */
.L_x_955:
        /* <DEDUP_REMOVED lines=62> */
.L_x_957:
[----:B------:R-:W-:Y:S05]  /*47c80*/  BSYNC.RECONVERGENT B1 ;  /* 0x0000000000017941 */ /* 0x000fea0003800200 */
.L_x_956:
        /* <DEDUP_REMOVED lines=19> */
.L_x_954:
[----:B------:R-:W-:Y:S01]  /*47dc0*/  FMUL R19, RZ, R11 ;  /* 0x0000000bff137220 */ /* 0x000fe20000400000 */
[----:B------:R-:W-:-:S07]  /*47dd0*/  IMAD.MOV.U32 R18, RZ, RZ, RZ ;  /* 0x000000ffff127224 */ /* 0x000fce00078e00ff */
.L_x_953:
[----:B------:R-:W-:Y:S05]  /*47de0*/  BSYNC.RECONVERGENT B0 ;  /* 0x0000000000007941 */ /* 0x000fea0003800200 */
.L_x_952:
        /* <DEDUP_REMOVED lines=35> */
.L_x_961:
        /* <DEDUP_REMOVED lines=62> */
.L_x_963:
[----:B------:R-:W-:Y:S05]  /*48400*/  BSYNC.RECONVERGENT B1 ;  /* 0x0000000000017941 */ /* 0x000fea0003800200 */
.L_x_962:
        /* <DEDUP_REMOVED lines=19> */
.L_x_960:
[----:B------:R-:W-:Y:S01]  /*48540*/  FMUL R12, RZ, R11 ;  /* 0x0000000bff0c7220 */ /* 0x000fe20000400000 */
[----:B------:R-:W-:-:S07]  /*48550*/  IMAD.MOV.U32 R0, RZ, RZ, RZ ;  /* 0x000000ffff007224 */ /* 0x000fce00078e00ff */
.L_x_959:
[----:B------:R-:W-:Y:S05]  /*48560*/  BSYNC.RECONVERGENT B0 ;  /* 0x0000000000007941 */ /* 0x000fea0003800200 */
.L_x_958:
        /* <DEDUP_REMOVED lines=25> */
.L_x_967:
        /* <DEDUP_REMOVED lines=62> */
.L_x_969:
[----:B------:R-:W-:Y:S05]  /*48ae0*/  BSYNC.RECONVERGENT B1 ;  /* 0x0000000000017941 */ /* 0x000fea0003800200 */
.L_x_968:
        /* <DEDUP_REMOVED lines=19> */
.L_x_966:
[----:B------:R-:W-:Y:S01]  /*48c20*/  FMUL R19, RZ, R11 ;  /* 0x0000000bff137220 */ /* 0x000fe20000400000 */
[----:B------:R-:W-:-:S07]  /*48c30*/  IMAD.MOV.U32 R18, RZ, RZ, RZ ;  /* 0x000000ffff127224 */ /* 0x000fce00078e00ff */
.L_x_965:
[----:B------:R-:W-:Y:S05]  /*48c40*/  BSYNC.RECONVERGENT B0 ;  /* 0x0000000000007941 */ /* 0x000fea0003800200 */
.L_x_964:
        /* <DEDUP_REMOVED lines=35> */
.L_x_973:
        /* <DEDUP_REMOVED lines=62> */
.L_x_975:
[----:B------:R-:W-:Y:S05]  /*49260*/  BSYNC.RECONVERGENT B1 ;  /* 0x0000000000017941 */ /* 0x000fea0003800200 */
.L_x_974:
        /* <DEDUP_REMOVED lines=19> */
.L_x_972:
[----:B------:R-:W-:Y:S01]  /*493a0*/  FMUL R12, RZ, R11 ;  /* 0x0000000bff0c7220 */ /* 0x000fe20000400000 */
[----:B------:R-:W-:-:S07]  /*493b0*/  IMAD.MOV.U32 R0, RZ, RZ, RZ ;  /* 0x000000ffff007224 */ /* 0x000fce00078e00ff */
.L_x_971:
[----:B------:R-:W-:Y:S05]  /*493c0*/  BSYNC.RECONVERGENT B0 ;  /* 0x0000000000007941 */ /* 0x000fea0003800200 */
.L_x_970:
        /* <DEDUP_REMOVED lines=25> */
.L_x_979:
        /* <DEDUP_REMOVED lines=62> */
.L_x_981:
[----:B------:R-:W-:Y:S05]  /*49940*/  BSYNC.RECONVERGENT B1 ;  /* 0x0000000000017941 */ /* 0x000fea0003800200 */
.L_x_980:
        /* <DEDUP_REMOVED lines=19> */
.L_x_978:
[----:B------:R-:W-:Y:S01]  /*49a80*/  FMUL R19, RZ, R11 ;  /* 0x0000000bff137220 */ /* 0x000fe20000400000 */
[----:B------:R-:W-:-:S07]  /*49a90*/  IMAD.MOV.U32 R18, RZ, RZ, RZ ;  /* 0x000000ffff127224 */ /* 0x000fce00078e00ff */
.L_x_977:
[----:B------:R-:W-:Y:S05]  /*49aa0*/  BSYNC.RECONVERGENT B0 ;  /* 0x0000000000007941 */ /* 0x000fea0003800200 */
.L_x_976:
        /* <DEDUP_REMOVED lines=35> */
.L_x_985:
        /* <DEDUP_REMOVED lines=62> */
.L_x_987:
[----:B------:R-:W-:Y:S05]  /*4a0c0*/  BSYNC.RECONVERGENT B1 ;  /* 0x0000000000017941 */ /* 0x000fea0003800200 */
.L_x_986:
        /* <DEDUP_REMOVED lines=19> */
.L_x_984:
[----:B------:R-:W-:Y:S01]  /*4a200*/  FMUL R12, RZ, R11 ;  /* 0x0000000bff0c7220 */ /* 0x000fe20000400000 */
[----:B------:R-:W-:-:S07]  /*4a210*/  IMAD.MOV.U32 R0, RZ, RZ, RZ ;  /* 0x000000ffff007224 */ /* 0x000fce00078e00ff */
.L_x_983:
[----:B------:R-:W-:Y:S05]  /*4a220*/  BSYNC.RECONVERGENT B0 ;  /* 0x0000000000007941 */ /* 0x000fea0003800200 */
.L_x_982:
        /* <DEDUP_REMOVED lines=25> */
.L_x_991:
        /* <DEDUP_REMOVED lines=62> */
.L_x_993:
[----:B------:R-:W-:Y:S05]  /*4a7a0*/  BSYNC.RECONVERGENT B1 ;  /* 0x0000000000017941 */ /* 0x000fea0003800200 */
.L_x_992:
        /* <DEDUP_REMOVED lines=19> */
.L_x_990:
[----:B------:R-:W-:Y:S01]  /*4a8e0*/  FMUL R19, RZ, R11 ;  /* 0x0000000bff137220 */ /* 0x000fe20000400000 */
[----:B------:R-:W-:-:S07]  /*4a8f0*/  IMAD.MOV.U32 R18, RZ, RZ, RZ ;  /* 0x000000ffff127224 */ /* 0x000fce00078e00ff */
.L_x_989:
[----:B------:R-:W-:Y:S05]  /*4a900*/  BSYNC.RECONVERGENT B0 ;  /* 0x0000000000007941 */ /* 0x000fea0003800200 */
.L_x_988:
        /* <DEDUP_REMOVED lines=35> */
.L_x_997:
        /* <DEDUP_REMOVED lines=62> */
.L_x_999:
[----:B------:R-:W-:Y:S05]  /*4af20*/  BSYNC.RECONVERGENT B1 ;  /* 0x0000000000017941 */ /* 0x000fea0003800200 */
.L_x_998:
        /* <DEDUP_REMOVED lines=19> */
.L_x_996:
[----:B------:R-:W-:Y:S01]  /*4b060*/  FMUL R12, RZ, R11 ;  /* 0x0000000bff0c7220 */ /* 0x000fe20000400000 */
[----:B------:R-:W-:-:S07]  /*4b070*/  IMAD.MOV.U32 R0, RZ, RZ, RZ ;  /* 0x000000ffff007224 */ /* 0x000fce00078e00ff */
.L_x_995:
[----:B------:R-:W-:Y:S05]  /*4b080*/  BSYNC.RECONVERGENT B0 ;  /* 0x0000000000007941 */ /* 0x000fea0003800200 */
.L_x_994:
        /* <DEDUP_REMOVED lines=25> */
.L_x_1003:
        /* <DEDUP_REMOVED lines=62> */
.L_x_1005:
[----:B------:R-:W-:Y:S05]  /*4b600*/  BSYNC.RECONVERGENT B1 ;  /* 0x0000000000017941 */ /* 0x000fea0003800200 */
.L_x_1004:
        /* <DEDUP_REMOVED lines=19> */
.L_x_1002:
[----:B------:R-:W-:Y:S01]  /*4b740*/  FMUL R19, RZ, R11 ;  /* 0x0000000bff137220 */ /* 0x000fe20000400000 */
[----:B------:R-:W-:-:S07]  /*4b750*/  IMAD.MOV.U32 R18, RZ, RZ, RZ ;  /* 0x000000ffff127224 */ /* 0x000fce00078e00ff */
.L_x_1001:
[----:B------:R-:W-:Y:S05]  /*4b760*/  BSYNC.RECONVERGENT B0 ;  /* 0x0000000000007941 */ /* 0x000fea0003800200 */
.L_x_1000:
        /* <DEDUP_REMOVED lines=35> */
.L_x_1009:
        /* <DEDUP_REMOVED lines=62> */
.L_x_1011:
[----:B------:R-:W-:Y:S05]  /*4bd80*/  BSYNC.RECONVERGENT B1 ;  /* 0x0000000000017941 */ /* 0x000fea0003800200 */
.L_x_1010:
        /* <DEDUP_REMOVED lines=19> */
.L_x_1008:
[----:B------:R-:W-:Y:S01]  /*4bec0*/  FMUL R12, RZ, R11 ;  /* 0x0000000bff0c7220 */ /* 0x000fe20000400000 */
[----:B------:R-:W-:-:S07]  /*4bed0*/  IMAD.MOV.U32 R0, RZ, RZ, RZ ;  /* 0x000000ffff007224 */ /* 0x000fce00078e00ff */
.L_x_1007:
[----:B------:R-:W-:Y:S05]  /*4bee0*/  BSYNC.RECONVERGENT B0 ;  /* 0x0000000000007941 */ /* 0x000fea0003800200 */
.L_x_1006:
        /* <DEDUP_REMOVED lines=25> */
.L_x_1015:
        /* <DEDUP_REMOVED lines=62> */
.L_x_1017:
[----:B------:R-:W-:Y:S05]  /*4c460*/  BSYNC.RECONVERGENT B1 ;  /* 0x0000000000017941 */ /* 0x000fea0003800200 */
.L_x_1016:
        /* <DEDUP_REMOVED lines=19> */
.L_x_1014:
[----:B------:R-:W-:Y:S01]  /*4c5a0*/  FMUL R19, RZ, R11 ;  /* 0x0000000bff137220 */ /* 0x000fe20000400000 */
[----:B------:R-:W-:-:S07]  /*4c5b0*/  MOV R18, RZ ;  /* 0x000000ff00127202 */ /* 0x000fce0000000f00 */
.L_x_1013:
[----:B------:R-:W-:Y:S05]  /*4c5c0*/  BSYNC.RECONVERGENT B0 ;  /* 0x0000000000007941 */ /* 0x000fea0003800200 */
.L_x_1012:
        /* <DEDUP_REMOVED lines=35> */
.L_x_1021:
        /* <DEDUP_REMOVED lines=62> */
.L_x_1023:
[----:B------:R-:W-:Y:S05]  /*4cbe0*/  BSYNC.RECONVERGENT B1 ;  /* 0x0000000000017941 */ /* 0x000fea0003800200 */
.L_x_1022:
        /* <DEDUP_REMOVED lines=19> */
.L_x_1020:
[----:B------:R-:W-:Y:S01]  /*4cd20*/  FMUL R12, RZ, R11 ;  /* 0x0000000bff0c7220 */ /* 0x000fe20000400000 */
[----:B------:R-:W-:-:S07]  /*4cd30*/  IMAD.MOV.U32 R0, RZ, RZ, RZ ;  /* 0x000000ffff007224 */ /* 0x000fce00078e00ff */
.L_x_1019:
[----:B------:R-:W-:Y:S05]  /*4cd40*/  BSYNC.RECONVERGENT B0 ;  /* 0x0000000000007941 */ /* 0x000fea0003800200 */
.L_x_1018:
        /* <DEDUP_REMOVED lines=25> */
.L_x_1027:
        /* <DEDUP_REMOVED lines=62> */
.L_x_1029:
[----:B------:R-:W-:Y:S05]  /*4d2c0*/  BSYNC.RECONVERGENT B1 ;  /* 0x0000000000017941 */ /* 0x000fea0003800200 */
.L_x_1028:
        /* <DEDUP_REMOVED lines=19> */
.L_x_1026:
[----:B------:R-:W-:Y:S01]  /*4d400*/  FMUL R19, RZ, R11 ;  /* 0x0000000bff137220 */ /* 0x000fe20000400000 */
[----:B------:R-:W-:-:S07]  /*4d410*/  IMAD.MOV.U32 R18, RZ, RZ, RZ ;  /* 0x000000ffff127224 */ /* 0x000fce00078e00ff */
.L_x_1025:
[----:B------:R-:W-:Y:S05]  /*4d420*/  BSYNC.RECONVERGENT B0 ;  /* 0x0000000000007941 */ /* 0x000fea0003800200 */
.L_x_1024:
        /* <DEDUP_REMOVED lines=35> */
.L_x_1033:
        /* <DEDUP_REMOVED lines=62> */
.L_x_1035:
[----:B------:R-:W-:Y:S05]  /*4da40*/  BSYNC.RECONVERGENT B1 ;  /* 0x0000000000017941 */ /* 0x000fea0003800200 */
.L_x_1034:
        /* <DEDUP_REMOVED lines=19> */
.L_x_1032:
[----:B------:R-:W-:Y:S01]  /*4db80*/  FMUL R12, RZ, R11 ;  /* 0x0000000bff0c7220 */ /* 0x000fe20000400000 */
[----:B------:R-:W-:-:S07]  /*4db90*/  MOV R0, RZ ;  /* 0x000000ff00007202 */ /* 0x000fce0000000f00 */
.L_x_1031:
[----:B------:R-:W-:Y:S05]  /*4dba0*/  BSYNC.RECONVERGENT B0 ;  /* 0x0000000000007941 */ /* 0x000fea0003800200 */
.L_x_1030:
        /* <DEDUP_REMOVED lines=25> */
.L_x_1039:
        /* <DEDUP_REMOVED lines=62> */
.L_x_1041:
[----:B------:R-:W-:Y:S05]  /*4e120*/  BSYNC.RECONVERGENT B1 ;  /* 0x0000000000017941 */ /* 0x000fea0003800200 */
.L_x_1040:
        /* <DEDUP_REMOVED lines=19> */
.L_x_1038:
[----:B------:R-:W-:Y:S01]  /*4e260*/  FMUL R19, RZ, R11 ;  /* 0x0000000bff137220 */ /* 0x000fe20000400000 */
[----:B------:R-:W-:-:S07]  /*4e270*/  IMAD.MOV.U32 R18, RZ, RZ, RZ ;  /* 0x000000ffff127224 */ /* 0x000fce00078e00ff */
.L_x_1037:
[----:B------:R-:W-:Y:S05]  /*4e280*/  BSYNC.RECONVERGENT B0 ;  /* 0x0000000000007941 */ /* 0x000fea0003800200 */
.L_x_1036:
        /* <DEDUP_REMOVED lines=35> */
.L_x_1045:
        /* <DEDUP_REMOVED lines=62> */
.L_x_1047:
[----:B------:R-:W-:Y:S05]  /*4e8a0*/  BSYNC.RECONVERGENT B1 ;  /* 0x0000000000017941 */ /* 0x000fea0003800200 */
.L_x_1046:
        /* <DEDUP_REMOVED lines=19> */
.L_x_1044:
[----:B------:R-:W-:Y:S01]  /*4e9e0*/  FMUL R12, RZ, R11 ;  /* 0x0000000bff0c7220 */ /* 0x000fe20000400000 */
[----:B------:R-:W-:-:S07]  /*4e9f0*/  IMAD.MOV.U32 R0, RZ, RZ, RZ ;  /* 0x000000ffff007224 */ /* 0x000fce00078e00ff */
.L_x_1043:
[----:B------:R-:W-:Y:S05]  /*4ea00*/  BSYNC.RECONVERGENT B0 ;  /* 0x0000000000007941 */ /* 0x000fea0003800200 */
.L_x_1042:
        /* <DEDUP_REMOVED lines=25> */
.L_x_1051:
        /* <DEDUP_REMOVED lines=62> */
.L_x_1053:
[----:B------:R-:W-:Y:S05]  /*4ef80*/  BSYNC.RECONVERGENT B1 ;  /* 0x0000000000017941 */ /* 0x000fea0003800200 */
.L_x_1052:
        /* <DEDUP_REMOVED lines=19> */
.L_x_1050:
[----:B------:R-:W-:Y:S01]  /*4f0c0*/  FMUL R19, RZ, R11 ;  /* 0x0000000bff137220 */ /* 0x000fe20000400000 */
[----:B------:R-:W-:-:S07]  /*4f0d0*/  IMAD.MOV.U32 R18, RZ, RZ, RZ ;  /* 0x000000ffff127224 */ /* 0x000fce00078e00ff */
.L_x_1049:
[----:B------:R-:W-:Y:S05]  /*4f0e0*/  BSYNC.RECONVERGENT B0 ;  /* 0x0000000000007941 */ /* 0x000fea0003800200 */
.L_x_1048:
        /* <DEDUP_REMOVED lines=35> */
.L_x_1057:
        /* <DEDUP_REMOVED lines=62> */
.L_x_1059:
[----:B------:R-:W-:Y:S05]  /*4f700*/  BSYNC.RECONVERGENT B1 ;  /* 0x0000000000017941 */ /* 0x000fea0003800200 */
.L_x_1058:
        /* <DEDUP_REMOVED lines=19> */
.L_x_1056:
[----:B------:R-:W-:Y:S01]  /*4f840*/  FMUL R12, RZ, R11 ;  /* 0x0000000bff0c7220 */ /* 0x000fe20000400000 */
[----:B------:R-:W-:-:S07]  /*4f850*/  IMAD.MOV.U32 R0, RZ, RZ, RZ ;  /* 0x000000ffff007224 */ /* 0x000fce00078e00ff */
.L_x_1055:
[----:B------:R-:W-:Y:S05]  /*4f860*/  BSYNC.RECONVERGENT B0 ;  /* 0x0000000000007941 */ /* 0x000fea0003800200 */
.L_x_1054:
        /* <DEDUP_REMOVED lines=25> */
.L_x_1063:
        /* <DEDUP_REMOVED lines=62> */
.L_x_1065:
[----:B------:R-:W-:Y:S05]  /*4fde0*/  BSYNC.RECONVERGENT B1 ;  /* 0x0000000000017941 */ /* 0x000fea0003800200 */
.L_x_1064:
        /* <DEDUP_REMOVED lines=19> */
.L_x_1062:
[----:B------:R-:W-:Y:S01]  /*4ff20*/  FMUL R19, RZ, R11 ;  /* 0x0000000bff137220 */ /* 0x000fe20000400000 */
[----:B------:R-:W-:-:S07]  /*4ff30*/  IMAD.MOV.U32 R18, RZ, RZ, RZ ;  /* 0x000000ffff127224 */ /* 0x000fce00078e00ff */
.L_x_1061:
[----:B------:R-:W-:Y:S05]  /*4ff40*/  BSYNC.RECONVERGENT B0 ;  /* 0x0000000000007941 */ /* 0x000fea0003800200 */
.L_x_1060:
        /* <DEDUP_REMOVED lines=35> */
.L_x_1069:
        /* <DEDUP_REMOVED lines=62> */
.L_x_1071:
[----:B------:R-:W-:Y:S05]  /*50560*/  BSYNC.RECONVERGENT B1 ;  /* 0x0000000000017941 */ /* 0x000fea0003800200 */
.L_x_1070:
        /* <DEDUP_REMOVED lines=19> */
.L_x_1068:
[----:B------:R-:W-:Y:S01]  /*506a0*/  FMUL R12, RZ, R11 ;  /* 0x0000000bff0c7220 */ /* 0x000fe20000400000 */
[----:B------:R-:W-:-:S07]  /*506b0*/  IMAD.MOV.U32 R0, RZ, RZ, RZ ;  /* 0x000000ffff007224 */ /* 0x000fce00078e00ff */
.L_x_1067:
[----:B------:R-:W-:Y:S05]  /*506c0*/  BSYNC.RECONVERGENT B0 ;  /* 0x0000000000007941 */ /* 0x000fea0003800200 */
.L_x_1066:
        /* <DEDUP_REMOVED lines=25> */
.L_x_1075:
        /* <DEDUP_REMOVED lines=62> */
.L_x_1077:
[----:B------:R-:W-:Y:S05]  /*50c40*/  BSYNC.RECONVERGENT B1 ;  /* 0x0000000000017941 */ /* 0x000fea0003800200 */
.L_x_1076:
        /* <DEDUP_REMOVED lines=19> */
.L_x_1074:
[----:B------:R-:W-:Y:S01]  /*50d80*/  FMUL R19, RZ, R11 ;  /* 0x0000000bff137220 */ /* 0x000fe20000400000 */
[----:B------:R-:W-:-:S07]  /*50d90*/  IMAD.MOV.U32 R18, RZ, RZ, RZ ;  /* 0x000000ffff127224 */ /* 0x000fce00078e00ff */
.L_x_1073:
[----:B------:R-:W-:Y:S05]  /*50da0*/  BSYNC.RECONVERGENT B0 ;  /* 0x0000000000007941 */ /* 0x000fea0003800200 */
.L_x_1072:
        /* <DEDUP_REMOVED lines=35> */
.L_x_1081:
        /* <DEDUP_REMOVED lines=62> */
.L_x_1083:
[----:B------:R-:W-:Y:S05]  /*513c0*/  BSYNC.RECONVERGENT B1 ;  /* 0x0000000000017941 */ /* 0x000fea0003800200 */
.L_x_1082:
        /* <DEDUP_REMOVED lines=19> */
.L_x_1080:
[----:B------:R-:W-:Y:S01]  /*51500*/  FMUL R12, RZ, R11 ;  /* 0x0000000bff0c7220 */ /* 0x000fe20000400000 */
[----:B------:R-:W-:-:S07]  /*51510*/  IMAD.MOV.U32 R0, RZ, RZ, RZ ;  /* 0x000000ffff007224 */ /* 0x000fce00078e00ff */
.L_x_1079:
[----:B------:R-:W-:Y:S05]  /*51520*/  BSYNC.RECONVERGENT B0 ;  /* 0x0000000000007941 */ /* 0x000fea0003800200 */
.L_x_1078:
        /* <DEDUP_REMOVED lines=25> */
.L_x_1087:
        /* <DEDUP_REMOVED lines=62> */
.L_x_1089:
[----:B------:R-:W-:Y:S05]  /*51aa0*/  BSYNC.RECONVERGENT B1 ;  /* 0x0000000000017941 */ /* 0x000fea0003800200 */
.L_x_1088:
        /* <DEDUP_REMOVED lines=19> */
.L_x_1086:
[----:B------:R-:W-:Y:S01]  /*51be0*/  FMUL R19, RZ, R11 ;  /* 0x0000000bff137220 */ /* 0x000fe20000400000 */
[----:B------:R-:W-:-:S07]  /*51bf0*/  IMAD.MOV.U32 R18, RZ, RZ, RZ ;  /* 0x000000ffff127224 */ /* 0x000fce00078e00ff */
.L_x_1085:
[----:B------:R-:W-:Y:S05]  /*51c00*/  BSYNC.RECONVERGENT B0 ;  /* 0x0000000000007941 */ /* 0x000fea0003800200 */
.L_x_1084:
        /* <DEDUP_REMOVED lines=35> */
.L_x_1093:
        /* <DEDUP_REMOVED lines=62> */
.L_x_1095:
[----:B------:R-:W-:Y:S05]  /*52220*/  BSYNC.RECONVERGENT B1 ;  /* 0x0000000000017941 */ /* 0x000fea0003800200 */
.L_x_1094:
        /* <DEDUP_REMOVED lines=19> */
.L_x_1092:
[----:B------:R-:W-:Y:S01]  /*52360*/  FMUL R12, RZ, R11 ;  /* 0x0000000bff0c7220 */ /* 0x000fe20000400000 */
[----:B------:R-:W-:-:S07]  /*52370*/  IMAD.MOV.U32 R0, RZ, RZ, RZ ;  /* 0x000000ffff007224 */ /* 0x000fce00078e00ff */
.L_x_1091:
[----:B------:R-:W-:Y:S05]  /*52380*/  BSYNC.RECONVERGENT B0 ;  /* 0x0000000000007941 */ /* 0x000fea0003800200 */
.L_x_1090:
        /* <DEDUP_REMOVED lines=25> */
.L_x_1099:
        /* <DEDUP_REMOVED lines=62> */
.L_x_1101:
[----:B------:R-:W-:Y:S05]  /*52900*/  BSYNC.RECONVERGENT B1 ;  /* 0x0000000000017941 */ /* 0x000fea0003800200 */
.L_x_1100:
        /* <DEDUP_REMOVED lines=19> */
.L_x_1098:
[----:B------:R-:W-:Y:S01]  /*52a40*/  FMUL R19, RZ, R11 ;  /* 0x0000000bff137220 */ /* 0x000fe20000400000 */
[----:B------:R-:W-:-:S07]  /*52a50*/  IMAD.MOV.U32 R18, RZ, RZ, RZ ;  /* 0x000000ffff127224 */ /* 0x000fce00078e00ff */
.L_x_1097:
[----:B------:R-:W-:Y:S05]  /*52a60*/  BSYNC.RECONVERGENT B0 ;  /* 0x0000000000007941 */ /* 0x000fea0003800200 */
.L_x_1096:
        /* <DEDUP_REMOVED lines=35> */
.L_x_1105:
        /* <DEDUP_REMOVED lines=62> */
.L_x_1107:
[----:B------:R-:W-:Y:S05]  /*53080*/  BSYNC.RECONVERGENT B1 ;  /* 0x0000000000017941 */ /* 0x000fea0003800200 */
.L_x_1106:
        /* <DEDUP_REMOVED lines=19> */
.L_x_1104:
[----:B------:R-:W-:Y:S01]  /*531c0*/  FMUL R12, RZ, R11 ;  /* 0x0000000bff0c7220 */ /* 0x000fe20000400000 */
[----:B------:R-:W-:-:S07]  /*531d0*/  IMAD.MOV.U32 R0, RZ, RZ, RZ ;  /* 0x000000ffff007224 */ /* 0x000fce00078e00ff */
.L_x_1103:
[----:B------:R-:W-:Y:S05]  /*531e0*/  BSYNC.RECONVERGENT B0 ;  /* 0x0000000000007941 */ /* 0x000fea0003800200 */
.L_x_1102:
        /* <DEDUP_REMOVED lines=25> */
.L_x_1111:
        /* <DEDUP_REMOVED lines=62> */
.L_x_1113:
[----:B------:R-:W-:Y:S05]  /*53760*/  BSYNC.RECONVERGENT B1 ;  /* 0x0000000000017941 */ /* 0x000fea0003800200 */
.L_x_1112:
        /* <DEDUP_REMOVED lines=19> */
.L_x_1110:
[----:B------:R-:W-:Y:S01]  /*538a0*/  FMUL R19, RZ, R11 ;  /* 0x0000000bff137220 */ /* 0x000fe20000400000 */
[----:B------:R-:W-:-:S07]  /*538b0*/  IMAD.MOV.U32 R18, RZ, RZ, RZ ;  /* 0x000000ffff127224 */ /* 0x000fce00078e00ff */
.L_x_1109:
[----:B------:R-:W-:Y:S05]  /*538c0*/  BSYNC.RECONVERGENT B0 ;  /* 0x0000000000007941 */ /* 0x000fea0003800200 */
.L_x_1108:
        /* <DEDUP_REMOVED lines=35> */
.L_x_1117:
        /* <DEDUP_REMOVED lines=62> */
.L_x_1119:
[----:B------:R-:W-:Y:S05]  /*53ee0*/  BSYNC.RECONVERGENT B1 ;  /* 0x0000000000017941 */ /* 0x000fea0003800200 */
.L_x_1118:
        /* <DEDUP_REMOVED lines=19> */
.L_x_1116:
[----:B------:R-:W-:Y:S01]  /*54020*/  FMUL R12, RZ, R11 ;  /* 0x0000000bff0c7220 */ /* 0x000fe20000400000 */
[----:B------:R-:W-:-:S07]  /*54030*/  IMAD.MOV.U32 R0, RZ, RZ, RZ ;  /* 0x000000ffff007224 */ /* 0x000fce00078e00ff */
.L_x_1115:
[----:B------:R-:W-:Y:S05]  /*54040*/  BSYNC.RECONVERGENT B0 ;  /* 0x0000000000007941 */ /* 0x000fea0003800200 */
.L_x_1114:
        /* <DEDUP_REMOVED lines=25> */
.L_x_1123:
        /* <DEDUP_REMOVED lines=62> */
.L_x_1125:
[----:B------:R-:W-:Y:S05]  /*545c0*/  BSYNC.RECONVERGENT B1 ;  /* 0x0000000000017941 */ /* 0x000fea0003800200 */
.L_x_1124:
        /* <DEDUP_REMOVED lines=19> */
.L_x_1122:
[----:B------:R-:W-:Y:S01]  /*54700*/  FMUL R19, RZ, R11 ;  /* 0x0000000bff137220 */ /* 0x000fe20000400000 */
[----:B------:R-:W-:-:S07]  /*54710*/  IMAD.MOV.U32 R18, RZ, RZ, RZ ;  /* 0x000000ffff127224 */ /* 0x000fce00078e00ff */
.L_x_1121:
[----:B------:R-:W-:Y:S05]  /*54720*/  BSYNC.RECONVERGENT B0 ;  /* 0x0000000000007941 */ /* 0x000fea0003800200 */
.L_x_1120:
        /* <DEDUP_REMOVED lines=35> */
.L_x_1129:
        /* <DEDUP_REMOVED lines=62> */
.L_x_1131:
[----:B------:R-:W-:Y:S05]  /*54d40*/  BSYNC.RECONVERGENT B1 ;  /* 0x0000000000017941 */ /* 0x000fea0003800200 */
.L_x_1130:
        /* <DEDUP_REMOVED lines=19> */
.L_x_1128:
[----:B------:R-:W-:Y:S01]  /*54e80*/  FMUL R12, RZ, R11 ;  /* 0x0000000bff0c7220 */ /* 0x000fe20000400000 */
[----:B------:R-:W-:-:S07]  /*54e90*/  IMAD.MOV.U32 R0, RZ, RZ, RZ ;  /* 0x000000ffff007224 */ /* 0x000fce00078e00ff */
.L_x_1127:
[----:B------:R-:W-:Y:S05]  /*54ea0*/  BSYNC.RECONVERGENT B0 ;  /* 0x0000000000007941 */ /* 0x000fea0003800200 */
.L_x_1126:
        /* <DEDUP_REMOVED lines=25> */
.L_x_1135:
        /* <DEDUP_REMOVED lines=62> */
.L_x_1137:
[----:B------:R-:W-:Y:S05]  /*55420*/  BSYNC.RECONVERGENT B1 ;  /* 0x0000000000017941 */ /* 0x000fea0003800200 */
.L_x_1136:
        /* <DEDUP_REMOVED lines=19> */
.L_x_1134:
[----:B------:R-:W-:Y:S01]  /*55560*/  FMUL R19, RZ, R11 ;  /* 0x0000000bff137220 */ /* 0x000fe20000400000 */
[----:B------:R-:W-:-:S07]  /*55570*/  IMAD.MOV.U32 R18, RZ, RZ, RZ ;  /* 0x000000ffff127224 */ /* 0x000fce00078e00ff */
.L_x_1133:
[----:B------:R-:W-:Y:S05]  /*55580*/  BSYNC.RECONVERGENT B0 ;  /* 0x0000000000007941 */ /* 0x000fea0003800200 */
.L_x_1132:
        /* <DEDUP_REMOVED lines=35> */
.L_x_1141:
        /* <DEDUP_REMOVED lines=62> */
.L_x_1143:
[----:B------:R-:W-:Y:S05]  /*55ba0*/  BSYNC.RECONVERGENT B1 ;  /* 0x0000000000017941 */ /* 0x000fea0003800200 */
.L_x_1142:
        /* <DEDUP_REMOVED lines=19> */
.L_x_1140:
[----:B------:R-:W-:Y:S01]  /*55ce0*/  FMUL R12, RZ, R11 ;  /* 0x0000000bff0c7220 */ /* 0x000fe20000400000 */
[----:B------:R-:W-:-:S07]  /*55cf0*/  IMAD.MOV.U32 R0, RZ, RZ, RZ ;  /* 0x000000ffff007224 */ /* 0x000fce00078e00ff */
.L_x_1139:
[----:B------:R-:W-:Y:S05]  /*55d00*/  BSYNC.RECONVERGENT B0 ;  /* 0x0000000000007941 */ /* 0x000fea0003800200 */
.L_x_1138:
        /* <DEDUP_REMOVED lines=25> */
.L_x_1147:
        /* <DEDUP_REMOVED lines=62> */
.L_x_1149:
[----:B------:R-:W-:Y:S05]  /*56280*/  BSYNC.RECONVERGENT B1 ;  /* 0x0000000000017941 */ /* 0x000fea0003800200 */
.L_x_1148:
        /* <DEDUP_REMOVED lines=19> */
.L_x_1146:
[----:B------:R-:W-:Y:S01]  /*563c0*/  FMUL R19, RZ, R11 ;  /* 0x0000000bff137220 */ /* 0x000fe20000400000 */
[----:B------:R-:W-:-:S07]  /*563d0*/  IMAD.MOV.U32 R18, RZ, RZ, RZ ;  /* 0x000000ffff127224 */ /* 0x000fce00078e00ff */
.L_x_1145:
[----:B------:R-:W-:Y:S05]  /*563e0*/  BSYNC.RECONVERGENT B0 ;  /* 0x0000000000007941 */ /* 0x000fea0003800200 */
.L_x_1144:
        /* <DEDUP_REMOVED lines=35> */
.L_x_1153:
        /* <DEDUP_REMOVED lines=62> */
.L_x_1155:
[----:B------:R-:W-:Y:S05]  /*56a00*/  BSYNC.RECONVERGENT B1 ;  /* 0x0000000000017941 */ /* 0x000fea0003800200 */
.L_x_1154:
        /* <DEDUP_REMOVED lines=19> */
.L_x_1152:
[----:B------:R-:W-:Y:S01]  /*56b40*/  FMUL R12, RZ, R11 ;  /* 0x0000000bff0c7220 */ /* 0x000fe20000400000 */
[----:B------:R-:W-:-:S07]  /*56b50*/  IMAD.MOV.U32 R0, RZ, RZ, RZ ;  /* 0x000000ffff007224 */ /* 0x000fce00078e00ff */
.L_x_1151:
[----:B------:R-:W-:Y:S05]  /*56b60*/  BSYNC.RECONVERGENT B0 ;  /* 0x0000000000007941 */ /* 0x000fea0003800200 */
.L_x_1150:
        /* <DEDUP_REMOVED lines=25> */
.L_x_1159:
        /* <DEDUP_REMOVED lines=62> */
.L_x_1161:
[----:B------:R-:W-:Y:S05]  /*570e0*/  BSYNC.RECONVERGENT B1 ;  /* 0x0000000000017941 */ /* 0x000fea0003800200 */
.L_x_1160:
        /* <DEDUP_REMOVED lines=19> */
.L_x_1158:
[----:B------:R-:W-:Y:S01]  /*57220*/  FMUL R19, RZ, R11 ;  /* 0x0000000bff137220 */ /* 0x000fe20000400000 */
[----:B------:R-:W-:-:S07]  /*57230*/  MOV R18, RZ ;  /* 0x000000ff00127202 */ /* 0x000fce0000000f00 */
.L_x_1157:
[----:B------:R-:W-:Y:S05]  /*57240*/  BSYNC.RECONVERGENT B0 ;  /* 0x0000000000007941 */ /* 0x000fea0003800200 */
.L_x_1156:
        /* <DEDUP_REMOVED lines=35> */
.L_x_1165:
        /* <DEDUP_REMOVED lines=62> */
.L_x_1167:
[----:B------:R-:W-:Y:S05]  /*57860*/  BSYNC.RECONVERGENT B1 ;  /* 0x0000000000017941 */ /* 0x000fea0003800200 */
.L_x_1166:
        /* <DEDUP_REMOVED lines=19> */
.L_x_1164:
[----:B------:R-:W-:Y:S01]  /*579a0*/  FMUL R12, RZ, R11 ;  /* 0x0000000bff0c7220 */ /* 0x000fe20000400000 */
[----:B------:R-:W-:-:S07]  /*579b0*/  IMAD.MOV.U32 R0, RZ, RZ, RZ ;  /* 0x000000ffff007224 */ /* 0x000fce00078e00ff */
.L_x_1163:
[----:B------:R-:W-:Y:S05]  /*579c0*/  BSYNC.RECONVERGENT B0 ;  /* 0x0000000000007941 */ /* 0x000fea0003800200 */
.L_x_1162:
        /* <DEDUP_REMOVED lines=25> */
.L_x_1171:
        /* <DEDUP_REMOVED lines=62> */
.L_x_1173:
[----:B------:R-:W-:Y:S05]  /*57f40*/  BSYNC.RECONVERGENT B1 ;  /* 0x0000000000017941 */ /* 0x000fea0003800200 */
.L_x_1172:
        /* <DEDUP_REMOVED lines=19> */
.L_x_1170:
[----:B------:R-:W-:Y:S01]  /*58080*/  FMUL R19, RZ, R11 ;  /* 0x0000000bff137220 */ /* 0x000fe20000400000 */
[----:B------:R-:W-:-:S07]  /*58090*/  IMAD.MOV.U32 R18, RZ, RZ, RZ ;  /* 0x000000ffff127224 */ /* 0x000fce00078e00ff */
.L_x_1169:
[----:B------:R-:W-:Y:S05]  /*580a0*/  BSYNC.RECONVERGENT B0 ;  /* 0x0000000000007941 */ /* 0x000fea0003800200 */
.L_x_1168:
        /* <DEDUP_REMOVED lines=35> */
.L_x_1177:
        /* <DEDUP_REMOVED lines=62> */
.L_x_1179:
[----:B------:R-:W-:Y:S05]  /*586c0*/  BSYNC.RECONVERGENT B1 ;  /* 0x0000000000017941 */ /* 0x000fea0003800200 */
.L_x_1178:
        /* <DEDUP_REMOVED lines=19> */
.L_x_1176:
[----:B------:R-:W-:Y:S01]  /*58800*/  FMUL R12, RZ, R11 ;  /* 0x0000000bff0c7220 */ /* 0x000fe20000400000 */
[----:B------:R-:W-:-:S07]  /*58810*/  MOV R0, RZ ;  /* 0x000000ff00007202 */ /* 0x000fce0000000f00 */
.L_x_1175:
[----:B------:R-:W-:Y:S05]  /*58820*/  BSYNC.RECONVERGENT B0 ;  /* 0x0000000000007941 */ /* 0x000fea0003800200 */
.L_x_1174:
        /* <DEDUP_REMOVED lines=25> */
.L_x_1183:
        /* <DEDUP_REMOVED lines=62> */
.L_x_1185:
[----:B------:R-:W-:Y:S05]  /*58da0*/  BSYNC.RECONVERGENT B1 ;  /* 0x0000000000017941 */ /* 0x000fea0003800200 */
.L_x_1184:
        /* <DEDUP_REMOVED lines=19> */
.L_x_1182:
[----:B------:R-:W-:Y:S01]  /*58ee0*/  FMUL R19, RZ, R11 ;  /* 0x0000000bff137220 */ /* 0x000fe20000400000 */
[----:B------:R-:W-:-:S07]  /*58ef0*/  IMAD.MOV.U32 R18, RZ, RZ, RZ ;  /* 0x000000ffff127224 */ /* 0x000fce00078e00ff */
.L_x_1181:
[----:B------:R-:W-:Y:S05]  /*58f00*/  BSYNC.RECONVERGENT B0 ;  /* 0x0000000000007941 */ /* 0x000fea0003800200 */
.L_x_1180:
        /* <DEDUP_REMOVED lines=35> */
.L_x_1189:
        /* <DEDUP_REMOVED lines=62> */
.L_x_1191:
[----:B------:R-:W-:Y:S05]  /*59520*/  BSYNC.RECONVERGENT B1 ;  /* 0x0000000000017941 */ /* 0x000fea0003800200 */
.L_x_1190:
        /* <DEDUP_REMOVED lines=19> */
.L_x_1188:
[----:B------:R-:W-:Y:S01]  /*59660*/  FMUL R12, RZ, R11 ;  /* 0x0000000bff0c7220 */ /* 0x000fe20000400000 */
[----:B------:R-:W-:-:S07]  /*59670*/  IMAD.MOV.U32 R0, RZ, RZ, RZ ;  /* 0x000000ffff007224 */ /* 0x000fce00078e00ff */
.L_x_1187:
[----:B------:R-:W-:Y:S05]  /*59680*/  BSYNC.RECONVERGENT B0 ;  /* 0x0000000000007941 */ /* 0x000fea0003800200 */
.L_x_1186:
        /* <DEDUP_REMOVED lines=25> */
.L_x_1195:
        /* <DEDUP_REMOVED lines=62> */
.L_x_1197:
[----:B------:R-:W-:Y:S05]  /*59c00*/  BSYNC.RECONVERGENT B1 ;  /* 0x0000000000017941 */ /* 0x000fea0003800200 */
.L_x_1196:
        /* <DEDUP_REMOVED lines=19> */
.L_x_1194:
[----:B------:R-:W-:Y:S01]  /*59d40*/  FMUL R19, RZ, R11 ;  /* 0x0000000bff137220 */ /* 0x000fe20000400000 */
[----:B------:R-:W-:-:S07]  /*59d50*/  IMAD.MOV.U32 R18, RZ, RZ, RZ ;  /* 0x000000ffff127224 */ /* 0x000fce00078e00ff */
.L_x_1193:
[----:B------:R-:W-:Y:S05]  /*59d60*/  BSYNC.RECONVERGENT B0 ;  /* 0x0000000000007941 */ /* 0x000fea0003800200 */
.L_x_1192:
[----:B------:R-:W-:Y:S01]  /*59d70*/  FMUL R12, R19, R19 ;  /* 0x00000013130c7220 */ /* 0x000fe20000400000 */
[C---:B------:R-:W-:Y:S01]  /*59d80*/  LOP3.LUT R0, R18.reuse, 0x1, RZ, 0xc0, !PT ;  /* 0x0000000112007812 */ /* 0x040fe200078ec0ff */
[----:B------:R-:W-:Y:S01]  /*59d90*/  VIADD R18, R18, 0x1 ;  /* 0x0000000112127836 */ /* 0x000fe20000000000 */
[----:B------:R-:W-:Y:S01]  /*59da0*/  UIADD3 UR4, UPT, UPT, UR4, 0x64, URZ ;  /* 0x0000006404047890 */ /* 0x000fe2000fffe0ff */
[----:B------:R-:W-:Y:S01]  /*59db0*/  FFMA R3, R12, R3, -0.0013887860113754868507 ;  /* 0xbab607ed0c037423 */ /* 0x000fe20000000003 */
[----:B------:R-:W-:Y:S02]  /*59dc0*/  ISETP.NE.U32.AND P0, PT, R0, 0x1, PT ;  /* 0x000000010000780c */ /* 0x000fe40003f05070 */
[----:B------:R-:W-:Y:S01]  /*59dd0*/  LOP3.LUT P1, RZ, R18, 0x2, RZ, 0xc0, !PT ;  /* 0x0000000212ff7812 */ /* 0x000fe2000782c0ff */
[----:B------:R-:W-:Y:S01]  /*59de0*/  UISETP.NE.AND UP0, UPT, UR4, 0x2710, UPT ;  /* 0x000027100400788c */ /* 0x000fe2000bf05270 */
[----:B------:R-:W-:Y:S02]  /*59df0*/  FSEL R13, R4, 0.0083327032625675201416, P0 ;  /* 0x3c0885e4040d7808 */ /* 0x000fe40000000000 */
[----:B------:R-:W-:-:S02]  /*59e00*/  FSEL R3, R3, -0.00019574658654164522886, P0 ;  /* 0xb94d415303037808 */ /* 0x000fc40000000000 */
[----:B------:R-:W-:Y:S02]  /*59e10*/  FSEL R0, R19, 1, !P0 ;  /* 0x3f80000013007808 */ /* 0x000fe40004000000 */
[----:B------:R-:W-:Y:S01]  /*59e20*/  FSEL R4, -R5, -0.16666662693023681641, P0 ;  /* 0xbe2aaaa805047808 */ /* 0x000fe20000000100 */
[C---:B------:R-:W-:Y:S02]  /*59e30*/  FFMA R13, R12.reuse, R3, R13 ;  /* 0x000000030c0d7223 */ /* 0x040fe4000000000d */
[C---:B------:R-:W-:Y:S02]  /*59e40*/  FFMA R3, R12.reuse, R0, RZ ;  /* 0x000000000c037223 */ /* 0x040fe400000000ff */
[----:B------:R-:W-:-:S04]  /*59e50*/  FFMA R4, R12, R13, R4 ;  /* 0x0000000d0c047223 */ /* 0x000fc80000000004 */
[----:B------:R-:W-:-:S04]  /*59e60*/  FFMA R0, R3, R4, R0 ;  /* 0x0000000403007223 */ /* 0x000fc80000000000 */
[----:B------:R-:W-:-:S04]  /*59e70*/  @P1 FADD R0, RZ, -R0 ;  /* 0x80000000ff001221 */ /* 0x000fc80000000000 */
[----:B------:R-:W-:Y:S01]  /*59e80*/  FFMA R11, R20, R0, R11 ;  /* 0x00000000140b7223 */ /* 0x000fe2000000000b */
[----:B------:R-:W-:Y:S06]  /*59e90*/  BRA.U UP0, `(.L_x_1198) ;  /* 0xfffffa61007c7547 */ /* 0x000fec000b83ffff */
[----:B------:R-:W0:Y:S08]  /*59ea0*/  LDC.64 R4, c[0x0][0x388] ;  /* 0x0000e200ff047b82 */ /* 0x000e300000000a00 */
[----:B------:R-:W1:Y:S01]  /*59eb0*/  LDC.64 R12, c[0x0][0x380] ;  /* 0x0000e000ff0c7b82 */ /* 0x000e620000000a00 */
[----:B0-----:R0:W-:Y:S04]  /*59ec0*/  STG.E desc[UR6][R4.64], R11 ;  /* 0x0000000b04007986 */ /* 0x0011e8000c101906 */
[----:B-1----:R-:W2:Y:S02]  /*59ed0*/  LDG.E.STRONG.SYS R12, desc[UR6][R12.64] ;  /* 0x000000060c0c7981 */ /* 0x002ea4000c1f5900 */
[----:B--2---:R-:W-:-:S13]  /*59ee0*/  ISETP.NE.AND P0, PT, R12, RZ, PT ;  /* 0x000000ff0c00720c */ /* 0x004fda0003f05270 */
[----:B0-----:R-:W-:Y:S05]  /*59ef0*/  @!P0 BRA `(.L_x_1199) ;  /* 0xfffffa6000608947 */ /* 0x001fea000383ffff */
[----:B------:R-:W-:Y:S05]  /*59f00*/  EXIT ;  /* 0x000000000000794d */ /* 0x000fea0003800000 */
.L_x_1200:
[----:B------:R-:W-:-:S00]  /*59f10*/  BRA `(.L_x_1200) ;  /* 0xfffffffc00fc7947 */ /* 0x000fc0000383ffff */
[----:B------:R-:W-:-:S00]  /*59f20*/  NOP ;  /* 0x0000000000007918 */ /* 0x000fc00000000000 */
        /* <DEDUP_REMOVED lines=13> */
.L_x_1201:


//--------------------- .nv.global.init           --------------------------
	.section	.nv.global.init,"aw",@progbits
	.align	4
.nv.global.init:
	.type		__cudart_i2opi_f,@object
	.size		__cudart_i2opi_f,(.L_0 - __cudart_i2opi_f)
__cudart_i2opi_f:
        /*0000*/ 	.byte	0x41, 0x90, 0x43, 0x3c, 0x99, 0x95, 0x62, 0xdb, 0xc0, 0xdd, 0x34, 0xf5, 0xd1, 0x57, 0x27, 0xfc
        /*0010*/ 	.byte	0x29, 0x15, 0x44, 0x4e, 0x6e, 0x83, 0xf9, 0xa2
.L_0:


//--------------------- .nv.shared.reserved.0     --------------------------
	.section	.nv.shared.reserved.0,"aw",@nobits
	.weak		__nv_reservedSMEM_offset_0_alias
	.size		__nv_reservedSMEM_offset_0_alias, 0, 64
	.other		__nv_reservedSMEM_offset_0_alias,@"STO_CUDA_RESERVED_SHARED STV_DEFAULT"
__nv_reservedSMEM_offset_0_alias:
	.zero		0
	.zero		64


//--------------------- .nv.constant0._Z17persistent_kernelPViPf --------------------------
	.section	.nv.constant0._Z17persistent_kernelPViPf,"a",@progbits
	.sectionflags	@""
	.align	4
.nv.constant0._Z17persistent_kernelPViPf:
	.zero		912


//--------------------- SYMBOLS --------------------------

	.type		.nv.reservedSmem.offset0,@object
	.size		.nv.reservedSmem.offset0,0x4
